def attn_fwd(
    Q,
    K,
    V,
    Out,
    Lse,
    sm_scale,
    stride_qz,
    stride_qh,
    stride_qm,
    stride_qk,
    stride_kz,
    stride_kh,
    stride_kn,
    stride_kk,
    stride_vz,
    stride_vh,
    stride_vn,
    stride_vk,
    stride_oz,
    stride_oh,
    stride_om,
    stride_ok,
    seqlen_q,
    seqlen_k,
    BLOCK_M: tl.constexpr,
    BLOCK_N: tl.constexpr,
    HEAD_DIM: tl.constexpr,
    CAUSAL: tl.constexpr,
):
    start_m = tl.program_id(0)
    off_hz = tl.program_id(1)
    q_off = off_hz * stride_qh
    k_off = off_hz * stride_kh
    v_off = off_hz * stride_vh
    offs_m = start_m * BLOCK_M + tl.arange(0, BLOCK_M)
    offs_d = tl.arange(0, HEAD_DIM)
    offs_n = tl.arange(0, BLOCK_N)
    q_ptrs = Q + q_off + offs_m[:, None] * stride_qm + offs_d[None, :] * stride_qk
    k_ptrs = K + k_off + offs_d[:, None] * stride_kk + offs_n[None, :] * stride_kn
    v_ptrs = V + v_off + offs_n[:, None] * stride_vn + offs_d[None, :] * stride_vk
    m_i = tl.full([BLOCK_M], float("-inf"), dtype=tl.float32)
    l_i = tl.zeros([BLOCK_M], dtype=tl.float32) + 1.0
    acc = tl.zeros([BLOCK_M, HEAD_DIM], dtype=tl.float32)
    q = tl.load(q_ptrs)
    acc, l_i, m_i = _attn_fwd_inner(
        acc,
        l_i,
        m_i,
        q,
        k_ptrs,
        v_ptrs,
        sm_scale,
        stride_kn,
        stride_vn,
        start_m,
        seqlen_k,
        BLOCK_M,
        BLOCK_N,
        HEAD_DIM,
        CAUSAL,
    )
    acc = acc / l_i[:, None]
    lse = m_i + tl.math.log2(l_i) / 1.4426950408889634
    o_ptrs = (
        Out
        + off_hz * stride_oh
        + offs_m[:, None] * stride_om
        + offs_d[None, :] * stride_ok
    )
    tl.store(o_ptrs, acc.to(Out.dtype.element_ty))
    tl.store(Lse + off_hz * seqlen_q + offs_m, lse)

# config = {"BLOCK_M": 128, "BLOCK_N": 128, "HEAD_DIM": 128, "arch": "sm_100", "causal": false, "dtype": "fp8e4m3", "num_stages": 3, "num_warps": 4}
# arch = sm_100


// ===== COMPILED SASS (sm_100a) =====

	.target	sm_100a

	.elftype	@"ET_EXEC"


//--------------------- .note.nv.tkinfo           --------------------------
	.section	.note.nv.tkinfo,"",@"SHT_NOTE"
	.sectionflags	@"SHF_NOTE_NV_TKINFO"
	.tkinfo
        /*0018*/ 	.word	0x00000081
        /*0030*/ 	.string	""
        /*0030*/ 	.string	"ptxas-blackwell"
        /*0030*/ 	.string	"Cuda compilation tools, release 12.9, V12.9.86"
        /*0030*/ 	.string	"Build cuda_12.9.r12.9/compiler.36037853_0"
        /*0030*/ 	.string	"-v  -suppress-debug-info  -lineinfo  -arch sm_100a "



//--------------------- .note.nv.cuver            --------------------------
	.section	.note.nv.cuver,"",@"SHT_NOTE"
	.sectionflags	@"SHF_NOTE_NV_CUVER"
        /*0018*/ 	.short	0x0001
        /*001a*/ 	.short	0x0064
        /*001c*/ 	.short	0x0001
        /*001e*/ 	.short	0x0000
        /*0020*/ 	.short	0x0001
        /*0022*/ 	.short	0x0000


//--------------------- .nv.info                  --------------------------
	.section	.nv.info,"",@"SHT_CUDA_INFO"
	.align	4


	//----- nvinfo : EIATTR_REGCOUNT
	.align		4
        /*0000*/ 	.byte	0x04, 0x2f
        /*0002*/ 	.short	(.L_5 - .L_4)
	.align		4
.L_4:
        /*0004*/ 	.word	index@(attn_fwd)
        /*0008*/ 	.word	0x000000a8


	//----- nvinfo : EIATTR_FRAME_SIZE
	.align		4
.L_5:
        /*000c*/ 	.byte	0x04, 0x11
        /*000e*/ 	.short	(.L_7 - .L_6)
	.align		4
.L_6:
        /*0010*/ 	.word	index@($__internal_2_$__cuda_sm10x_tcgen05_guardrail_trap_unallocated_columns_being_dealloced)
        /*0014*/ 	.word	0x000009c0


	//----- nvinfo : EIATTR_FRAME_SIZE
	.align		4
.L_7:
        /*0018*/ 	.byte	0x04, 0x11
        /*001a*/ 	.short	(.L_9 - .L_8)
	.align		4
.L_8:
        /*001c*/ 	.word	index@($__internal_1_$__cuda_sm10x_tcgen05_guardrail_trap_phase_invalid_during_alloc)
        /*0020*/ 	.word	0x000009c0


	//----- nvinfo : EIATTR_FRAME_SIZE
	.align		4
.L_9:
        /*0024*/ 	.byte	0x04, 0x11
        /*0026*/ 	.short	(.L_11 - .L_10)
	.align		4
.L_10:
        /*0028*/ 	.word	index@($__internal_0_$__cuda_sm10x_tcgen05_guardrail_trap_col_being_dealloced_not_returned_by_alloc)
        /*002c*/ 	.word	0x000009c0


	//----- nvinfo : EIATTR_FRAME_SIZE
	.align		4
.L_11:
        /*0030*/ 	.byte	0x04, 0x11
        /*0032*/ 	.short	(.L_13 - .L_12)
	.align		4
.L_12:
        /*0034*/ 	.word	index@(attn_fwd)
        /*0038*/ 	.word	0x000009c0


	//----- nvinfo : EIATTR_MIN_STACK_SIZE
	.align		4
.L_13:
        /*003c*/ 	.byte	0x04, 0x12
        /*003e*/ 	.short	(.L_15 - .L_14)
	.align		4
.L_14:
        /*0040*/ 	.word	index@(attn_fwd)
        /*0044*/ 	.word	0x000009c0
.L_15:


//--------------------- .nv.info.attn_fwd         --------------------------
	.section	.nv.info.attn_fwd,"",@"SHT_CUDA_INFO"
	.sectionflags	@""
	.align	4


	//----- nvinfo : EIATTR_CUDA_API_VERSION
	.align		4
        /*0000*/ 	.byte	0x04, 0x37
        /*0002*/ 	.short	(.L_17 - .L_16)
.L_16:
        /*0004*/ 	.word	0x00000081


	//----- nvinfo : EIATTR_KPARAM_INFO
	.align		4
.L_17:
        /*0008*/ 	.byte	0x04, 0x17
        /*000a*/ 	.short	(.L_19 - .L_18)
.L_18:
        /*000c*/ 	.word	0x00000000
        /*0010*/ 	.short	0x0019
        /*0012*/ 	.short	0x0080
        /*0014*/ 	.byte	0x00, 0xf4, 0x21, 0x00


	//----- nvinfo : EIATTR_KPARAM_INFO
	.align		4
.L_19:
        /*0018*/ 	.byte	0x04, 0x17
        /*001a*/ 	.short	(.L_21 - .L_20)
.L_20:
        /*001c*/ 	.word	0x00000000
        /*0020*/ 	.short	0x0018
        /*0022*/ 	.short	0x0078
        /*0024*/ 	.byte	0x00, 0xf4, 0x21, 0x00


	//----- nvinfo : EIATTR_KPARAM_INFO
	.align		4
.L_21:
        /*0028*/ 	.byte	0x04, 0x17
        /*002a*/ 	.short	(.L_23 - .L_22)
.L_22:
        /*002c*/ 	.word	0x00000000
        /*0030*/ 	.short	0x0017
        /*0032*/ 	.short	0x0070
        /*0034*/ 	.byte	0x00, 0xf0, 0x11, 0x00


	//----- nvinfo : EIATTR_KPARAM_INFO
	.align		4
.L_23:
        /*0038*/ 	.byte	0x04, 0x17
        /*003a*/ 	.short	(.L_25 - .L_24)
.L_24:
        /*003c*/ 	.word	0x00000000
        /*0040*/ 	.short	0x0016
        /*0042*/ 	.short	0x006c
        /*0044*/ 	.byte	0x00, 0xf0, 0x11, 0x00


	//----- nvinfo : EIATTR_KPARAM_INFO
	.align		4
.L_25:
        /*0048*/ 	.byte	0x04, 0x17
        /*004a*/ 	.short	(.L_27 - .L_26)
.L_26:
        /*004c*/ 	.word	0x00000000
        /*0050*/ 	.short	0x0015
        /*0052*/ 	.short	0x0068
        /*0054*/ 	.byte	0x00, 0xf0, 0x11, 0x00


	//----- nvinfo : EIATTR_KPARAM_INFO
	.align		4
.L_27:
        /*0058*/ 	.byte	0x04, 0x17
        /*005a*/ 	.short	(.L_29 - .L_28)
.L_28:
        /*005c*/ 	.word	0x00000000
        /*0060*/ 	.short	0x0014
        /*0062*/ 	.short	0x0064
        /*0064*/ 	.byte	0x00, 0xf0, 0x11, 0x00


	//----- nvinfo : EIATTR_KPARAM_INFO
	.align		4
.L_29:
        /*0068*/ 	.byte	0x04, 0x17
        /*006a*/ 	.short	(.L_31 - .L_30)
.L_30:
        /*006c*/ 	.word	0x00000000
        /*0070*/ 	.short	0x0013
        /*0072*/ 	.short	0x0060
        /*0074*/ 	.byte	0x00, 0xf0, 0x11, 0x00


	//----- nvinfo : EIATTR_KPARAM_INFO
	.align		4
.L_31:
        /*0078*/ 	.byte	0x04, 0x17
        /*007a*/ 	.short	(.L_33 - .L_32)
.L_32:
        /*007c*/ 	.word	0x00000000
        /*0080*/ 	.short	0x0012
        /*0082*/ 	.short	0x005c
        /*0084*/ 	.byte	0x00, 0xf0, 0x11, 0x00


	//----- nvinfo : EIATTR_KPARAM_INFO
	.align		4
.L_33:
        /*0088*/ 	.byte	0x04, 0x17
        /*008a*/ 	.short	(.L_35 - .L_34)
.L_34:
        /*008c*/ 	.word	0x00000000
        /*0090*/ 	.short	0x0011
        /*0092*/ 	.short	0x0058
        /*0094*/ 	.byte	0x00, 0xf0, 0x11, 0x00


	//----- nvinfo : EIATTR_KPARAM_INFO
	.align		4
.L_35:
        /*0098*/ 	.byte	0x04, 0x17
        /*009a*/ 	.short	(.L_37 - .L_36)
.L_36:
        /*009c*/ 	.word	0x00000000
        /*00a0*/ 	.short	0x0010
        /*00a2*/ 	.short	0x0054
        /*00a4*/ 	.byte	0x00, 0xf0, 0x11, 0x00


	//----- nvinfo : EIATTR_KPARAM_INFO
	.align		4
.L_37:
        /*00a8*/ 	.byte	0x04, 0x17
        /*00aa*/ 	.short	(.L_39 - .L_38)
.L_38:
        /*00ac*/ 	.word	0x00000000
        /*00b0*/ 	.short	0x000f
        /*00b2*/ 	.short	0x0050
        /*00b4*/ 	.byte	0x00, 0xf0, 0x11, 0x00


	//----- nvinfo : EIATTR_KPARAM_INFO
	.align		4
.L_39:
        /*00b8*/ 	.byte	0x04, 0x17
        /*00ba*/ 	.short	(.L_41 - .L_40)
.L_40:
        /*00bc*/ 	.word	0x00000000
        /*00c0*/ 	.short	0x000e
        /*00c2*/ 	.short	0x004c
        /*00c4*/ 	.byte	0x00, 0xf0, 0x11, 0x00


	//----- nvinfo : EIATTR_KPARAM_INFO
	.align		4
.L_41:
        /*00c8*/ 	.byte	0x04, 0x17
        /*00ca*/ 	.short	(.L_43 - .L_42)
.L_42:
        /*00cc*/ 	.word	0x00000000
        /*00d0*/ 	.short	0x000d
        /*00d2*/ 	.short	0x0048
        /*00d4*/ 	.byte	0x00, 0xf0, 0x11, 0x00


	//----- nvinfo : EIATTR_KPARAM_INFO
	.align		4
.L_43:
        /*00d8*/ 	.byte	0x04, 0x17
        /*00da*/ 	.short	(.L_45 - .L_44)
.L_44:
        /*00dc*/ 	.word	0x00000000
        /*00e0*/ 	.short	0x000c
        /*00e2*/ 	.short	0x0044
        /*00e4*/ 	.byte	0x00, 0xf0, 0x11, 0x00


	//----- nvinfo : EIATTR_KPARAM_INFO
	.align		4
.L_45:
        /*00e8*/ 	.byte	0x04, 0x17
        /*00ea*/ 	.short	(.L_47 - .L_46)
.L_46:
        /*00ec*/ 	.word	0x00000000
        /*00f0*/ 	.short	0x000b
        /*00f2*/ 	.short	0x0040
        /*00f4*/ 	.byte	0x00, 0xf0, 0x11, 0x00


	//----- nvinfo : EIATTR_KPARAM_INFO
	.align		4
.L_47:
        /*00f8*/ 	.byte	0x04, 0x17
        /*00fa*/ 	.short	(.L_49 - .L_48)
.L_48:
        /*00fc*/ 	.word	0x00000000
        /*0100*/ 	.short	0x000a
        /*0102*/ 	.short	0x003c
        /*0104*/ 	.byte	0x00, 0xf0, 0x11, 0x00


	//----- nvinfo : EIATTR_KPARAM_INFO
	.align		4
.L_49:
        /*0108*/ 	.byte	0x04, 0x17
        /*010a*/ 	.short	(.L_51 - .L_50)
.L_50:
        /*010c*/ 	.word	0x00000000
        /*0110*/ 	.short	0x0009
        /*0112*/ 	.short	0x0038
        /*0114*/ 	.byte	0x00, 0xf0, 0x11, 0x00


	//----- nvinfo : EIATTR_KPARAM_INFO
	.align		4
.L_51:
        /*0118*/ 	.byte	0x04, 0x17
        /*011a*/ 	.short	(.L_53 - .L_52)
.L_52:
        /*011c*/ 	.word	0x00000000
        /*0120*/ 	.short	0x0008
        /*0122*/ 	.short	0x0034
        /*0124*/ 	.byte	0x00, 0xf0, 0x11, 0x00


	//----- nvinfo : EIATTR_KPARAM_INFO
	.align		4
.L_53:
        /*0128*/ 	.byte	0x04, 0x17
        /*012a*/ 	.short	(.L_55 - .L_54)
.L_54:
        /*012c*/ 	.word	0x00000000
        /*0130*/ 	.short	0x0007
        /*0132*/ 	.short	0x0030
        /*0134*/ 	.byte	0x00, 0xf0, 0x11, 0x00


	//----- nvinfo : EIATTR_KPARAM_INFO
	.align		4
.L_55:
        /*0138*/ 	.byte	0x04, 0x17
        /*013a*/ 	.short	(.L_57 - .L_56)
.L_56:
        /*013c*/ 	.word	0x00000000
        /*0140*/ 	.short	0x0006
        /*0142*/ 	.short	0x002c
        /*0144*/ 	.byte	0x00, 0xf0, 0x11, 0x00


	//----- nvinfo : EIATTR_KPARAM_INFO
	.align		4
.L_57:
        /*0148*/ 	.byte	0x04, 0x17
        /*014a*/ 	.short	(.L_59 - .L_58)
.L_58:
        /*014c*/ 	.word	0x00000000
        /*0150*/ 	.short	0x0005
        /*0152*/ 	.short	0x0028
        /*0154*/ 	.byte	0x00, 0xf0, 0x11, 0x00


	//----- nvinfo : EIATTR_KPARAM_INFO
	.align		4
.L_59:
        /*0158*/ 	.byte	0x04, 0x17
        /*015a*/ 	.short	(.L_61 - .L_60)
.L_60:
        /*015c*/ 	.word	0x00000000
        /*0160*/ 	.short	0x0004
        /*0162*/ 	.short	0x0020
        /*0164*/ 	.byte	0x00, 0xf4, 0x21, 0x00


	//----- nvinfo : EIATTR_KPARAM_INFO
	.align		4
.L_61:
        /*0168*/ 	.byte	0x04, 0x17
        /*016a*/ 	.short	(.L_63 - .L_62)
.L_62:
        /*016c*/ 	.word	0x00000000
        /*0170*/ 	.short	0x0003
        /*0172*/ 	.short	0x0018
        /*0174*/ 	.byte	0x00, 0xf4, 0x21, 0x00


	//----- nvinfo : EIATTR_KPARAM_INFO
	.align		4
.L_63:
        /*0178*/ 	.byte	0x04, 0x17
        /*017a*/ 	.short	(.L_65 - .L_64)
.L_64:
        /*017c*/ 	.word	0x00000000
        /*0180*/ 	.short	0x0002
        /*0182*/ 	.short	0x0010
        /*0184*/ 	.byte	0x00, 0xf4, 0x21, 0x00


	//----- nvinfo : EIATTR_KPARAM_INFO
	.align		4
.L_65:
        /*0188*/ 	.byte	0x04, 0x17
        /*018a*/ 	.short	(.L_67 - .L_66)
.L_66:
        /*018c*/ 	.word	0x00000000
        /*0190*/ 	.short	0x0001
        /*0192*/ 	.short	0x0008
        /*0194*/ 	.byte	0x00, 0xf4, 0x21, 0x00


	//----- nvinfo : EIATTR_KPARAM_INFO
	.align		4
.L_67:
        /*0198*/ 	.byte	0x04, 0x17
        /*019a*/ 	.short	(.L_69 - .L_68)
.L_68:
        /*019c*/ 	.word	0x00000000
        /*01a0*/ 	.short	0x0000
        /*01a2*/ 	.short	0x0000
        /*01a4*/ 	.byte	0x00, 0xf4, 0x21, 0x00


	//----- nvinfo : EIATTR_AT_ENTRY_FRAGMENTS
	.align		4
.L_69:
        /*01a8*/ 	.byte	0x04, 0x4f
        /*01aa*/ 	.short	(.L_71 - .L_70)


	//   ....[0]....
.L_70:
        /*01ac*/ 	.word	0x00000004


	//----- nvinfo : EIATTR_RESERVED_SMEM_USED
	.align		4
.L_71:
        /*01b0*/ 	.byte	0x01, 0x41
	.zero		2


	//----- nvinfo : EIATTR_SPARSE_MMA_MASK
	.align		4
        /*01b4*/ 	.byte	0x03, 0x50
        /*01b6*/ 	.short	0x0000


	//----- nvinfo : EIATTR_TCGEN05_1CTA_USED
	.align		4
        /*01b8*/ 	.byte	0x01, 0x51
	.zero		2


	//----- nvinfo : EIATTR_MAXREG_COUNT
	.align		4
        /*01bc*/ 	.byte	0x03, 0x1b
        /*01be*/ 	.short	0x00ff


	//----- nvinfo : EIATTR_NUM_BARRIERS
	.align		4
        /*01c0*/ 	.byte	0x02, 0x4c
        /*01c2*/ 	.byte	0x01
	.zero		1


	//----- nvinfo : EIATTR_ANNOTATIONS
	.align		4
        /*01c4*/ 	.byte	0x04, 0x55
        /*01c6*/ 	.short	(.L_73 - .L_72)


	//   ....[0]....
.L_72:
        /*01c8*/ 	.word	0x00000001
        /*01cc*/ 	.byte	0x00, 0x05, 0x00, 0x00, 0x01, 0x00, 0x00, 0x00, 0xc0, 0x0d, 0x00, 0x00, 0x01, 0x00, 0x00, 0x00
        /* <DEDUP_REMOVED lines=542> */
        /*23bc*/ 	.byte	0xc0, 0xf7, 0x01, 0x00, 0x01, 0x00, 0x00, 0x00, 0xf0, 0xf7, 0x01, 0x00


	//----- nvinfo : EIATTR_INT_WARP_WIDE_INSTR_OFFSETS
	.align		4
.L_73:
        /*23c8*/ 	.byte	0x04, 0x31
        /*23ca*/ 	.short	(.L_75 - .L_74)


	//   ....[0]....
.L_74:
        /*23cc*/ 	.word	0x00003a70


	//   ....[1]....
        /*23d0*/ 	.word	0x00003a80


	//   ....[2]....
        /*23d4*/ 	.word	0x000074a0


	//   ....[3]....
        /*23d8*/ 	.word	0x00007cc0


	//   ....[4]....
        /*23dc*/ 	.word	0x00013b40


	//   ....[5]....
        /*23e0*/ 	.word	0x0001fcc0


	//   ....[6]....
        /*23e4*/ 	.word	0x0001fd10


	//----- nvinfo : EIATTR_COOP_GROUP_MASK_REGIDS
	.align		4
.L_75:
        /*23e8*/ 	.byte	0x04, 0x29
        /*23ea*/ 	.short	(.L_77 - .L_76)


	//   ....[0]....
.L_76:
        /*23ec*/ 	.word	0xffffffff


	//   ....[1]....
        /*23f0*/ 	.word	0xffffffff


	//   ....[2]....
        /*23f4*/ 	.word	0xffffffff


	//   ....[3]....
        /*23f8*/ 	.word	0xffffffff


	//----- nvinfo : EIATTR_COOP_GROUP_INSTR_OFFSETS
	.align		4
.L_77:
        /*23fc*/ 	.byte	0x04, 0x28
        /*23fe*/ 	.short	(.L_79 - .L_78)


	//   ....[0]....
.L_78:
        /*2400*/ 	.word	0x00000060


	//   ....[1]....
        /*2404*/ 	.word	0x00000320


	//   ....[2]....
        /*2408*/ 	.word	0x0001fb50


	//   ....[3]....
        /*240c*/ 	.word	0x0001fdc0


	//----- nvinfo : EIATTR_VRC_CTA_INIT_COUNT
	.align		4
.L_79:
        /*2410*/ 	.byte	0x02, 0x4a
        /*2412*/ 	.byte	0x80
	.zero		1


	//----- nvinfo : EIATTR_MBARRIER_INSTR_OFFSETS
	.align		4
        /*2414*/ 	.byte	0x04, 0x39
        /*2416*/ 	.short	(.L_81 - .L_80)


	//   ....[0]....
.L_80:
        /*2418*/ 	.word	0x00003db0
        /*241c*/ 	.word	0x000000ff
        /*2420*/ 	.word	0x00000000
        /*2424*/ 	.short	0x0100
        /*2426*/ 	.byte	0x1b
	.zero		1


	//   ....[1]....
        /*2428*/ 	.word	0x000074b0
        /*242c*/ 	.word	0x000000ff
        /*2430*/ 	.word	0x00014008
        /*2434*/ 	.short	0x0100
        /*2436*/ 	.byte	0x1e
	.zero		1


	//   ....[2]....
        /*2438*/ 	.word	0x00007d90
        /*243c*/ 	.word	0x000000ff
        /*2440*/ 	.word	0x0000c000
        /*2444*/ 	.short	0x0100
        /*2446*/ 	.byte	0x1e
	.zero		1


	//   ....[3]....
        /*2448*/ 	.word	0x00007fe0
        /*244c*/ 	.word	0x000000ff
        /*2450*/ 	.word	0x0000c000
        /*2454*/ 	.short	0x010a
        /*2456*/ 	.byte	0x1e
	.zero		1


	//   ....[4]....
        /*2458*/ 	.word	0x000080d0
        /*245c*/ 	.word	0x000000ff
        /*2460*/ 	.word	0x0000c000
        /*2464*/ 	.short	0x0108
        /*2466*/ 	.byte	0x1e
	.zero		1


	//   ....[5]....
        /*2468*/ 	.word	0x00013bf0
        /*246c*/ 	.word	0x000000ff
        /*2470*/ 	.word	0x00014010
        /*2474*/ 	.short	0x0100
        /*2476*/ 	.byte	0x1e
	.zero		1


	//   ....[6]....
        /*2478*/ 	.word	0x00013d70
        /*247c*/ 	.word	0x000000ff
        /*2480*/ 	.word	0x00014010
        /*2484*/ 	.short	0x010a
        /*2486*/ 	.byte	0x1e
	.zero		1


	//   ....[7]....
        /*2488*/ 	.word	0x00013dc0
        /*248c*/ 	.word	0x000000ff
        /*2490*/ 	.word	0x00014010
        /*2494*/ 	.short	0x0108
        /*2496*/ 	.byte	0x1e
	.zero		1


	//   ....[8]....
        /*2498*/ 	.word	0x00013e10
        /*249c*/ 	.word	0x000000ff
        /*24a0*/ 	.word	0x00000000
        /*24a4*/ 	.short	0x010a
        /*24a6*/ 	.byte	0x1b
	.zero		1


	//   ....[9]....
        /*24a8*/ 	.word	0x0001a650
        /*24ac*/ 	.word	0x000000ff
        /*24b0*/ 	.word	0x00000000
        /*24b4*/ 	.short	0x010a
        /*24b6*/ 	.byte	0x1b
	.zero		1


	//   ....[10]....
        /*24b8*/ 	.word	0x0001a760
        /*24bc*/ 	.word	0x000000ff
        /*24c0*/ 	.word	0x00014000
        /*24c4*/ 	.short	0x0108
        /*24c6*/ 	.byte	0x1e
	.zero		1


	//   ....[11]....
        /*24c8*/ 	.word	0x0001a7c0
        /*24cc*/ 	.word	0x000000ff
        /*24d0*/ 	.word	0x00014008
        /*24d4*/ 	.short	0x0108
        /*24d6*/ 	.byte	0x1e
	.zero		1


	//   ....[12]....
        /*24d8*/ 	.word	0x0001fde0
        /*24dc*/ 	.word	0x000000ff
        /*24e0*/ 	.word	0x0000c000
        /*24e4*/ 	.short	0x010a
        /*24e6*/ 	.byte	0x1e
	.zero		1


	//   ....[13]....
        /*24e8*/ 	.word	0x0001fe10
        /*24ec*/ 	.word	0x000000ff
        /*24f0*/ 	.word	0x00014010
        /*24f4*/ 	.short	0x010a
        /*24f6*/ 	.byte	0x1e
	.zero		1


	//   ....[14]....
        /*24f8*/ 	.word	0x0001fe40
        /*24fc*/ 	.word	0x000000ff
        /*2500*/ 	.word	0x00000000
        /*2504*/ 	.short	0x010a
        /*2506*/ 	.byte	0x1b
	.zero		1


	//   ....[15]....
        /*2508*/ 	.word	0x0001fe70
        /*250c*/ 	.word	0x000000ff
        /*2510*/ 	.word	0x00000000
        /*2514*/ 	.short	0x010a
        /*2516*/ 	.byte	0x1b
	.zero		1


	//----- nvinfo : EIATTR_NUM_MBARRIERS
	.align		4
.L_81:
        /*2518*/ 	.byte	0x03, 0x38
        /*251a*/ 	.short	0xffff


	//----- nvinfo : EIATTR_EXIT_INSTR_OFFSETS
	.align		4
        /*251c*/ 	.byte	0x04, 0x1c
        /*251e*/ 	.short	(.L_83 - .L_82)


	//   ....[0]....
.L_82:
        /*2520*/ 	.word	0x0001fdd0


	//----- nvinfo : EIATTR_REQNTID
	.align		4
.L_83:
        /*2524*/ 	.byte	0x04, 0x10
        /*2526*/ 	.short	(.L_85 - .L_84)
.L_84:
        /*2528*/ 	.word	0x00000080
        /*252c*/ 	.word	0x00000001
        /*2530*/ 	.word	0x00000001


	//----- nvinfo : EIATTR_CRS_STACK_SIZE
	.align		4
.L_85:
        /*2534*/ 	.byte	0x04, 0x1e
        /*2536*/ 	.short	(.L_87 - .L_86)
.L_86:
        /*2538*/ 	.word	0x00000000


	//----- nvinfo : EIATTR_CBANK_PARAM_SIZE
	.align		4
.L_87:
        /*253c*/ 	.byte	0x03, 0x19
        /*253e*/ 	.short	0x0088


	//----- nvinfo : EIATTR_PARAM_CBANK
	.align		4
        /*2540*/ 	.byte	0x04, 0x0a
        /*2542*/ 	.short	(.L_89 - .L_88)
	.align		4
.L_88:
        /*2544*/ 	.word	index@(.nv.constant0.attn_fwd)
        /*2548*/ 	.short	0x0380
        /*254a*/ 	.short	0x0088


	//----- nvinfo : EIATTR_SW_WAR
	.align		4
.L_89:
        /*254c*/ 	.byte	0x04, 0x36
        /*254e*/ 	.short	(.L_91 - .L_90)
.L_90:
        /*2550*/ 	.word	0x00000008
.L_91:


//--------------------- .nv.compat                --------------------------
	.section	.nv.compat,"",@"SHT_CUDA_COMPAT_INFO"
	.align	4
        /*0000*/ 	.byte	0x02, 0x02, 0x02, 0x00, 0x02, 0x05, 0x05, 0x00, 0x02, 0x03, 0x00, 0x00, 0x02, 0x06, 0x01, 0x00


//--------------------- .nv.callgraph             --------------------------
	.section	.nv.callgraph,"",@"SHT_CUDA_CALLGRAPH"
	.align	4
	.sectionentsize	8
	.align		4
        /*0000*/ 	.word	0x00000000
	.align		4
        /*0004*/ 	.word	0xffffffff
	.align		4
        /*0008*/ 	.word	0x00000000
	.align		4
        /*000c*/ 	.word	0xfffffffe
	.align		4
        /*0010*/ 	.word	0x00000000
	.align		4
        /*0014*/ 	.word	0xfffffffd
	.align		4
        /*0018*/ 	.word	0x00000000
	.align		4
        /*001c*/ 	.word	0xfffffffc


//--------------------- .nv.constant4             --------------------------
	.section	.nv.constant4,"a",@progbits
	.align	8
	.align		8
.nv.constant4:
        /*0000*/ 	.dword	_$_str


//--------------------- .text.attn_fwd            --------------------------
	.section	.text.attn_fwd,"ax",@progbits
	.align	128
        .global         attn_fwd
        .type           attn_fwd,@function
        .size           attn_fwd,(.L_x_27 - attn_fwd)
        .other          attn_fwd,@"STO_CUDA_ENTRY STV_DEFAULT"
attn_fwd:
.text.attn_fwd:
[----:B------:R-:W0:Y:S01]  /*0000*/  LDC R1, c[0x0][0x37c] ;  /* 0x0000df00ff017b82 */ /* 0x000e220000000800 */
[----:B------:R-:W1:Y:S01]  /*0010*/  S2R R0, SR_TID.X ;  /* 0x0000000000007919 */ /* 0x000e620000002100 */
[----:B0-----:R-:W-:Y:S01]  /*0020*/  VIADD R1, R1, 0xfffff640 ;  /* 0xfffff64001017836 */ /* 0x001fe20000000000 */
[----:B-1----:R-:W-:-:S13]  /*0030*/  ISETP.GE.U32.AND P0, PT, R0, 0x20, PT ;  /* 0x000000200000780c */ /* 0x002fda0003f06070 */
[----:B------:R-:W-:Y:S05]  /*0040*/  @P0 BRA `(.L_x_0) ;  /* 0x0000000000b80947 */ /* 0x000fea0003800000 */
[----:B------:R-:W0:Y:S01]  /*0050*/  S2UR UR6, SR_CgaCtaId ;  /* 0x00000000000679c3 */ /* 0x000e220000008800 */
[----:B------:R-:W-:Y:S01]  /*0060*/  NOP ;  /* 0x0000000000007918 */ /* 0x000fe20000000000 */
[----:B------:R-:W-:Y:S02]  /*0070*/  UMOV UR4, 0x40 ;  /* 0x0000004000047882 */ /* 0x000fe40000000000 */
[----:B0-----:R-:W-:-:S09]  /*0080*/  ULEA UR4, UR6, UR4, 0x18 ;  /* 0x0000000406047291 */ /* 0x001fd2000f8ec0ff */
[----:B------:R-:W0:Y:S01]  /*0090*/  LDS.U8 R0, [UR4] ;  /* 0x00000004ff007984 */ /* 0x000e220008000000 */
[----:B------:R-:W-:Y:S02]  /*00a0*/  UMOV UR4, 0x400 ;  /* 0x0000040000047882 */ /* 0x000fe40000000000 */
[----:B------:R-:W-:Y:S01]  /*00b0*/  ULEA UR4, UR6, UR4, 0x18 ;  /* 0x0000000406047291 */ /* 0x000fe2000f8ec0ff */
[----:B0-----:R-:W-:-:S13]  /*00c0*/  ISETP.NE.AND P1, PT, R0, RZ, PT ;  /* 0x000000ff0000720c */ /* 0x001fda0003f25270 */
[----:B------:R-:W-:Y:S05]  /*00d0*/  @P1 BRA `(.L_x_1) ;  /* 0x00000000007c1947 */ /* 0x000fea0003800000 */
[----:B------:R-:W-:-:S13]  /*00e0*/  ELECT P1, URZ, PT ;  /* 0x0000000000ff782f */ /* 0x000fda0003820000 */
[----:B------:R-:W-:Y:S05]  /*00f0*/  @!P1 BRA `(.L_x_2) ;  /* 0x0000000000849947 */ /* 0x000fea0003800000 */
[----:B------:R-:W-:Y:S01]  /*0100*/  UMOV UR5, 0x8 ;  /* 0x0000000800057882 */ /* 0x000fe20000000000 */
[----:B------:R-:W-:Y:S02]  /*0110*/  IMAD.MOV.U32 R4, RZ, RZ, 0x1 ;  /* 0x00000001ff047424 */ /* 0x000fe400078e00ff */
[----:B------:R-:W-:Y:S02]  /*0120*/  IMAD.MOV.U32 R5, RZ, RZ, 0xff ;  /* 0x000000ffff057424 */ /* 0x000fe400078e00ff */
[----:B------:R-:W-:Y:S04]  /*0130*/  DEPBAR.LE SB0, 0x36 ;  /* 0x00008d800000791a */ /* 0x000fe80000000000 */
[----:B------:R-:W0:Y:S02]  /*0140*/  UTCATOMSWS.FIND_AND_SET.ALIGN UP0, UR5, UR5 ;  /* 0x00000005000575e3 */ /* 0x000e240008000800 */
[----:B0-----:R-:W-:-:S04]  /*0150*/  PLOP3.LUT P1, PT, PT, PT, UP0, 0x80, 0x8 ;  /* 0x000000000008781c */ /* 0x001fc80003f2f008 */
[----:B------:R-:W-:-:S04]  /*0160*/  SEL R0, RZ, 0xffffffff, !P1 ;  /* 0xffffffffff007807 */ /* 0x000fc80004800000 */
[----:B------:R-:W-:Y:S01]  /*0170*/  ISETP.NE.AND P1, PT, R0, RZ, PT ;  /* 0x000000ff0000720c */ /* 0x000fe20003f25270 */
[----:B------:R-:W-:-:S12]  /*0180*/  IMAD.U32 R0, RZ, RZ, UR5 ;  /* 0x00000005ff007e24 */ /* 0x000fd8000f8e00ff */
[----:B------:R-:W-:Y:S05]  /*0190*/  @P1 BRA `(.L_x_3) ;  /* 0x0000000000241947 */ /* 0x000fea0003800000 */
.L_x_4:
[----:B------:R-:W-:Y:S05]  /*01a0*/  NANOSLEEP 0x64 ;  /* 0x000000640000795d */ /* 0x000fea0003800000 */
[----:B------:R-:W-:-:S05]  /*01b0*/  UMOV UR5, 0x8 ;  /* 0x0000000800057882 */ /* 0x000fca0000000000 */
[----:B------:R-:W-:Y:S04]  /*01c0*/  DEPBAR.LE SB0, 0x36 ;  /* 0x00008d800000791a */ /* 0x000fe80000000000 */
[----:B------:R-:W0:Y:S02]  /*01d0*/  UTCATOMSWS.FIND_AND_SET.ALIGN UP0, UR5, UR5 ;  /* 0x00000005000575e3 */ /* 0x000e240008000800 */
[----:B0-----:R-:W-:-:S04]  /*01e0*/  PLOP3.LUT P1, PT, PT, PT, UP0, 0x80, 0x8 ;  /* 0x000000000008781c */ /* 0x001fc80003f2f008 */
[----:B------:R-:W-:-:S04]  /*01f0*/  SEL R0, RZ, 0xffffffff, !P1 ;  /* 0xffffffffff007807 */ /* 0x000fc80004800000 */
[----:B------:R-:W-:Y:S01]  /*0200*/  ISETP.NE.AND P1, PT, R0, RZ, PT ;  /* 0x000000ff0000720c */ /* 0x000fe20003f25270 */
[----:B------:R-:W-:-:S12]  /*0210*/  IMAD.U32 R0, RZ, RZ, UR5 ;  /* 0x00000005ff007e24 */ /* 0x000fd8000f8e00ff */
[----:B------:R-:W-:Y:S05]  /*0220*/  @!P1 BRA `(.L_x_4) ;  /* 0xfffffffc00dc9947 */ /* 0x000fea000383ffff */
.L_x_3:
[C---:B------:R-:W-:Y:S01]  /*0230*/  VIADD R3, R0.reuse, 0x10 ;  /* 0x0000001000037836 */ /* 0x040fe20000000000 */
[----:B------:R-:W-:Y:S01]  /*0240*/  UMOV UR5, 0x50 ;  /* 0x0000005000057882 */ /* 0x000fe20000000000 */
[----:B------:R-:W-:Y:S01]  /*0250*/  SHF.L.U32 R2, R5, R0, RZ ;  /* 0x0000000005027219 */ /* 0x000fe200000006ff */
[----:B------:R-:W-:Y:S01]  /*0260*/  ULEA UR5, UR6, UR5, 0x18 ;  /* 0x0000000506057291 */ /* 0x000fe2000f8ec0ff */
[----:B------:R-:W-:Y:S01]  /*0270*/  IMAD.SHL.U32 R0, R0, 0x20, RZ ;  /* 0x0000002000007824 */ /* 0x000fe200078e00ff */
[----:B------:R-:W-:-:S04]  /*0280*/  SHF.L.U32 R3, R4, R3, RZ ;  /* 0x0000000304037219 */ /* 0x000fc800000006ff */
[----:B------:R-:W-:-:S05]  /*0290*/  LOP3.LUT R2, R3, R2, RZ, 0xfc, !PT ;  /* 0x0000000203027212 */ /* 0x000fca00078efcff */
[----:B------:R0:W-:Y:S04]  /*02a0*/  ATOMS.OR RZ, [UR5], R2 ;  /* 0x00000002ffff798c */ /* 0x0001e8000b000005 */
[----:B------:R0:W-:Y:S01]  /*02b0*/  STS [UR4], R0 ;  /* 0x00000000ff007988 */ /* 0x0001e20008000804 */
[----:B------:R-:W-:Y:S05]  /*02c0*/  BRA `(.L_x_2) ;  /* 0x0000000000107947 */ /* 0x000fea0003800000 */
.L_x_1:
[----:B------:R-:W-:Y:S01]  /*02d0*/  IMAD.MOV.U32 R0, RZ, RZ, -0x1 ;  /* 0xffffffffff007424 */ /* 0x000fe200078e00ff */
[----:B------:R-:W-:-:S04]  /*02e0*/  MOV R2, 0x310 ;  /* 0x0000031000027802 */ /* 0x000fc80000000f00 */
[----:B------:R0:W-:Y:S03]  /*02f0*/  STS [UR4], R0 ;  /* 0x00000000ff007988 */ /* 0x0001e60008000804 */
[----:B0-----:R-:W-:Y:S05]  /*0300*/  CALL.REL.NOINC `($__internal_1_$__cuda_sm10x_tcgen05_guardrail_trap_phase_invalid_during_alloc) ;  /* 0x000001f800f07944 */ /* 0x001fea0003c00000 */
.L_x_2:
[----:B------:R-:W-:Y:S05]  /*0310*/  WARPSYNC.ALL ;  /* 0x0000000000007948 */ /* 0x000fea0003800000 */
[----:B------:R-:W-:Y:S01]  /*0320*/  NOP ;  /* 0x0000000000007918 */ /* 0x000fe20000000000 */
.L_x_0:
[----:B0-----:R-:W0:Y:S01]  /*0330*/  S2R R2, SR_TID.X ;  /* 0x0000000000027919 */ /* 0x001e220000002100 */
[----:B------:R-:W1:Y:S01]  /*0340*/  S2UR UR6, SR_CgaCtaId ;  /* 0x00000000000679c3 */ /* 0x000e620000008800 */
[----:B------:R-:W2:Y:S01]  /*0350*/  LDCU.64 UR8, c[0x0][0x3b0] ;  /* 0x00007600ff0877ac */ /* 0x000ea20008000a00 */
[----:B------:R-:W3:Y:S01]  /*0360*/  S2R R0, SR_CTAID.X ;  /* 0x0000000000007919 */ /* 0x000ee20000002500 */
[----:B------:R-:W-:Y:S01]  /*0370*/  UMOV UR30, 0x400 ;  /* 0x00000400001e7882 */ /* 0x000fe20000000000 */
[----:B------:R-:W4:Y:S04]  /*0380*/  LDCU.64 UR4, c[0x0][0x3b0] ;  /* 0x00007600ff0477ac */ /* 0x000f280008000a00 */
[----:B------:R-:W2:Y:S01]  /*0390*/  S2UR UR31, SR_CTAID.Y ;  /* 0x00000000001f79c3 */ /* 0x000ea20000002600 */
[----:B------:R-:W0:Y:S07]  /*03a0*/  LDCU.64 UR32, c[0x0][0x358] ;  /* 0x00006b00ff2077ac */ /* 0x000e2e0008000a00 */
[----:B------:R-:W5:Y:S01]  /*03b0*/  LDC.64 R6, c[0x0][0x380] ;  /* 0x0000e000ff067b82 */ /* 0x000f620000000a00 */
[----:B-1----:R-:W-:-:S07]  /*03c0*/  ULEA UR30, UR6, UR30, 0x18 ;  /* 0x0000001e061e7291 */ /* 0x002fce000f8ec0ff */
[----:B------:R-:W1:Y:S01]  /*03d0*/  LDC.64 R164, c[0x0][0x380] ;  /* 0x0000e000ffa47b82 */ /* 0x000e620000000a00 */
[----:B0-----:R-:W-:Y:S01]  /*03e0*/  LOP3.LUT R2, R2, 0x7f, RZ, 0xc0, !PT ;  /* 0x0000007f02027812 */ /* 0x001fe200078ec0ff */
[----:B--2---:R-:W-:-:S06]  /*03f0*/  UIMAD UR8, UR31, UR8, URZ ;  /* 0x000000081f0872a4 */ /* 0x004fcc000f8e02ff */
[----:B------:R-:W0:Y:S01]  /*0400*/  LDC R24, c[0x0][0x3b8] ;  /* 0x0000ee00ff187b82 */ /* 0x000e220000000800 */
[----:B----4-:R-:W-:Y:S01]  /*0410*/  UIMAD UR4, UR31, UR4, URZ ;  /* 0x000000041f0472a4 */ /* 0x010fe2000f8e02ff */
[----:B---3--:R-:W-:Y:S01]  /*0420*/  IMAD R0, R0, 0x80, R2 ;  /* 0x0000008000007824 */ /* 0x008fe200078e0202 */
[----:B------:R-:W-:-:S03]  /*0430*/  USHF.R.S32.HI UR7, URZ, 0x1f, UR8 ;  /* 0x0000001fff077899 */ /* 0x000fc60008011408 */
[C---:B------:R-:W-:Y:S02]  /*0440*/  IMAD R5, R0.reuse, UR9, RZ ;  /* 0x0000000900057c24 */ /* 0x040fe4000f8e02ff */
[----:B------:R-:W-:Y:S01]  /*0450*/  IMAD R3, R0, UR5, RZ ;  /* 0x0000000500037c24 */ /* 0x000fe2000f8e02ff */
[----:B------:R-:W-:Y:S01]  /*0460*/  USHF.R.S32.HI UR5, URZ, 0x1f, UR4 ;  /* 0x0000001fff057899 */ /* 0x000fe20008011404 */
[----:B------:R-:W-:Y:S01]  /*0470*/  BAR.SYNC.DEFER_BLOCKING 0x0 ;  /* 0x0000000000007b1d */ /* 0x000fe20000010000 */
[----:B-----5:R-:W-:Y:S02]  /*0480*/  IADD3 R2, P4, P3, R5, UR8, R6 ;  /* 0x0000000805027c10 */ /* 0x020fe4000fb9e006 */
[----:B------:R-:W-:Y:S02]  /*0490*/  SHF.R.S32.HI R4, RZ, 0x1f, R5 ;  /* 0x0000001fff047819 */ /* 0x000fe40000011405 */
[----:B-1----:R-:W-:Y:S02]  /*04a0*/  IADD3 R164, P1, P2, R3, UR4, R164 ;  /* 0x0000000403a47c10 */ /* 0x002fe4000fa3e0a4 */
[----:B------:R-:W-:-:S02]  /*04b0*/  SHF.R.S32.HI R0, RZ, 0x1f, R3 ;  /* 0x0000001fff007819 */ /* 0x000fc40000011403 */
[----:B------:R-:W-:Y:S02]  /*04c0*/  IADD3.X R3, PT, PT, R4, UR7, R7, P4, P3 ;  /* 0x0000000704037c10 */ /* 0x000fe4000a7e6407 */
[----:B------:R-:W-:Y:S01]  /*04d0*/  IADD3.X R0, PT, PT, R0, UR5, R165, P1, P2 ;  /* 0x0000000500007c10 */ /* 0x000fe20008fe44a5 */
[----:B0-----:R-:W-:Y:S01]  /*04e0*/  IMAD R4, R24, 0x7f, RZ ;  /* 0x0000007f18047824 */ /* 0x001fe200078e02ff */
[----:B------:R-:W0:Y:S04]  /*04f0*/  LDS R5, [UR30] ;  /* 0x0000001eff057984 */ /* 0x000e280008000800 */
[----:B0-----:R0:W-:Y:S01]  /*0500*/  STL [R1+0x188], R5 ;  /* 0x0001880501007387 */ /* 0x0011e20000100800 */
[----:B------:R-:W-:Y:S06]  /*0510*/  BAR.SYNC.DEFER_BLOCKING 0x0 ;  /* 0x0000000000007b1d */ /* 0x000fec0000010000 */
[----:B------:R-:W-:Y:S05]  /*0520*/  @P0 BRA `(.L_x_5) ;  /* 0x0000000000180947 */ /* 0x000fea0003800000 */
[----:B------:R-:W-:Y:S01]  /*0530*/  ELECT P1, URZ, PT ;  /* 0x0000000000ff782f */ /* 0x000fe20003820000 */
[----:B0-----:R-:W-:Y:S01]  /*0540*/  IMAD.MOV.U32 R5, RZ, RZ, 0x1 ;  /* 0x00000001ff057424 */ /* 0x001fe200078e00ff */
[----:B------:R-:W-:Y:S01]  /*0550*/  UMOV UR4, 0x40 ;  /* 0x0000004000047882 */ /* 0x000fe20000000000 */
[----:B------:R-:W-:Y:S01]  /*0560*/  UVIRTCOUNT.DEALLOC.SMPOOL 0x80 ;  /* 0x000000800000784c */ /* 0x000fe20000000000 */
[----:B------:R-:W-:-:S09]  /*0570*/  ULEA UR4, UR6, UR4, 0x18 ;  /* 0x0000000406047291 */ /* 0x000fd2000f8ec0ff */
[----:B------:R1:W-:Y:S03]  /*0580*/  @P1 STS.U8 [UR4], R5 ;  /* 0x00000005ff001988 */ /* 0x0003e60008000004 */
.L_x_5:
[----:B------:R-:W2:Y:S01]  /*0590*/  LDG.E.U8 R2, desc[UR32][R2.64] ;  /* 0x0000002002027981 */ /* 0x000ea2000c1e1100 */
[C---:B------:R-:W-:Y:S01]  /*05a0*/  IMAD R115, R24.reuse, 0x35, RZ ;  /* 0x0000003518737824 */ /* 0x040fe200078e02ff */
[----:B------:R-:W3:Y:S01]  /*05b0*/  LDCU UR4, c[0x0][0x3c8] ;  /* 0x00007900ff0477ac */ /* 0x000ee20008000800 */
[C---:B01----:R-:W-:Y:S02]  /*05c0*/  IMAD.SHL.U32 R5, R24.reuse, 0x8, RZ ;  /* 0x0000000818057824 */ /* 0x043fe400078e00ff */
[C---:B------:R-:W-:Y:S01]  /*05d0*/  IMAD R117, R24.reuse, 0x3d, RZ ;  /* 0x0000003d18757824 */ /* 0x040fe200078e02ff */
[----:B------:R-:W0:Y:S01]  /*05e0*/  LDCU UR7, c[0x0][0x3f0] ;  /* 0x00007e00ff0777ac */ /* 0x000e220008000800 */
[C---:B------:R-:W-:Y:S01]  /*05f0*/  IMAD.SHL.U32 R7, R24.reuse, 0x10, RZ ;  /* 0x0000001018077824 */ /* 0x040fe200078e00ff */
[-C--:B------:R-:W-:Y:S01]  /*0600*/  IADD3 R136, P1, PT, R5, R164.reuse, RZ ;  /* 0x000000a405887210 */ /* 0x080fe20007f3e0ff */
[C---:B------:R-:W-:Y:S01]  /*0610*/  IMAD R119, R24.reuse, 0x45, RZ ;  /* 0x0000004518777824 */ /* 0x040fe200078e02ff */
[----:B------:R-:W1:Y:S01]  /*0620*/  LDCU UR5, c[0x0][0x3c4] ;  /* 0x00007880ff0577ac */ /* 0x000e620008000800 */
[C---:B------:R-:W-:Y:S01]  /*0630*/  IMAD R9, R24.reuse, 0x18, RZ ;  /* 0x0000001818097824 */ /* 0x040fe200078e02ff */
[----:B------:R-:W-:Y:S01]  /*0640*/  IADD3 R120, P2, PT, R7, R164, RZ ;  /* 0x000000a407787210 */ /* 0x000fe20007f5e0ff */
[----:B------:R-:W-:-:S02]  /*0650*/  IMAD.SHL.U32 R11, R24, 0x20, RZ ;  /* 0x00000020180b7824 */ /* 0x000fc400078e00ff */
[C---:B------:R-:W-:Y:S01]  /*0660*/  IMAD R121, R24.reuse, 0x4d, RZ ;  /* 0x0000004d18797824 */ /* 0x040fe200078e02ff */
[-C--:B------:R-:W-:Y:S01]  /*0670*/  IADD3 R118, P3, PT, R9, R164.reuse, RZ ;  /* 0x000000a409767210 */ /* 0x080fe20007f7e0ff */
[C---:B------:R-:W-:Y:S01]  /*0680*/  IMAD R14, R24.reuse, 0x28, RZ ;  /* 0x00000028180e7824 */ /* 0x040fe200078e02ff */
[-C--:B------:R-:W-:Y:S01]  /*0690*/  IADD3 R116, P4, PT, R11, R164.reuse, RZ ;  /* 0x000000a40b747210 */ /* 0x080fe20007f9e0ff */
[C---:B------:R-:W-:Y:S02]  /*06a0*/  IMAD R137, R24.reuse, 0x36, RZ ;  /* 0x0000003618897824 */ /* 0x040fe400078e02ff */
[----:B------:R-:W-:Y:S01]  /*06b0*/  IMAD R16, R24, 0x30, RZ ;  /* 0x0000003018107824 */ /* 0x000fe200078e02ff */
[----:B------:R-:W-:Y:S01]  /*06c0*/  IADD3 R114, P5, PT, R14, R164, RZ ;  /* 0x000000a40e727210 */ /* 0x000fe20007fbe0ff */
[C---:B------:R-:W-:Y:S02]  /*06d0*/  IMAD R18, R24.reuse, 0x38, RZ ;  /* 0x0000003818127824 */ /* 0x040fe400078e02ff */
[----:B------:R-:W-:-:S02]  /*06e0*/  IMAD.SHL.U32 R20, R24, 0x40, RZ ;  /* 0x0000004018147824 */ /* 0x000fc400078e00ff */
[C---:B------:R-:W-:Y:S02]  /*06f0*/  IMAD R22, R24.reuse, 0x48, RZ ;  /* 0x0000004818167824 */ /* 0x040fe400078e02ff */
[C---:B------:R-:W-:Y:S02]  /*0700*/  IMAD R13, R24.reuse, 0x50, RZ ;  /* 0x00000050180d7824 */ /* 0x040fe400078e02ff */
[C---:B------:R-:W-:Y:S02]  /*0710*/  IMAD R15, R24.reuse, 0x58, RZ ;  /* 0x00000058180f7824 */ /* 0x040fe400078e02ff */
[C---:B------:R-:W-:Y:S02]  /*0720*/  IMAD R17, R24.reuse, 0x60, RZ ;  /* 0x0000006018117824 */ /* 0x040fe400078e02ff */
[C---:B------:R-:W-:Y:S02]  /*0730*/  IMAD R19, R24.reuse, 0x68, RZ ;  /* 0x0000006818137824 */ /* 0x040fe400078e02ff */
[----:B------:R-:W-:-:S02]  /*0740*/  IMAD R141, R24, 0x46, RZ ;  /* 0x00000046188d7824 */ /* 0x000fc400078e02ff */
        /* <DEDUP_REMOVED lines=49> */
[C---:B------:R-:W-:Y:S02]  /*0a60*/  IMAD.SHL.U32 R84, R24.reuse, 0x4, RZ ;  /* 0x0000000418547824 */ /* 0x040fe400078e00ff */
        /* <DEDUP_REMOVED lines=52> */
[----:B------:R-:W-:Y:S01]  /*0db0*/  IMAD R165, R24, 0x77, RZ ;  /* 0x0000007718a57824 */ /* 0x000fe200078e02ff */
[----:B--2---:R2:W-:Y:S04]  /*0dc0*/  STL [R1+0x18c], R2 ;  /* 0x00018c0201007387 */ /* 0x0045e80000100800 */
[----:B------:R-:W-:Y:S04]  /*0dd0*/  STL [R1+0x964], R115 ;  /* 0x0009647301007387 */ /* 0x000fe80000100800 */
[----:B------:R4:W-:Y:S01]  /*0de0*/  STL [R1+0x960], R117 ;  /* 0x0009607501007387 */ /* 0x0009e20000100800 */
[----:B--2---:R-:W-:-:S03]  /*0df0*/  IADD3 R2, P6, PT, R4, R164, RZ ;  /* 0x000000a404027210 */ /* 0x004fc60007fde0ff */
[----:B------:R2:W-:Y:S01]  /*0e00*/  STL [R1+0x95c], R119 ;  /* 0x00095c7701007387 */ /* 0x0005e20000100800 */
[----:B------:R-:W-:-:S03]  /*0e10*/  LEA.HI.X.SX32 R3, R4, R0, 0x1, P6 ;  /* 0x0000000004037211 */ /* 0x000fc600030f0eff */
[----:B------:R5:W-:Y:S01]  /*0e20*/  STL [R1+0x958], R121 ;  /* 0x0009587901007387 */ /* 0x000be20000100800 */
[----:B------:R-:W-:Y:S02]  /*0e30*/  IADD3 R4, P6, PT, R16, R164, RZ ;  /* 0x000000a410047210 */ /* 0x000fe40007fde0ff */
[----:B----4-:R-:W-:Y:S01]  /*0e40*/  LEA.HI.X.SX32 R117, R11, R0, 0x1, P4 ;  /* 0x000000000b757211 */ /* 0x010fe200020f0eff */
[----:B------:R4:W-:Y:S01]  /*0e50*/  STL [R1+0x954], R137 ;  /* 0x0009548901007387 */ /* 0x0009e20000100800 */
[----:B------:R-:W-:Y:S02]  /*0e60*/  IADD3 R12, P4, PT, R13, R164, RZ ;  /* 0x000000a40d0c7210 */ /* 0x000fe40007f9e0ff */
[----:B--2---:R-:W-:Y:S01]  /*0e70*/  LEA.HI.X.SX32 R119, R9, R0, 0x1, P3 ;  /* 0x0000000009777211 */ /* 0x004fe200018f0eff */
[----:B------:R-:W-:Y:S01]  /*0e80*/  STL [R1+0x950], R141 ;  /* 0x0009508d01007387 */ /* 0x000fe20000100800 */
[----:B------:R-:W-:Y:S02]  /*0e90*/  IADD3 R10, P3, PT, R22, R164, RZ ;  /* 0x000000a4160a7210 */ /* 0x000fe40007f7e0ff */
[----:B-----5:R-:W-:-:S02]  /*0ea0*/  LEA.HI.X.SX32 R121, R7, R0, 0x1, P2 ;  /* 0x0000000007797211 */ /* 0x020fc400010f0eff */
[----:B------:R-:W-:Y:S02]  /*0eb0*/  IADD3 R8, P2, PT, R20, R164, RZ ;  /* 0x000000a414087210 */ /* 0x000fe40007f5e0ff */
[----:B----4-:R-:W-:Y:S02]  /*0ec0*/  LEA.HI.X.SX32 R137, R5, R0, 0x1, P1 ;  /* 0x0000000005897211 */ /* 0x010fe400008f0eff */
[----:B------:R-:W-:Y:S02]  /*0ed0*/  IADD3 R6, P1, PT, R18, R164, RZ ;  /* 0x000000a412067210 */ /* 0x000fe40007f3e0ff */
[----:B------:R-:W-:Y:S01]  /*0ee0*/  LEA.HI.X.SX32 R115, R14, R0, 0x1, P5 ;  /* 0x000000000e737211 */ /* 0x000fe200028f0eff */
[----:B------:R2:W-:Y:S01]  /*0ef0*/  STL.64 [R1+0x128], R136 ;  /* 0x0001288801007387 */ /* 0x0005e20000100a00 */
[----:B------:R-:W-:Y:S02]  /*0f00*/  IADD3 R14, P5, PT, R15, R164, RZ ;  /* 0x000000a40f0e7210 */ /* 0x000fe40007fbe0ff */
[----:B------:R-:W-:Y:S01]  /*0f10*/  LEA.HI.X.SX32 R5, R16, R0, 0x1, P6 ;  /* 0x0000000010057211 */ /* 0x000fe200030f0eff */
[----:B------:R4:W-:Y:S01]  /*0f20*/  STL.64 [R1+0xe8], R120 ;  /* 0x0000e87801007387 */ /* 0x0009e20000100a00 */
[----:B------:R-:W-:-:S02]  /*0f30*/  IADD3 R16, P6, PT, R17, R164, RZ ;  /* 0x000000a411107210 */ /* 0x000fc40007fde0ff */
[----:B------:R-:W-:Y:S01]  /*0f40*/  LEA.HI.X.SX32 R7, R18, R0, 0x1, P1 ;  /* 0x0000000012077211 */ /* 0x000fe200008f0eff */
[----:B------:R5:W-:Y:S01]  /*0f50*/  STL.64 [R1+0xa8], R118 ;  /* 0x0000a87601007387 */ /* 0x000be20000100a00 */
[----:B------:R-:W-:Y:S02]  /*0f60*/  IADD3 R18, P1, PT, R19, R164, RZ ;  /* 0x000000a413127210 */ /* 0x000fe40007f3e0ff */
[----:B------:R-:W-:Y:S01]  /*0f70*/  LEA.HI.X.SX32 R9, R20, R0, 0x1, P2 ;  /* 0x0000000014097211 */ /* 0x000fe200010f0eff */
[----:B------:R0:W-:Y:S01]  /*0f80*/  STL.64 [R1+0x68], R116 ;  /* 0x0000687401007387 */ /* 0x0001e20000100a00 */
[----:B------:R-:W-:Y:S02]  /*0f90*/  IADD3 R20, P2, PT, R21, R164, RZ ;  /* 0x000000a415147210 */ /* 0x000fe40007f5e0ff */
[-C--:B------:R-:W-:Y:S01]  /*0fa0*/  LEA.HI.X.SX32 R11, R22, R0.reuse, 0x1, P3 ;  /* 0x00000000160b7211 */ /* 0x080fe200018f0eff */
[----:B------:R-:W-:Y:S01]  /*0fb0*/  STL.64 [R1+0x948], R4 ;  /* 0x0009480401007387 */ /* 0x000fe20000100a00 */
[----:B------:R-:W-:-:S02]  /*0fc0*/  LEA.HI.X.SX32 R13, R13, R0, 0x1, P4 ;  /* 0x000000000d0d7211 */ /* 0x000fc400020f0eff */
[----:B------:R-:W-:Y:S01]  /*0fd0*/  IADD3 R22, P3, PT, R23, R164, RZ ;  /* 0x000000a417167210 */ /* 0x000fe20007f7e0ff */
[----:B------:R0:W-:Y:S01]  /*0fe0*/  STL.64 [R1+0x28], R114 ;  /* 0x0000287201007387 */ /* 0x0001e20000100a00 */
[----:B------:R-:W-:Y:S02]  /*0ff0*/  IADD3 R140, P4, PT, R164, R24, RZ ;  /* 0x00000018a48c7210 */ /* 0x000fe40007f9e0ff */
[----:B------:R-:W-:Y:S02]  /*1000*/  LEA.HI.X.SX32 R15, R15, R0, 0x1, P5 ;  /* 0x000000000f0f7211 */ /* 0x000fe400028f0eff */
[----:B--2---:R-:W-:Y:S02]  /*1010*/  IADD3 R136, P5, PT, R26, R164, RZ ;  /* 0x000000a41a887210 */ /* 0x004fe40007fbe0ff */
[----:B------:R-:W-:Y:S01]  /*1020*/  LEA.HI.X.SX32 R17, R17, R0, 0x1, P6 ;  /* 0x0000000011117211 */ /* 0x000fe200030f0eff */
[----:B------:R-:W2:Y:S01]  /*1030*/  LDG.E.U8 R14, desc[UR32][R14.64] ;  /* 0x000000200e0e7981 */ /* 0x000ea2000c1e1100 */
[----:B----4-:R-:W-:-:S02]  /*1040*/  IADD3 R120, P6, PT, R28, R164, RZ ;  /* 0x000000a41c787210 */ /* 0x010fc40007fde0ff */
[----:B------:R-:W-:Y:S02]  /*1050*/  LEA.HI.X.SX32 R19, R19, R0, 0x1, P1 ;  /* 0x0000000013137211 */ /* 0x000fe400008f0eff */
[----:B-----5:R-:W-:Y:S02]  /*1060*/  IADD3 R118, P1, PT, R30, R164, RZ ;  /* 0x000000a41e767210 */ /* 0x020fe40007f3e0ff */
[----:B------:R-:W-:Y:S02]  /*1070*/  LEA.HI.X.SX32 R21, R21, R0, 0x1, P2 ;  /* 0x0000000015157211 */ /* 0x000fe400010f0eff */
[----:B0-----:R-:W-:Y:S02]  /*1080*/  IADD3 R116, P2, PT, R32, R164, RZ ;  /* 0x000000a420747210 */ /* 0x001fe40007f5e0ff */
[-C--:B------:R-:W-:Y:S02]  /*1090*/  LEA.HI.X.SX32 R23, R23, R0.reuse, 0x1, P3 ;  /* 0x0000000017177211 */ /* 0x080fe400018f0eff */
[----:B------:R-:W-:-:S02]  /*10a0*/  LEA.HI.X.SX32 R141, R24, R0, 0x1, P4 ;  /* 0x00000000188d7211 */ /* 0x000fc400020f0eff */
[-C--:B------:R-:W-:Y:S02]  /*10b0*/  IADD3 R114, P3, PT, R34, R164.reuse, RZ ;  /* 0x000000a422727210 */ /* 0x080fe40007f7e0ff */
[----:B------:R-:W-:Y:S01]  /*10c0*/  IADD3 R24, P4, PT, R25, R164, RZ ;  /* 0x000000a419187210 */ /* 0x000fe20007f9e0ff */
[----:B------:R0:W-:Y:S01]  /*10d0*/  STL.64 [R1+0x160], R140 ;  /* 0x0001608c01007387 */ /* 0x0001e20000100a00 */
[----:B------:R-:W-:Y:S02]  /*10e0*/  LEA.HI.X.SX32 R137, R26, R0, 0x1, P5 ;  /* 0x000000001a897211 */ /* 0x000fe400028f0eff */
        /* <DEDUP_REMOVED lines=11> */
[----:B------:R0:W-:Y:S01]  /*11a0*/  STL.64 [R1+0x60], R116 ;  /* 0x0000607401007387 */ /* 0x0001e20000100a00 */
[----:B------:R-:W-:-:S02]  /*11b0*/  LEA.HI.X.SX32 R25, R25, R0, 0x1, P4 ;  /* 0x0000000019197211 */ /* 0x000fc400020f0eff */
[-C--:B------:R-:W-:Y:S01]  /*11c0*/  IADD3 R34, P3, PT, R35, R164.reuse, RZ ;  /* 0x000000a423227210 */ /* 0x080fe20007f7e0ff */
[----:B------:R0:W-:Y:S01]  /*11d0*/  STL.64 [R1+0x20], R114 ;  /* 0x0000207201007387 */ /* 0x0001e20000100a00 */
[----:B------:R-:W-:Y:S02]  /*11e0*/  IADD3 R36, P4, PT, R37, R164, RZ ;  /* 0x000000a425247210 */ /* 0x000fe40007f9e0ff */
[----:B------:R-:W-:Y:S01]  /*11f0*/  LEA.HI.X.SX32 R27, R27, R0, 0x1, P5 ;  /* 0x000000001b1b7211 */ /* 0x000fe200028f0eff */
[----:B------:R-:W2:Y:S01]  /*1200*/  LDG.E.U8 R24, desc[UR32][R24.64] ;  /* 0x0000002018187981 */ /* 0x000ea2000c1e1100 */
[----:B------:R-:W-:Y:S02]  /*1210*/  IADD3 R38, P5, PT, R39, R164, RZ ;  /* 0x000000a427267210 */ /* 0x000fe40007fbe0ff */
[----:B------:R-:W-:Y:S01]  /*1220*/  LEA.HI.X.SX32 R29, R29, R0, 0x1, P6 ;  /* 0x000000001d1d7211 */ /* 0x000fe200030f0eff */
[----:B------:R-:W2:Y:S01]  /*1230*/  LDG.E.U8 R26, desc[UR32][R26.64] ;  /* 0x000000201a1a7981 */ /* 0x000ea2000c1e1100 */
[----:B------:R-:W-:-:S02]  /*1240*/  IADD3 R40, P6, PT, R41, R164, RZ ;  /* 0x000000a429287210 */ /* 0x000fc40007fde0ff */
[----:B------:R-:W-:Y:S01]  /*1250*/  LEA.HI.X.SX32 R31, R31, R0, 0x1, P1 ;  /* 0x000000001f1f7211 */ /* 0x000fe200008f0eff */
[----:B------:R-:W2:Y:S01]  /*1260*/  LDG.E.U8 R28, desc[UR32][R28.64] ;  /* 0x000000201c1c7981 */ /* 0x000ea2000c1e1100 */
[----:B------:R-:W-:Y:S02]  /*1270*/  IADD3 R42, P1, PT, R43, R164, RZ ;  /* 0x000000a42b2a7210 */ /* 0x000fe40007f3e0ff */
[----:B------:R-:W-:Y:S01]  /*1280*/  LEA.HI.X.SX32 R33, R33, R0, 0x1, P2 ;  /* 0x0000000021217211 */ /* 0x000fe200010f0eff */
[----:B------:R-:W2:Y:S01]  /*1290*/  LDG.E.U8 R30, desc[UR32][R30.64] ;  /* 0x000000201e1e7981 */ /* 0x000ea2000c1e1100 */
[----:B0-----:R-:W-:Y:S02]  /*12a0*/  IADD3 R140, P2, PT, R44, R164, RZ ;  /* 0x000000a42c8c7210 */ /* 0x001fe40007f5e0ff */
[-C--:B------:R-:W-:Y:S01]  /*12b0*/  LEA.HI.X.SX32 R35, R35, R0.reuse, 0x1, P3 ;  /* 0x0000000023237211 */ /* 0x080fe200018f0eff */
[----:B------:R-:W2:Y:S01]  /*12c0*/  LDG.E.U8 R32, desc[UR32][R32.64] ;  /* 0x0000002020207981 */ /* 0x000ea2000c1e1100 */
[----:B------:R-:W-:-:S02]  /*12d0*/  LEA.HI.X.SX32 R37, R37, R0, 0x1, P4 ;  /* 0x0000000025257211 */ /* 0x000fc400020f0eff */
[-C--:B----4-:R-:W-:Y:S01]  /*12e0*/  IADD3 R136, P3, PT, R46, R164.reuse, RZ ;  /* 0x000000a42e887210 */ /* 0x090fe20007f7e0ff */
[----:B------:R-:W4:Y:S01]  /*12f0*/  LDG.E.U8 R34, desc[UR32][R34.64] ;  /* 0x0000002022227981 */ /* 0x000f22000c1e1100 */
[----:B-----5:R-:W-:Y:S02]  /*1300*/  IADD3 R120, P4, PT, R48, R164, RZ ;  /* 0x000000a430787210 */ /* 0x020fe40007f9e0ff */
[----:B------:R-:W-:Y:S01]  /*1310*/  LEA.HI.X.SX32 R39, R39, R0, 0x1, P5 ;  /* 0x0000000027277211 */ /* 0x000fe200028f0eff */
[----:B------:R-:W5:Y:S01]  /*1320*/  LDG.E.U8 R36, desc[UR32][R36.64] ;  /* 0x0000002024247981 */ /* 0x000f62000c1e1100 */
        /* <DEDUP_REMOVED lines=29> */
[----:B------:R-:W2:Y:S01]  /*1500*/  LDG.E.U8 R44, desc[UR32][R44.64] ;  /* 0x000000202c2c7981 */ /* 0x000ea2000c1e1100 */
[----:B------:R-:W-:-:S02]  /*1510*/  LEA.HI.X.SX32 R49, R49, R0, 0x1, P4 ;  /* 0x0000000031317211 */ /* 0x000fc400020f0eff */
[-C--:B------:R-:W-:Y:S01]  /*1520*/  IADD3 R58, P3, PT, R59, R164.reuse, RZ ;  /* 0x000000a43b3a7210 */ /* 0x080fe20007f7e0ff */
[----:B------:R-:W2:Y:S01]  /*1530*/  LDG.E.U8 R46, desc[UR32][R46.64] ;  /* 0x000000202e2e7981 */ /* 0x000ea2000c1e1100 */
[----:B------:R-:W-:Y:S02]  /*1540*/  IADD3 R60, P4, PT, R61, R164, RZ ;  /* 0x000000a43d3c7210 */ /* 0x000fe40007f9e0ff */
[----:B------:R-:W-:Y:S01]  /*1550*/  LEA.HI.X.SX32 R51, R51, R0, 0x1, P5 ;  /* 0x0000000033337211 */ /* 0x000fe200028f0eff */
[----:B------:R-:W2:Y:S01]  /*1560*/  LDG.E.U8 R48, desc[UR32][R48.64] ;  /* 0x0000002030307981 */ /* 0x000ea2000c1e1100 */
[----:B------:R-:W-:Y:S02]  /*1570*/  IADD3 R62, P5, PT, R63, R164, RZ ;  /* 0x000000a43f3e7210 */ /* 0x000fe40007fbe0ff */
[----:B------:R-:W-:Y:S01]  /*1580*/  LEA.HI.X.SX32 R53, R53, R0, 0x1, P6 ;  /* 0x0000000035357211 */ /* 0x000fe200030f0eff */
[----:B------:R-:W2:Y:S01]  /*1590*/  LDG.E.U8 R50, desc[UR32][R50.64] ;  /* 0x0000002032327981 */ /* 0x000ea2000c1e1100 */
[----:B0-----:R-:W-:-:S02]  /*15a0*/  IADD3 R140, P6, PT, R64, R164, RZ ;  /* 0x000000a4408c7210 */ /* 0x001fc40007fde0ff */
[----:B------:R-:W-:Y:S01]  /*15b0*/  LEA.HI.X.SX32 R55, R55, R0, 0x1, P1 ;  /* 0x0000000037377211 */ /* 0x000fe200008f0eff */
[----:B------:R-:W2:Y:S01]  /*15c0*/  LDG.E.U8 R52, desc[UR32][R52.64] ;  /* 0x0000002034347981 */ /* 0x000ea2000c1e1100 */
[----:B------:R-:W-:Y:S02]  /*15d0*/  IADD3 R136, P1, PT, R66, R164, RZ ;  /* 0x000000a442887210 */ /* 0x000fe40007f3e0ff */
[----:B------:R-:W-:Y:S01]  /*15e0*/  LEA.HI.X.SX32 R57, R57, R0, 0x1, P2 ;  /* 0x0000000039397211 */ /* 0x000fe200010f0eff */
[----:B------:R-:W2:Y:S01]  /*15f0*/  LDG.E.U8 R54, desc[UR32][R54.64] ;  /* 0x0000002036367981 */ /* 0x000ea2000c1e1100 */
[----:B------:R-:W-:Y:S02]  /*1600*/  IADD3 R120, P2, PT, R68, R164, RZ ;  /* 0x000000a444787210 */ /* 0x000fe40007f5e0ff */
[-C--:B------:R-:W-:Y:S01]  /*1610*/  LEA.HI.X.SX32 R59, R59, R0.reuse, 0x1, P3 ;  /* 0x000000003b3b7211 */ /* 0x080fe200018f0eff */
[----:B------:R-:W2:Y:S01]  /*1620*/  LDG.E.U8 R56, desc[UR32][R56.64] ;  /* 0x0000002038387981 */ /* 0x000ea2000c1e1100 */
[----:B------:R-:W-:-:S02]  /*1630*/  LEA.HI.X.SX32 R61, R61, R0, 0x1, P4 ;  /* 0x000000003d3d7211 */ /* 0x000fc400020f0eff */
[-C--:B------:R-:W-:Y:S01]  /*1640*/  IADD3 R118, P3, PT, R70, R164.reuse, RZ ;  /* 0x000000a446767210 */ /* 0x080fe20007f7e0ff */
[----:B------:R0:W2:Y:S01]  /*1650*/  LDG.E.U8 R58, desc[UR32][R58.64] ;  /* 0x000000203a3a7981 */ /* 0x0000a2000c1e1100 */
        /* <DEDUP_REMOVED lines=35> */
[----:B------:R-:W2:Y:S01]  /*1890*/  LDG.E.U8 R70, desc[UR32][R70.64] ;  /* 0x0000002046467981 */ /* 0x000ea2000c1e1100 */
[----:B0-----:R-:W-:Y:S02]  /*18a0*/  IADD3 R140, P4, PT, R84, R164, RZ ;  /* 0x000000a4548c7210 */ /* 0x001fe40007f9e0ff */
        /* <DEDUP_REMOVED lines=15> */
[----:B------:R-:W-:Y:S01]  /*19a0*/  IADD3 R114, P3, PT, R94, R164, RZ ;  /* 0x000000a45e727210 */ /* 0x000fe20007f7e0ff */
[----:B------:R-:W2:Y:S01]  /*19b0*/  LDG.E.U8 R82, desc[UR32][R82.64] ;  /* 0x0000002052527981 */ /* 0x000ea2000c1e1100 */
[-C--:B------:R-:W-:Y:S02]  /*19c0*/  LEA.HI.X.SX32 R137, R86, R0.reuse, 0x1, P5 ;  /* 0x0000000056897211 */ /* 0x080fe400028f0eff */
[-C--:B------:R-:W-:Y:S01]  /*19d0*/  LEA.HI.X.SX32 R121, R88, R0.reuse, 0x1, P6 ;  /* 0x0000000058797211 */ /* 0x080fe200030f0eff */
[----:B------:R-:W-:Y:S01]  /*19e0*/  STL.64 [R1+0x148], R140 ;  /* 0x0001488c01007387 */ /* 0x000fe20000100a00 */
[-C--:B------:R-:W-:Y:S02]  /*19f0*/  LEA.HI.X.SX32 R119, R90, R0.reuse, 0x1, P1 ;  /* 0x000000005a777211 */ /* 0x080fe400008f0eff */
[-C--:B------:R-:W-:Y:S01]  /*1a00*/  LEA.HI.X.SX32 R117, R92, R0.reuse, 0x1, P2 ;  /* 0x000000005c757211 */ /* 0x080fe200010f0eff */
[----:B------:R-:W-:Y:S01]  /*1a10*/  STL.64 [R1+0x108], R136 ;  /* 0x0001088801007387 */ /* 0x000fe20000100a00 */
[----:B------:R-:W-:-:S02]  /*1a20*/  LEA.HI.X.SX32 R115, R94, R0, 0x1, P3 ;  /* 0x000000005e737211 */ /* 0x000fc400018f0eff */
[-C--:B------:R-:W-:Y:S01]  /*1a30*/  IADD3 R92, P2, PT, R93, R164.reuse, RZ ;  /* 0x000000a45d5c7210 */ /* 0x080fe20007f5e0ff */
[----:B------:R-:W-:Y:S01]  /*1a40*/  STL.64 [R1+0xc8], R120 ;  /* 0x0000c87801007387 */ /* 0x000fe20000100a00 */
[----:B------:R-:W-:Y:S02]  /*1a50*/  IADD3 R84, P4, PT, R85, R164, RZ ;  /* 0x000000a455547210 */ /* 0x000fe40007f9e0ff */
[----:B------:R-:W-:Y:S01]  /*1a60*/  LEA.HI.X.SX32 R93, R93, R0, 0x1, P2 ;  /* 0x000000005d5d7211 */ /* 0x000fe200010f0eff */
[----:B------:R-:W-:Y:S01]  /*1a70*/  STL.64 [R1+0x88], R118 ;  /* 0x0000887601007387 */ /* 0x000fe20000100a00 */
[-C--:B------:R-:W-:Y:S02]  /*1a80*/  IADD3 R94, P3, PT, R95, R164.reuse, RZ ;  /* 0x000000a45f5e7210 */ /* 0x080fe40007f7e0ff */
[----:B------:R-:W-:Y:S01]  /*1a90*/  IADD3 R86, P5, PT, R87, R164, RZ ;  /* 0x000000a457567210 */ /* 0x000fe20007fbe0ff */
[----:B------:R0:W-:Y:S01]  /*1aa0*/  STL.64 [R1+0x48], R116 ;  /* 0x0000487401007387 */ /* 0x0001e20000100a00 */
[----:B------:R-:W-:-:S02]  /*1ab0*/  LEA.HI.X.SX32 R85, R85, R0, 0x1, P4 ;  /* 0x0000000055557211 */ /* 0x000fc400020f0eff */
[----:B------:R-:W-:Y:S01]  /*1ac0*/  IADD3 R96, P4, PT, R97, R164, RZ ;  /* 0x000000a461607210 */ /* 0x000fe20007f9e0ff */
[----:B------:R1:W-:Y:S01]  /*1ad0*/  STL.64 [R1+0x8], R114 ;  /* 0x0000087201007387 */ /* 0x0003e20000100a00 */
[-C--:B------:R-:W-:Y:S02]  /*1ae0*/  LEA.HI.X.SX32 R95, R95, R0.reuse, 0x1, P3 ;  /* 0x000000005f5f7211 */ /* 0x080fe400018f0eff */
[----:B------:R-:W-:Y:S01]  /*1af0*/  LEA.HI.X.SX32 R87, R87, R0, 0x1, P5 ;  /* 0x0000000057577211 */ /* 0x000fe200028f0eff */
[----:B------:R-:W2:Y:S01]  /*1b00*/  LDG.E.U8 R84, desc[UR32][R84.64] ;  /* 0x0000002054547981 */ /* 0x000ea2000c1e1100 */
[----:B------:R-:W-:Y:S02]  /*1b10*/  IADD3 R98, P5, PT, R99, R164, RZ ;  /* 0x000000a463627210 */ /* 0x000fe40007fbe0ff */
[----:B------:R-:W-:Y:S01]  /*1b20*/  LEA.HI.X.SX32 R97, R97, R0, 0x1, P4 ;  /* 0x0000000061617211 */ /* 0x000fe200020f0eff */
[----:B------:R-:W2:Y:S01]  /*1b30*/  LDG.E.U8 R86, desc[UR32][R86.64] ;  /* 0x0000002056567981 */ /* 0x000ea2000c1e1100 */
[----:B0-----:R-:W-:-:S02]  /*1b40*/  IADD3 R116, P3, PT, R105, R164, RZ ;  /* 0x000000a469747210 */ /* 0x001fc40007f7e0ff */
[-C--:B------:R-:W-:Y:S01]  /*1b50*/  IADD3 R118, P4, PT, R107, R164.reuse, RZ ;  /* 0x000000a46b767210 */ /* 0x080fe20007f9e0ff */
[----:B------:R-:W2:Y:S01]  /*1b60*/  LDG.E.U8 R92, desc[UR32][R92.64] ;  /* 0x000000205c5c7981 */ /* 0x000ea2000c1e1100 */
[C---:B-1----:R-:W-:Y:S02]  /*1b70*/  IADD3 R114, P2, PT, R104.reuse, R164, RZ ;  /* 0x000000a468727210 */ /* 0x042fe40007f5e0ff */
[-C--:B------:R-:W-:Y:S01]  /*1b80*/  LEA.HI.X.SX32 R99, R99, R0.reuse, 0x1, P5 ;  /* 0x0000000063637211 */ /* 0x080fe200028f0eff */
[----:B------:R-:W2:Y:S01]  /*1b90*/  LDG.E.U8 R94, desc[UR32][R94.64] ;  /* 0x000000205e5e7981 */ /* 0x000ea2000c1e1100 */
[-C--:B------:R-:W-:Y:S02]  /*1ba0*/  LEA.HI.X.SX32 R115, R104, R0.reuse, 0x1, P2 ;  /* 0x0000000068737211 */ /* 0x080fe400010f0eff */
[----:B------:R-:W-:Y:S01]  /*1bb0*/  LEA.HI.X.SX32 R117, R105, R0, 0x1, P3 ;  /* 0x0000000069757211 */ /* 0x000fe200018f0eff */
[----:B------:R-:W2:Y:S01]  /*1bc0*/  LDG.E.U8 R96, desc[UR32][R96.64] ;  /* 0x0000002060607981 */ /* 0x000ea2000c1e1100 */
[----:B------:R-:W-:-:S02]  /*1bd0*/  IADD3 R120, P5, PT, R109, R164, RZ ;  /* 0x000000a46d787210 */ /* 0x000fc40007fbe0ff */
[----:B------:R-:W-:Y:S01]  /*1be0*/  IADD3 R88, P6, PT, R89, R164, RZ ;  /* 0x000000a459587210 */ /* 0x000fe20007fde0ff */
[----:B------:R0:W-:Y:S01]  /*1bf0*/  STL.64 [R1+0x140], R114 ;  /* 0x0001407201007387 */ /* 0x0001e20000100a00 */
[-C--:B------:R-:W-:Y:S02]  /*1c00*/  LEA.HI.X.SX32 R119, R107, R0.reuse, 0x1, P4 ;  /* 0x000000006b777211 */ /* 0x080fe400020f0eff */
[----:B------:R-:W-:Y:S01]  /*1c10*/  LEA.HI.X.SX32 R121, R109, R0, 0x1, P5 ;  /* 0x000000006d797211 */ /* 0x000fe200028f0eff */
[----:B------:R-:W2:Y:S01]  /*1c20*/  LDG.E.U8 R98, desc[UR32][R98.64] ;  /* 0x0000002062627981 */ /* 0x000ea2000c1e1100 */
[----:B------:R-:W-:Y:S02]  /*1c30*/  IADD3 R90, P1, PT, R91, R164, RZ ;  /* 0x000000a45b5a7210 */ /* 0x000fe40007f3e0ff */
[----:B------:R-:W-:Y:S02]  /*1c40*/  LEA.HI.X.SX32 R89, R89, R0, 0x1, P6 ;  /* 0x0000000059597211 */ /* 0x000fe400030f0eff */
[----:B------:R-:W-:-:S02]  /*1c50*/  IADD3 R100, P6, PT, R101, R164, RZ ;  /* 0x000000a465647210 */ /* 0x000fc40007fde0ff */
[----:B------:R-:W-:Y:S01]  /*1c60*/  LEA.HI.X.SX32 R91, R91, R0, 0x1, P1 ;  /* 0x000000005b5b7211 */ /* 0x000fe200008f0eff */
[----:B0-----:R-:W2:Y:S01]  /*1c70*/  LDL.LU R115, [R1+0x964] ;  /* 0x0009640001737983 */ /* 0x001ea20000300800 */
[----:B------:R-:W-:Y:S02]  /*1c80*/  IADD3 R102, P1, PT, R103, R164, RZ ;  /* 0x000000a467667210 */ /* 0x000fe40007f3e0ff */
[----:B------:R-:W-:Y:S01]  /*1c90*/  LEA.HI.X.SX32 R101, R101, R0, 0x1, P6 ;  /* 0x0000000065657211 */ /* 0x000fe200030f0eff */
[----:B------:R0:W-:Y:S01]  /*1ca0*/  STL.64 [R1+0x100], R116 ;  /* 0x0001007401007387 */ /* 0x0001e20000100a00 */
[----:B------:R-:W-:Y:S02]  /*1cb0*/  IADD3 R140, P6, PT, R111, R164, RZ ;  /* 0x000000a46f8c7210 */ /* 0x000fe40007fde0ff */
[----:B------:R-:W-:Y:S01]  /*1cc0*/  LEA.HI.X.SX32 R103, R103, R0, 0x1, P1 ;  /* 0x0000000067677211 */ /* 0x000fe200008f0eff */
[----:B------:R-:W3:Y:S01]  /*1cd0*/  LDG.E.U8 R88, desc[UR32][R88.64] ;  /* 0x0000002058587981 */ /* 0x000ee2000c1e1100 */
[----:B------:R-:W-:-:S03]  /*1ce0*/  IADD3 R136, P1, PT, R113, R164, RZ ;  /* 0x000000a471887210 */ /* 0x000fc60007f3e0ff */
[----:B------:R-:W3:Y:S04]  /*1cf0*/  LDG.E.U8 R90, desc[UR32][R90.64] ;  /* 0x000000205a5a7981 */ /* 0x000ee8000c1e1100 */
[----:B0-----:R-:W3:Y:S04]  /*1d00*/  LDL.LU R117, [R1+0x960] ;  /* 0x0009600001757983 */ /* 0x001ee80000300800 */
[----:B------:R0:W-:Y:S01]  /*1d10*/  STL.64 [R1+0xc0], R118 ;  /* 0x0000c07601007387 */ /* 0x0001e20000100a00 */
[----:B------:R-:W-:-:S03]  /*1d20*/  LEA.HI.X.SX32 R141, R111, R0, 0x1, P6 ;  /* 0x000000006f8d7211 */ /* 0x000fc600030f0eff */
[----:B------:R-:W4:Y:S04]  /*1d30*/  LDG.E.U8 R100, desc[UR32][R100.64] ;  /* 0x0000002064647981 */ /* 0x000f28000c1e1100 */
[----:B------:R-:W4:Y:S04]  /*1d40*/  LDG.E.U8 R102, desc[UR32][R102.64] ;  /* 0x0000002066667981 */ /* 0x000f28000c1e1100 */
[----:B0-----:R-:W4:Y:S04]  /*1d50*/  LDL.LU R119, [R1+0x95c] ;  /* 0x00095c0001777983 */ /* 0x001f280000300800 */
[----:B------:R0:W-:Y:S04]  /*1d60*/  STL.64 [R1+0x80], R120 ;  /* 0x0000807801007387 */ /* 0x0001e80000100a00 */
[----:B0-----:R-:W5:Y:S01]  /*1d70*/  LDL.LU R121, [R1+0x958] ;  /* 0x0009580001797983 */ /* 0x001f620000300800 */
[----:B------:R-:W-:-:S02]  /*1d80*/  LEA.HI.X.SX32 R137, R113, R0, 0x1, P1 ;  /* 0x0000000071897211 */ /* 0x000fc400008f0eff */
[CC--:B------:R-:W-:Y:S01]  /*1d90*/  IADD3 R112, P6, PT, R123.reuse, R164.reuse, RZ ;  /* 0x000000a47b707210 */ /* 0x0c0fe20007fde0ff */
[----:B------:R-:W-:Y:S01]  /*1da0*/  STL.64 [R1+0x40], R140 ;  /* 0x0000408c01007387 */ /* 0x000fe20000100a00 */
[----:B------:R-:W-:Y:S02]  /*1db0*/  IADD3 R114, P1, PT, R124, R164, RZ ;  /* 0x000000a47c727210 */ /* 0x000fe40007f3e0ff */
[----:B------:R-:W-:-:S05]  /*1dc0*/  LEA.HI.X.SX32 R113, R123, R0, 0x1, P6 ;  /* 0x000000007b717211 */ /* 0x000fca00030f0eff */
[----:B------:R-:W5:Y:S01]  /*1dd0*/  LDG.E.U8 R112, desc[UR32][R112.64] ;  /* 0x0000002070707981 */ /* 0x000f62000c1e1100 */
[----:B--2---:R-:W-:-:S04]  /*1de0*/  IADD3 R104, P2, PT, R115, R164, RZ ;  /* 0x000000a473687210 */ /* 0x004fc80007f5e0ff */
[----:B------:R-:W-:-:S05]  /*1df0*/  LEA.HI.X.SX32 R105, R115, R0, 0x1, P2 ;  /* 0x0000000073697211 */ /* 0x000fca00010f0eff */
[----:B------:R-:W-:Y:S01]  /*1e00*/  STL.64 [R1+0x940], R104 ;  /* 0x0009406801007387 */ /* 0x000fe20000100a00 */
[----:B------:R-:W-:-:S03]  /*1e10*/  LEA.HI.X.SX32 R115, R124, R0, 0x1, P1 ;  /* 0x000000007c737211 */ /* 0x000fc600008f0eff */
[----:B------:R0:W-:Y:S01]  /*1e20*/  STL.64 [R1], R136 ;  /* 0x0000008801007387 */ /* 0x0001e20000100a00 */
[-C--:B------:R-:W-:Y:S02]  /*1e30*/  IADD3 R4, P1, PT, R130, R164.reuse, RZ ;  /* 0x000000a482047210 */ /* 0x080fe40007f3e0ff */
[-C--:B---3--:R-:W-:Y:S01]  /*1e40*/  IADD3 R106, P3, PT, R117, R164.reuse, RZ ;  /* 0x000000a4756a7210 */ /* 0x088fe20007f7e0ff */
[----:B------:R-:W2:Y:S01]  /*1e50*/  LDG.E.U8 R114, desc[UR32][R114.64] ;  /* 0x0000002072727981 */ /* 0x000ea2000c1e1100 */
[-C--:B------:R-:W-:Y:S02]  /*1e60*/  IADD3 R116, P2, PT, R125, R164.reuse, RZ ;  /* 0x000000a47d747210 */ /* 0x080fe40007f5e0ff */
[-C--:B0-----:R-:W-:Y:S02]  /*1e70*/  IADD3 R136, P6, PT, R129, R164.reuse, RZ ;  /* 0x000000a481887210 */ /* 0x081fe40007fde0ff */
[----:B----4-:R-:W-:-:S04]  /*1e80*/  IADD3 R108, P4, PT, R119, R164, RZ ;  /* 0x000000a4776c7210 */ /* 0x010fc80007f9e0ff */
[----:B------:R-:W-:Y:S02]  /*1e90*/  LEA.HI.X.SX32 R109, R119, R0, 0x1, P4 ;  /* 0x00000000776d7211 */ /* 0x000fe400020f0eff */
[----:B------:R-:W-:Y:S02]  /*1ea0*/  IADD3 R120, P4, PT, R127, R164, RZ ;  /* 0x000000a47f787210 */ /* 0x000fe40007f9e0ff */
[-C--:B------:R-:W-:Y:S01]  /*1eb0*/  LEA.HI.X.SX32 R137, R129, R0.reuse, 0x1, P6 ;  /* 0x0000000081897211 */ /* 0x080fe200030f0eff */
[----:B------:R-:W-:Y:S01]  /*1ec0*/  STL [R1+0xf8], R4 ;  /* 0x0000f80401007387 */ /* 0x000fe20000100800 */
[----:B------:R-:W-:Y:S02]  /*1ed0*/  LEA.HI.X.SX32 R107, R117, R0, 0x1, P3 ;  /* 0x00000000756b7211 */ /* 0x000fe400018f0eff */
[C---:B-----5:R-:W-:Y:S01]  /*1ee0*/  IADD3 R110, P5, PT, R121.reuse, R164, RZ ;  /* 0x000000a4796e7210 */ /* 0x060fe20007fbe0ff */
[----:B------:R0:W-:Y:S03]  /*1ef0*/  STL.64 [R1+0x138], R136 ;  /* 0x0001388801007387 */ /* 0x0001e60000100a00 */
[-C--:B------:R-:W-:Y:S01]  /*1f00*/  LEA.HI.X.SX32 R111, R121, R0.reuse, 0x1, P5 ;  /* 0x00000000796f7211 */ /* 0x080fe200028f0eff */
[----:B------:R-:W3:Y:S01]  /*1f10*/  LDG.E.U8 R106, desc[UR32][R106.64] ;  /* 0x000000206a6a7981 */ /* 0x000ee2000c1e1100 */
[-C--:B------:R-:W-:Y:S01]  /*1f20*/  LEA.HI.X.SX32 R121, R127, R0.reuse, 0x1, P4 ;  /* 0x000000007f797211 */ /* 0x080fe200020f0eff */
[----:B------:R-:W-:Y:S01]  /*1f30*/  IMAD.MOV.U32 R127, RZ, RZ, R5 ;  /* 0x000000ffff7f7224 */ /* 0x000fe200078e0005 */
[----:B------:R-:W-:Y:S01]  /*1f40*/  LEA.HI.X.SX32 R117, R125, R0, 0x1, P2 ;  /* 0x000000007d757211 */ /* 0x000fe200010f0eff */
[----:B------:R-:W4:Y:S01]  /*1f50*/  LDG.E.U8 R108, desc[UR32][R108.64] ;  /* 0x000000206c6c7981 */ /* 0x000f22000c1e1100 */
[----:B------:R-:W-:Y:S01]  /*1f60*/  IADD3 R140, P2, PT, R131, R164, RZ ;  /* 0x000000a4838c7210 */ /* 0x000fe20007f5e0ff */
[----:B------:R-:W-:-:S02]  /*1f70*/  IMAD.MOV.U32 R129, RZ, RZ, R127 ;  /* 0x000000ffff817224 */ /* 0x000fc400078e007f */
[----:B0-----:R-:W5:Y:S01]  /*1f80*/  LDL.LU R137, [R1+0x954] ;  /* 0x0009540001897983 */ /* 0x001f620000300800 */
[-C--:B------:R-:W-:Y:S02]  /*1f90*/  LEA.HI.X.SX32 R129, R130, R0.reuse, 0x1, P1 ;  /* 0x0000000082817211 */ /* 0x080fe400008f0eff */
[----:B------:R-:W-:Y:S01]  /*1fa0*/  LEA.HI.X.SX32 R141, R131, R0, 0x1, P2 ;  /* 0x00000000838d7211 */ /* 0x000fe200010f0eff */
[----:B------:R-:W2:Y:S04]  /*1fb0*/  LDG.E.U8 R110, desc[UR32][R110.64] ;  /* 0x000000206e6e7981 */ /* 0x000ea8000c1e1100 */
[----:B------:R-:W-:Y:S04]  /*1fc0*/  STL [R1+0xfc], R129 ;  /* 0x0000fc8101007387 */ /* 0x000fe80000100800 */
[----:B------:R0:W-:Y:S01]  /*1fd0*/  STL.64 [R1+0xb8], R140 ;  /* 0x0000b88c01007387 */ /* 0x0001e20000100a00 */
[----:B------:R-:W-:-:S02]  /*1fe0*/  IADD3 R118, P3, PT, R126, R164, RZ ;  /* 0x000000a47e767210 */ /* 0x000fc40007f7e0ff */
[----:B------:R-:W-:Y:S01]  /*1ff0*/  IADD3 R122, P5, PT, R128, R164, RZ ;  /* 0x000000a4807a7210 */ /* 0x000fe20007fbe0ff */
[----:B------:R-:W2:Y:S04]  /*2000*/  LDG.E.U8 R116, desc[UR32][R116.64] ;  /* 0x0000002074747981 */ /* 0x000ea8000c1e1100 */
[----:B------:R-:W2:Y:S04]  /*2010*/  LDG.E.U8 R120, desc[UR32][R120.64] ;  /* 0x0000002078787981 */ /* 0x000ea8000c1e1100 */
[----:B0-----:R-:W2:Y:S01]  /*2020*/  LDL.LU R141, [R1+0x950] ;  /* 0x00095000018d7983 */ /* 0x001ea20000300800 */
[----:B------:R-:W-:Y:S01]  /*2030*/  LEA.HI.X.SX32 R119, R126, R0, 0x1, P3 ;  /* 0x000000007e777211 */ /* 0x000fe200018f0eff */
[----:B------:R-:W-:Y:S01]  /*2040*/  IMAD.MOV.U32 R126, RZ, RZ, R4 ;  /* 0x000000ffff7e7224 */ /* 0x000fe200078e0004 */
[----:B------:R-:W-:-:S02]  /*2050*/  IADD3 R104, P3, PT, R132, R164, RZ ;  /* 0x000000a484687210 */ /* 0x000fc40007f7e0ff */
[----:B------:R-:W-:Y:S01]  /*2060*/  LEA.HI.X.SX32 R123, R128, R0, 0x1, P5 ;  /* 0x00000000807b7211 */ /* 0x000fe200028f0eff */
[----:B------:R-:W-:Y:S01]  /*2070*/  IMAD.MOV.U32 R128, RZ, RZ, R126 ;  /* 0x000000ffff807224 */ /* 0x000fe200078e007e */
[-C--:B------:R-:W-:Y:S01]  /*2080*/  IADD3 R124, P5, PT, R135, R164.reuse, RZ ;  /* 0x000000a4877c7210 */ /* 0x080fe20007fbe0ff */
[----:B------:R-:W3:Y:S01]  /*2090*/  LDG.E.U8 R118, desc[UR32][R118.64] ;  /* 0x0000002076767981 */ /* 0x000ee2000c1e1100 */
[-C--:B------:R-:W-:Y:S02]  /*20a0*/  IADD3 R4, P4, PT, R133, R164.reuse, RZ ;  /* 0x000000a485047210 */ /* 0x080fe40007f9e0ff */
[----:B------:R-:W-:Y:S01]  /*20b0*/  IADD3 R128, P1, PT, R139, R164, RZ ;  /* 0x000000a48b807210 */ /* 0x000fe20007f3e0ff */
[----:B------:R-:W3:Y:S01]  /*20c0*/  LDG.E.U8 R122, desc[UR32][R122.64] ;  /* 0x000000207a7a7981 */ /* 0x000ee2000c1e1100 */
[-C--:B------:R-:W-:Y:S02]  /*20d0*/  LEA.HI.X.SX32 R105, R132, R0.reuse, 0x1, P3 ;  /* 0x0000000084697211 */ /* 0x080fe400018f0eff */
[----:B------:R-:W-:-:S02]  /*20e0*/  LEA.HI.X.SX32 R125, R135, R0, 0x1, P5 ;  /* 0x00000000877d7211 */ /* 0x000fc400028f0eff */
[-C--:B------:R-:W-:Y:S01]  /*20f0*/  LEA.HI.X.SX32 R5, R133, R0.reuse, 0x1, P4 ;  /* 0x0000000085057211 */ /* 0x080fe200020f0eff */
[----:B------:R-:W-:Y:S01]  /*2100*/  STL.64 [R1+0x78], R104 ;  /* 0x0000786801007387 */ /* 0x000fe20000100a00 */
[----:B------:R-:W-:Y:S02]  /*2110*/  LEA.HI.X.SX32 R129, R139, R0, 0x1, P1 ;  /* 0x000000008b817211 */ /* 0x000fe400008f0eff */
[-C--:B------:R-:W-:Y:S01]  /*2120*/  IADD3 R134, P4, PT, R145, R164.reuse, RZ ;  /* 0x000000a491867210 */ /* 0x080fe20007f9e0ff */
[----:B------:R-:W-:Y:S01]  /*2130*/  STL.64 [R1+0x918], R124 ;  /* 0x0009187c01007387 */ /* 0x000fe20000100a00 */
[----:B------:R-:W-:-:S03]  /*2140*/  IADD3 R136, P5, PT, R146, R164, RZ ;  /* 0x000000a492887210 */ /* 0x000fc60007fbe0ff */
[----:B------:R0:W-:Y:S01]  /*2150*/  STL.64 [R1+0x38], R4 ;  /* 0x0000380401007387 */ /* 0x0001e20000100a00 */
[----:B------:R-:W-:Y:S02]  /*2160*/  IADD3 R132, P3, PT, R143, R164, RZ ;  /* 0x000000a48f847210 */ /* 0x000fe40007f7e0ff */
[----:B------:R-:W-:Y:S02]  /*2170*/  LEA.HI.X.SX32 R135, R145, R0, 0x1, P4 ;  /* 0x0000000091877211 */ /* 0x000fe400020f0eff */
[----:B------:R-:W-:Y:S02]  /*2180*/  IADD3 R140, P1, PT, R148, R164, RZ ;  /* 0x000000a4948c7210 */ /* 0x000fe40007f3e0ff */
[----:B------:R-:W-:Y:S01]  /*2190*/  LEA.HI.X.SX32 R133, R143, R0, 0x1, P3 ;  /* 0x000000008f857211 */ /* 0x000fe200018f0eff */
[----:B------:R-:W3:Y:S01]  /*21a0*/  LDG.E.U8 R134, desc[UR32][R134.64] ;  /* 0x0000002086867981 */ /* 0x000ee2000c1e1100 */
[----:B------:R-:W-:-:S04]  /*21b0*/  IADD3 R144, P3, PT, R150, R164, RZ ;  /* 0x000000a496907210 */ /* 0x000fc80007f7e0ff */
[----:B------:R-:W-:-:S05]  /*21c0*/  LEA.HI.X.SX32 R145, R150, R0, 0x1, P3 ;  /* 0x0000000096917211 */ /* 0x000fca00018f0eff */
[----:B------:R-:W3:Y:S01]  /*21d0*/  LDG.E.U8 R144, desc[UR32][R144.64] ;  /* 0x0000002090907981 */ /* 0x000ee2000c1e1100 */
[----:B-----5:R-:W-:-:S04]  /*21e0*/  IADD3 R126, P6, PT, R137, R164, RZ ;  /* 0x000000a4897e7210 */ /* 0x020fc80007fde0ff */
[----:B------:R-:W-:Y:S02]  /*21f0*/  LEA.HI.X.SX32 R127, R137, R0, 0x1, P6 ;  /* 0x00000000897f7211 */ /* 0x000fe400030f0eff */
[----:B------:R-:W-:-:S03]  /*2200*/  IADD3 R138, P6, PT, R147, R164, RZ ;  /* 0x000000a4938a7210 */ /* 0x000fc60007fde0ff */
[----:B------:R-:W-:Y:S01]  /*2210*/  STL.64 [R1+0x920], R126 ;  /* 0x0009207e01007387 */ /* 0x000fe20000100a00 */
[----:B------:R-:W-:-:S03]  /*2220*/  LEA.HI.X.SX32 R139, R147, R0, 0x1, P6 ;  /* 0x00000000938b7211 */ /* 0x000fc600030f0eff */
[----:B------:R1:W-:Y:S01]  /*2230*/  STL.64 [R1+0x928], R128 ;  /* 0x0009288001007387 */ /* 0x0003e20000100a00 */
[----:B------:R-:W-:Y:S02]  /*2240*/  LEA.HI.X.SX32 R137, R146, R0, 0x1, P5 ;  /* 0x0000000092897211 */ /* 0x000fe400028f0eff */
[-C--:B0-----:R-:W-:Y:S01]  /*2250*/  IADD3 R4, P6, PT, R153, R164.reuse, RZ ;  /* 0x000000a499047210 */ /* 0x081fe20007fde0ff */
[----:B------:R-:W5:Y:S01]  /*2260*/  LDG.E.U8 R138, desc[UR32][R138.64] ;  /* 0x000000208a8a7981 */ /* 0x000f62000c1e1100 */
[----:B--2---:R-:W-:-:S03]  /*2270*/  IADD3 R130, P2, PT, R141, R164, RZ ;  /* 0x000000a48d827210 */ /* 0x004fc60007f5e0ff */
[----:B------:R-:W2:Y:S01]  /*2280*/  LDG.E.U8 R136, desc[UR32][R136.64] ;  /* 0x0000002088887981 */ /* 0x000ea2000c1e1100 */
[----:B-1----:R-:W-:Y:S02]  /*2290*/  IADD3 R128, P4, PT, R151, R164, RZ ;  /* 0x000000a497807210 */ /* 0x002fe40007f9e0ff */
[----:B------:R-:W-:Y:S02]  /*22a0*/  LEA.HI.X.SX32 R131, R141, R0, 0x1, P2 ;  /* 0x000000008d837211 */ /* 0x000fe400010f0eff */
[C---:B------:R-:W-:Y:S02]  /*22b0*/  IADD3 R126, P5, PT, R152.reuse, R164, RZ ;  /* 0x000000a4987e7210 */ /* 0x040fe40007fbe0ff */
[----:B------:R-:W-:Y:S02]  /*22c0*/  LEA.HI.X.SX32 R129, R151, R0, 0x1, P4 ;  /* 0x0000000097817211 */ /* 0x000fe400020f0eff */
[----:B------:R-:W-:Y:S02]  /*22d0*/  IADD3 R142, P2, PT, R149, R164, RZ ;  /* 0x000000a4958e7210 */ /* 0x000fe40007f5e0ff */
[-C--:B------:R-:W-:Y:S01]  /*22e0*/  LEA.HI.X.SX32 R5, R153, R0.reuse, 0x1, P6 ;  /* 0x0000000099057211 */ /* 0x080fe200030f0eff */
[----:B------:R-:W-:Y:S01]  /*22f0*/  STL.64 [R1+0x930], R130 ;  /* 0x0009308201007387 */ /* 0x000fe20000100a00 */
[----:B------:R-:W-:-:S02]  /*2300*/  LEA.HI.X.SX32 R127, R152, R0, 0x1, P5 ;  /* 0x00000000987f7211 */ /* 0x000fc400028f0eff */
[----:B------:R-:W-:Y:S01]  /*2310*/  LEA.HI.X.SX32 R141, R148, R0, 0x1, P1 ;  /* 0x00000000948d7211 */ /* 0x000fe200008f0eff */
[----:B------:R-:W-:Y:S01]  /*2320*/  STL.64 [R1+0x938], R132 ;  /* 0x0009388401007387 */ /* 0x000fe20000100a00 */
[C---:B------:R-:W-:Y:S02]  /*2330*/  IADD3 R124, P1, PT, R154.reuse, R164, RZ ;  /* 0x000000a49a7c7210 */ /* 0x040fe40007f3e0ff */
[----:B------:R-:W-:Y:S01]  /*2340*/  LEA.HI.X.SX32 R143, R149, R0, 0x1, P2 ;  /* 0x00000000958f7211 */ /* 0x000fe200010f0eff */
[----:B------:R-:W-:Y:S01]  /*2350*/  STL.64 [R1+0x130], R128 ;  /* 0x0001308001007387 */ /* 0x000fe20000100a00 */
[-C--:B------:R-:W-:Y:S02]  /*2360*/  IADD3 R104, P2, PT, R155, R164.reuse, RZ ;  /* 0x000000a49b687210 */ /* 0x080fe40007f5e0ff */
[----:B------:R-:W-:Y:S01]  /*2370*/  IADD3 R146, P3, PT, R157, R164, RZ ;  /* 0x000000a49d927210 */ /* 0x000fe20007f7e0ff */
[----:B------:R0:W-:Y:S01]  /*2380*/  STL.64 [R1+0xb0], R4 ;  /* 0x0000b00401007387 */ /* 0x0001e20000100a00 */
[----:B------:R-:W-:-:S03]  /*2390*/  LEA.HI.X.SX32 R125, R154, R0, 0x1, P1 ;  /* 0x000000009a7d7211 */ /* 0x000fc600008f0eff */
[----:B------:R1:W-:Y:S01]  /*23a0*/  STL.64 [R1+0xf0], R126 ;  /* 0x0000f07e01007387 */ /* 0x0003e20000100a00 */
[-C--:B------:R-:W-:Y:S02]  /*23b0*/  LEA.HI.X.SX32 R105, R155, R0.reuse, 0x1, P2 ;  /* 0x000000009b697211 */ /* 0x080fe400010f0eff */
[----:B------:R-:W-:Y:S01]  /*23c0*/  LEA.HI.X.SX32 R147, R157, R0, 0x1, P3 ;  /* 0x000000009d937211 */ /* 0x000fe200018f0eff */
[----:B------:R-:W3:Y:S01]  /*23d0*/  LDC R155, c[0x0][0x3b8] ;  /* 0x0000ee00ff9b7b82 */ /* 0x000ee20000000800 */
[-C--:B------:R-:W-:Y:S01]  /*23e0*/  IADD3 R148, P4, PT, R159, R164.reuse, RZ ;  /* 0x000000a49f947210 */ /* 0x080fe20007f9e0ff */
[----:B------:R-:W2:Y:S04]  /*23f0*/  LDG.E.U8 R142, desc[UR32][R142.64] ;  /* 0x000000208e8e7981 */ /* 0x000ea8000c1e1100 */
[----:B0-----:R-:W2:Y:S02]  /*2400*/  LDL.LU.64 R4, [R1+0x128] ;  /* 0x0001280001047983 */ /* 0x001ea40000300a00 */
[----:B------:R-:W0:Y:S02]  /*2410*/  LDC R157, c[0x0][0x3b8] ;  /* 0x0000ee00ff9d7b82 */ /* 0x000e240000000800 */
[----:B------:R-:W2:Y:S04]  /*2420*/  LDL.LU.64 R132, [R1+0xe8] ;  /* 0x0000e80001847983 */ /* 0x000ea80000300a00 */
[----:B------:R-:W4:Y:S04]  /*2430*/  LDL.LU.64 R130, [R1+0xa8] ;  /* 0x0000a80001827983 */ /* 0x000f280000300a00 */
[----:B------:R-:W4:Y:S04]  /*2440*/  LDL.LU.64 R128, [R1+0x68] ;  /* 0x0000680001807983 */ /* 0x000f280000300a00 */
[----:B-1----:R-:W5:Y:S04]  /*2450*/  LDL.LU.64 R126, [R1+0x28] ;  /* 0x00002800017e7983 */ /* 0x002f680000300a00 */
[----:B------:R1:W-:Y:S01]  /*2460*/  STL.64 [R1+0x70], R124 ;  /* 0x0000707c01007387 */ /* 0x0003e20000100a00 */
[----:B------:R-:W-:-:S02]  /*2470*/  IADD3 R150, P5, PT, R161, R164, RZ ;  /* 0x000000a4a1967210 */ /* 0x000fc40007fbe0ff */
[-C--:B------:R-:W-:Y:S01]  /*2480*/  IADD3 R152, P6, PT, R163, R164.reuse, RZ ;  /* 0x000000a4a3987210 */ /* 0x080fe20007fde0ff */
[----:B------:R-:W5:Y:S04]  /*2490*/  LDG.E.U8 R140, desc[UR32][R140.64] ;  /* 0x000000208c8c7981 */ /* 0x000f68000c1e1100 */
[----:B-1----:R-:W5:Y:S04]  /*24a0*/  LDL.LU.64 R124, [R1+0x160] ;  /* 0x00016000017c7983 */ /* 0x002f680000300a00 */
[----:B------:R1:W-:Y:S04]  /*24b0*/  STL.64 [R1+0x30], R104 ;  /* 0x0000306801007387 */ /* 0x0003e80000100a00 */
[----:B------:R0:W-:Y:S01]  /*24c0*/  STL.64 [R1+0x908], R146 ;  /* 0x0009089201007387 */ /* 0x0001e20000100a00 */
[----:B-1----:R-:W1:Y:S08]  /*24d0*/  LDC R104, c[0x0][0x3b8] ;  /* 0x0000ee00ff687b82 */ /* 0x002e700000000800 */
[----:B0-----:R-:W0:Y:S08]  /*24e0*/  LDC R147, c[0x0][0x3b8] ;  /* 0x0000ee00ff937b82 */ /* 0x001e300000000800 */
[----:B------:R-:W0:Y:S01]  /*24f0*/  LDC R105, c[0x0][0x3b8] ;  /* 0x0000ee00ff697b82 */ /* 0x000e220000000800 */
[----:B------:R-:W-:Y:S01]  /*2500*/  IADD3 R154, P1, PT, R158, R164, RZ ;  /* 0x000000a49e9a7210 */ /* 0x000fe20007f3e0ff */
[----:B---3--:R-:W-:Y:S01]  /*2510*/  IMAD R155, R155, 0x4f, RZ ;  /* 0x0000004f9b9b7824 */ /* 0x008fe200078e02ff */
[-C--:B------:R-:W-:Y:S01]  /*2520*/  LEA.HI.X.SX32 R149, R159, R0.reuse, 0x1, P4 ;  /* 0x000000009f957211 */ /* 0x080fe200020f0eff */
[----:B-1----:R-:W-:Y:S01]  /*2530*/  IMAD R104, R104, 0x67, RZ ;  /* 0x0000006768687824 */ /* 0x002fe200078e02ff */
[----:B------:R-:W-:Y:S01]  /*2540*/  LEA.HI.X.SX32 R151, R161, R0, 0x1, P5 ;  /* 0x00000000a1977211 */ /* 0x000fe200028f0eff */
[----:B------:R-:W-:Y:S01]  /*2550*/  IMAD R157, R157, 0x57, RZ ;  /* 0x000000579d9d7824 */ /* 0x000fe200078e02ff */
[-C--:B------:R-:W-:Y:S01]  /*2560*/  IADD3 R156, P2, PT, R156, R164.reuse, RZ ;  /* 0x000000a49c9c7210 */ /* 0x080fe20007f5e0ff */
[----:B0-----:R-:W-:Y:S01]  /*2570*/  IMAD R147, R147, 0x5f, RZ ;  /* 0x0000005f93937824 */ /* 0x001fe200078e02ff */
[----:B------:R-:W-:-:S02]  /*2580*/  IADD3 R160, P4, PT, R104, R164, RZ ;  /* 0x000000a468a07210 */ /* 0x000fc40007f9e0ff */
[----:B------:R-:W-:Y:S01]  /*2590*/  LEA.HI.X.SX32 R153, R163, R0, 0x1, P6 ;  /* 0x00000000a3997211 */ /* 0x000fe200030f0eff */
[----:B------:R-:W-:Y:S01]  /*25a0*/  IMAD R105, R105, 0x6f, RZ ;  /* 0x0000006f69697824 */ /* 0x000fe200078e02ff */
[----:B------:R-:W-:Y:S02]  /*25b0*/  IADD3 R158, P3, PT, R147, R164, RZ ;  /* 0x000000a4939e7210 */ /* 0x000fe40007f7e0ff */
[----:B------:R-:W-:Y:S01]  /*25c0*/  LEA.HI.X.SX32 R155, R155, R0, 0x1, P1 ;  /* 0x000000009b9b7211 */ /* 0x000fe200008f0eff */
[----:B------:R0:W-:Y:S01]  /*25d0*/  STL.64 [R1+0x910], R148 ;  /* 0x0009109401007387 */ /* 0x0001e20000100a00 */
[-C--:B------:R-:W-:Y:S02]  /*25e0*/  IADD3 R162, P5, PT, R105, R164.reuse, RZ ;  /* 0x000000a469a27210 */ /* 0x080fe40007fbe0ff */
[----:B------:R-:W-:Y:S01]  /*25f0*/  IADD3 R164, P6, PT, R165, R164, RZ ;  /* 0x000000a4a5a47210 */ /* 0x000fe20007fde0ff */
[----:B------:R-:W3:Y:S01]  /*2600*/  LDG.E.U8 R150, desc[UR32][R150.64] ;  /* 0x0000002096967981 */ /* 0x000ee2000c1e1100 */
[----:B------:R-:W-:-:S02]  /*2610*/  LEA.HI.X.SX32 R157, R157, R0, 0x1, P2 ;  /* 0x000000009d9d7211 */ /* 0x000fc400010f0eff */
[-C--:B------:R-:W-:Y:S01]  /*2620*/  LEA.HI.X.SX32 R159, R147, R0.reuse, 0x1, P3 ;  /* 0x00000000939f7211 */ /* 0x080fe200018f0eff */
[----:B------:R-:W3:Y:S01]  /*2630*/  LDG.E.U8 R152, desc[UR32][R152.64] ;  /* 0x0000002098987981 */ /* 0x000ee2000c1e1100 */
[-C--:B------:R-:W-:Y:S02]  /*2640*/  LEA.HI.X.SX32 R161, R104, R0.reuse, 0x1, P4 ;  /* 0x0000000068a17211 */ /* 0x080fe400020f0eff */
[-C--:B------:R-:W-:Y:S01]  /*2650*/  LEA.HI.X.SX32 R163, R105, R0.reuse, 0x1, P5 ;  /* 0x0000000069a37211 */ /* 0x080fe200028f0eff */
[----:B0-----:R-:W3:Y:S01]  /*2660*/  LDL.LU.64 R148, [R1+0xa0] ;  /* 0x0000a00001947983 */ /* 0x001ee20000300a00 */
[----:B------:R-:W-:-:S03]  /*2670*/  LEA.HI.X.SX32 R165, R165, R0, 0x1, P6 ;  /* 0x00000000a5a57211 */ /* 0x000fc600030f0eff */
[----:B------:R-:W3:Y:S04]  /*2680*/  LDG.E.U8 R0, desc[UR32][R2.64] ;  /* 0x0000002002007981 */ /* 0x000ee8000c1e1100 */
[----:B------:R-:W3:Y:S04]  /*2690*/  LDL.LU.64 R146, [R1+0x60] ;  /* 0x0000600001927983 */ /* 0x000ee80000300a00 */
[----:B------:R-:W3:Y:S04]  /*26a0*/  LDL.LU.64 R104, [R1+0x20] ;  /* 0x0000200001687983 */ /* 0x000ee80000300a00 */
[----:B------:R-:W3:Y:S04]  /*26b0*/  LDL.LU.64 R2, [R1+0xe0] ;  /* 0x0000e00001027983 */ /* 0x000ee80000300a00 */
[----:B------:R-:W3:Y:S04]  /*26c0*/  LDG.E.U8 R154, desc[UR32][R154.64] ;  /* 0x000000209a9a7981 */ /* 0x000ee8000c1e1100 */
[----:B------:R-:W3:Y:S04]  /*26d0*/  LDG.E.U8 R156, desc[UR32][R156.64] ;  /* 0x000000209c9c7981 */ /* 0x000ee8000c1e1100 */
[----:B------:R-:W3:Y:S04]  /*26e0*/  LDG.E.U8 R158, desc[UR32][R158.64] ;  /* 0x000000209e9e7981 */ /* 0x000ee8000c1e1100 */
[----:B------:R-:W3:Y:S04]  /*26f0*/  LDG.E.U8 R160, desc[UR32][R160.64] ;  /* 0x00000020a0a07981 */ /* 0x000ee8000c1e1100 */
[----:B------:R-:W3:Y:S04]  /*2700*/  LDG.E.U8 R162, desc[UR32][R162.64] ;  /* 0x00000020a2a27981 */ /* 0x000ee8000c1e1100 */
[----:B------:R-:W3:Y:S04]  /*2710*/  LDG.E.U8 R164, desc[UR32][R164.64] ;  /* 0x00000020a4a47981 */ /* 0x000ee8000c1e1100 */
[----:B--2---:R-:W2:Y:S04]  /*2720*/  LDG.E.U8 R132, desc[UR32][R132.64] ;  /* 0x0000002084847981 */ /* 0x004ea8000c1e1100 */
[----:B----4-:R-:W4:Y:S04]  /*2730*/  LDG.E.U8 R133, desc[UR32][R130.64] ;  /* 0x0000002082857981 */ /* 0x010f28000c1e1100 */
[----:B-----5:R-:W5:Y:S04]  /*2740*/  LDG.E.U8 R131, desc[UR32][R126.64] ;  /* 0x000000207e837981 */ /* 0x020f68000c1e1100 */
[----:B------:R-:W2:Y:S04]  /*2750*/  LDG.E.U8 R130, desc[UR32][R128.64] ;  /* 0x0000002080827981 */ /* 0x000ea8000c1e1100 */
[----:B------:R-:W2:Y:S04]  /*2760*/  LDG.E.U8 R127, desc[UR32][R10.64] ;  /* 0x000000200a7f7981 */ /* 0x000ea8000c1e1100 */
[----:B------:R-:W2:Y:S04]  /*2770*/  LDG.E.U8 R129, desc[UR32][R6.64] ;  /* 0x0000002006817981 */ /* 0x000ea8000c1e1100 */
[----:B------:R-:W2:Y:S04]  /*2780*/  LDG.E.U8 R126, desc[UR32][R8.64] ;  /* 0x00000020087e7981 */ /* 0x000ea8000c1e1100 */
[----:B------:R-:W2:Y:S04]  /*2790*/  LDG.E.U8 R11, desc[UR32][R18.64] ;  /* 0x00000020120b7981 */ /* 0x000ea8000c1e1100 */
[----:B------:R-:W2:Y:S04]  /*27a0*/  LDG.E.U8 R10, desc[UR32][R20.64] ;  /* 0x00000020140a7981 */ /* 0x000ea8000c1e1100 */
[----:B------:R-:W2:Y:S04]  /*27b0*/  LDG.E.U8 R9, desc[UR32][R22.64] ;  /* 0x0000002016097981 */ /* 0x000ea8000c1e1100 */
[----:B------:R-:W2:Y:S04]  /*27c0*/  LDG.E.U8 R8, desc[UR32][R124.64] ;  /* 0x000000207c087981 */ /* 0x000ea8000c1e1100 */
[----:B---3--:R-:W3:Y:S04]  /*27d0*/  LDG.E.U8 R23, desc[UR32][R148.64] ;  /* 0x0000002094177981 */ /* 0x008ee8000c1e1100 */
[----:B------:R0:W-:Y:S04]  /*27e0*/  STL [R1+0x190], R0 ;  /* 0x0001900001007387 */ /* 0x0001e80000100800 */
[----:B------:R-:W2:Y:S04]  /*27f0*/  LDG.E.U8 R22, desc[UR32][R146.64] ;  /* 0x0000002092167981 */ /* 0x000ea8000c1e1100 */
[----:B------:R-:W2:Y:S04]  /*2800*/  LDG.E.U8 R19, desc[UR32][R104.64] ;  /* 0x0000002068137981 */ /* 0x000ea8000c1e1100 */
[----:B0-----:R-:W2:Y:S04]  /*2810*/  LDG.E.U8 R0, desc[UR32][R4.64] ;  /* 0x0000002004007981 */ /* 0x001ea8000c1e1100 */
[----:B------:R-:W2:Y:S04]  /*2820*/  LDL.LU.64 R4, [R1+0x948] ;  /* 0x0009480001047983 */ /* 0x000ea80000300a00 */
[----:B--2---:R-:W2:Y:S04]  /*2830*/  LDG.E.U8 R128, desc[UR32][R4.64] ;  /* 0x0000002004807981 */ /* 0x004ea8000c1e1100 */
[----:B------:R-:W3:Y:S04]  /*2840*/  LDL.LU.64 R4, [R1+0x120] ;  /* 0x0001200001047983 */ /* 0x000ee80000300a00 */
[----:B------:R0:W-:Y:S04]  /*2850*/  STL [R1+0x184], R0 ;  /* 0x0001840001007387 */ /* 0x0001e80000100800 */
[----:B------:R-:W3:Y:S04]  /*2860*/  LDL.LU.64 R6, [R1+0x158] ;  /* 0x0001580001067983 */ /* 0x000ee80000300a00 */
[----:B0-----:R-:W3:Y:S04]  /*2870*/  LDG.E.U8 R0, desc[UR32][R12.64] ;  /* 0x000000200c007981 */ /* 0x001ee8000c1e1100 */
[----:B----4-:R-:W-:Y:S04]  /*2880*/  STL [R1+0x17c], R133 ;  /* 0x00017c8501007387 */ /* 0x010fe80000100800 */
[----:B------:R0:W-:Y:S04]  /*2890*/  STL [R1+0x180], R132 ;  /* 0x0001808401007387 */ /* 0x0001e80000100800 */
[----:B------:R-:W4:Y:S04]  /*28a0*/  LDG.E.U8 R12, desc[UR32][R16.64] ;  /* 0x00000020100c7981 */ /* 0x000f28000c1e1100 */
[----:B0-----:R-:W4:Y:S04]  /*28b0*/  LDL.LU.64 R132, [R1+0x118] ;  /* 0x0001180001847983 */ /* 0x001f280000300a00 */
[----:B-----5:R-:W-:Y:S04]  /*28c0*/  STL [R1+0x174], R131 ;  /* 0x0001748301007387 */ /* 0x020fe80000100800 */
[----:B------:R0:W-:Y:S04]  /*28d0*/  STL [R1+0x178], R130 ;  /* 0x0001788201007387 */ /* 0x0001e80000100800 */
[----:B0-----:R-:W5:Y:S04]  /*28e0*/  LDL.LU.64 R130, [R1+0xd8] ;  /* 0x0000d80001827983 */ /* 0x001f680000300a00 */
[----:B------:R-:W-:Y:S04]  /*28f0*/  STL [R1+0x16c], R129 ;  /* 0x00016c8101007387 */ /* 0x000fe80000100800 */
[----:B--2---:R0:W-:Y:S04]  /*2900*/  STL [R1+0x170], R128 ;  /* 0x0001708001007387 */ /* 0x0041e80000100800 */
[----:B0-----:R-:W2:Y:S04]  /*2910*/  LDL.LU.64 R128, [R1+0x98] ;  /* 0x0000980001807983 */ /* 0x001ea80000300a00 */
[----:B------:R-:W-:Y:S04]  /*2920*/  STL [R1+0x12c], R127 ;  /* 0x00012c7f01007387 */ /* 0x000fe80000100800 */
[----:B------:R0:W-:Y:S04]  /*2930*/  STL [R1+0x168], R126 ;  /* 0x0001687e01007387 */ /* 0x0001e80000100800 */
[----:B---3--:R-:W3:Y:S04]  /*2940*/  LDG.E.U8 R13, desc[UR32][R4.64] ;  /* 0x00000020040d7981 */ /* 0x008ee8000c1e1100 */
[----:B0-----:R-:W3:Y:S04]  /*2950*/  LDL.LU.64 R126, [R1+0x58] ;  /* 0x00005800017e7983 */ /* 0x001ee80000300a00 */
[----:B------:R-:W3:Y:S04]  /*2960*/  LDL.LU.64 R124, [R1+0x18] ;  /* 0x00001800017c7983 */ /* 0x000ee80000300a00 */
[----:B------:R0:W-:Y:S04]  /*2970*/  STL [R1+0x128], R0 ;  /* 0x0001280001007387 */ /* 0x0001e80000100800 */
[----:B0-----:R-:W3:Y:S04]  /*2980*/  LDG.E.U8 R0, desc[UR32][R2.64] ;  /* 0x0000002002007981 */ /* 0x001ee8000c1e1100 */
[----:B------:R-:W-:Y:S04]  /*2990*/  STL [R1+0x8f8], R23 ;  /* 0x0008f81701007387 */ /* 0x000fe80000100800 */
[----:B------:R-:W-:Y:S04]  /*29a0*/  STL [R1+0x8fc], R22 ;  /* 0x0008fc1601007387 */ /* 0x000fe80000100800 */
[----:B------:R-:W3:Y:S04]  /*29b0*/  LDL.LU.64 R16, [R1+0x150] ;  /* 0x0001500001107983 */ /* 0x000ee80000300a00 */
[----:B------:R-:W3:Y:S04]  /*29c0*/  LDL.LU.64 R2, [R1+0x110] ;  /* 0x0001100001027983 */ /* 0x000ee80000300a00 */
[----:B------:R-:W3:Y:S04]  /*29d0*/  LDL.LU.64 R4, [R1+0xd0] ;  /* 0x0000d00001047983 */ /* 0x000ee80000300a00 */
[----:B------:R-:W3:Y:S04]  /*29e0*/  LDL.LU.64 R148, [R1+0x90] ;  /* 0x0000900001947983 */ /* 0x000ee80000300a00 */
[----:B------:R-:W3:Y:S04]  /*29f0*/  LDL.LU.64 R146, [R1+0x50] ;  /* 0x0000500001927983 */ /* 0x000ee80000300a00 */
[----:B------:R-:W3:Y:S04]  /*2a00*/  LDL.LU.64 R104, [R1+0x10] ;  /* 0x0000100001687983 */ /* 0x000ee80000300a00 */
[----:B------:R-:W-:Y:S04]  /*2a10*/  STL [R1+0x900], R19 ;  /* 0x0009001301007387 */ /* 0x000fe80000100800 */
[----:B------:R-:W-:Y:S04]  /*2a20*/  STL [R1+0x904], R24 ;  /* 0x0009041801007387 */ /* 0x000fe80000100800 */
[----:B------:R-:W-:Y:S04]  /*2a30*/  STL [R1+0xec], R14 ;  /* 0x0000ec0e01007387 */ /* 0x000fe80000100800 */
[----:B----4-:R-:W-:Y:S04]  /*2a40*/  STL [R1+0xe8], R12 ;  /* 0x0000e80c01007387 */ /* 0x010fe80000100800 */
[----:B------:R0:W-:Y:S04]  /*2a50*/  STL [R1+0xac], R11 ;  /* 0x0000ac0b01007387 */ /* 0x0001e80000100800 */
[----:B------:R5:W-:Y:S04]  /*2a60*/  STL [R1+0xa8], R10 ;  /* 0x0000a80a01007387 */ /* 0x000be80000100800 */
[----:B------:R2:W-:Y:S04]  /*2a70*/  STL [R1+0x6c], R9 ;  /* 0x00006c0901007387 */ /* 0x0005e80000100800 */
[----:B------:R1:W-:Y:S04]  /*2a80*/  STL [R1+0x68], R8 ;  /* 0x0000680801007387 */ /* 0x0003e80000100800 */
[----:B0-----:R-:W4:Y:S04]  /*2a90*/  LDG.E.U8 R11, desc[UR32][R132.64] ;  /* 0x00000020840b7981 */ /* 0x001f28000c1e1100 */
[----:B-----5:R-:W5:Y:S04]  /*2aa0*/  LDG.E.U8 R10, desc[UR32][R130.64] ;  /* 0x00000020820a7981 */ /* 0x020f68000c1e1100 */
[----:B------:R-:W4:Y:S04]  /*2ab0*/  LDG.E.U8 R12, desc[UR32][R6.64] ;  /* 0x00000020060c7981 */ /* 0x000f28000c1e1100 */
[----:B--2---:R-:W2:Y:S04]  /*2ac0*/  LDG.E.U8 R9, desc[UR32][R128.64] ;  /* 0x0000002080097981 */ /* 0x004ea8000c1e1100 */
[----:B---3--:R-:W-:Y:S04]  /*2ad0*/  STL [R1+0x2c], R13 ;  /* 0x00002c0d01007387 */ /* 0x008fe80000100800 */
[----:B------:R-:W3:Y:S04]  /*2ae0*/  LDL.LU.64 R14, [R1+0x148] ;  /* 0x00014800010e7983 */ /* 0x000ee80000300a00 */
[----:B-1----:R-:W2:Y:S04]  /*2af0*/  LDG.E.U8 R8, desc[UR32][R126.64] ;  /* 0x000000207e087981 */ /* 0x002ea8000c1e1100 */
[----:B------:R-:W2:Y:S04]  /*2b00*/  LDG.E.U8 R7, desc[UR32][R124.64] ;  /* 0x000000207c077981 */ /* 0x000ea8000c1e1100 */
[----:B------:R0:W-:Y:S04]  /*2b10*/  STL [R1+0x28], R0 ;  /* 0x0000280001007387 */ /* 0x0001e80000100800 */
[----:B------:R-:W2:Y:S04]  /*2b20*/  LDL.LU.64 R132, [R1+0x108] ;  /* 0x0001080001847983 */ /* 0x000ea80000300a00 */
[----:B------:R-:W4:Y:S04]  /*2b30*/  LDL.LU.64 R130, [R1+0xc8] ;  /* 0x0000c80001827983 */ /* 0x000f280000300a00 */
[----:B------:R-:W5:Y:S04]  /*2b40*/  LDL.LU.64 R128, [R1+0x88] ;  /* 0x0000880001807983 */ /* 0x000f680000300a00 */
[----:B------:R-:W5:Y:S04]  /*2b50*/  LDL.LU.64 R126, [R1+0x48] ;  /* 0x00004800017e7983 */ /* 0x000f680000300a00 */
[----:B------:R-:W5:Y:S04]  /*2b60*/  LDL.LU.64 R124, [R1+0x8] ;  /* 0x00000800017c7983 */ /* 0x000f680000300a00 */
[----:B------:R-:W5:Y:S04]  /*2b70*/  LDL.LU.64 R24, [R1+0x140] ;  /* 0x0001400001187983 */ /* 0x000f680000300a00 */
[----:B------:R-:W5:Y:S04]  /*2b80*/  LDG.E.U8 R2, desc[UR32][R2.64] ;  /* 0x0000002002027981 */ /* 0x000f68000c1e1100 */
[----:B------:R-:W5:Y:S04]  /*2b90*/  LDG.E.U8 R6, desc[UR32][R104.64] ;  /* 0x0000002068067981 */ /* 0x000f68000c1e1100 */
[----:B0-----:R-:W5:Y:S04]  /*2ba0*/  LDG.E.U8 R0, desc[UR32][R16.64] ;  /* 0x0000002010007981 */ /* 0x001f68000c1e1100 */
[----:B------:R-:W5:Y:S04]  /*2bb0*/  LDG.E.U8 R3, desc[UR32][R4.64] ;  /* 0x0000002004037981 */ /* 0x000f68000c1e1100 */
[----:B------:R-:W5:Y:S04]  /*2bc0*/  LDL.LU.64 R104, [R1+0x100] ;  /* 0x0001000001687983 */ /* 0x000f680000300a00 */
[----:B------:R-:W5:Y:S04]  /*2bd0*/  LDL.LU.64 R22, [R1+0xc0] ;  /* 0x0000c00001167983 */ /* 0x000f680000300a00 */
[----:B------:R-:W5:Y:S04]  /*2be0*/  LDG.E.U8 R4, desc[UR32][R148.64] ;  /* 0x0000002094047981 */ /* 0x000f68000c1e1100 */
[----:B------:R-:W5:Y:S04]  /*2bf0*/  LDL.LU.64 R20, [R1+0x80] ;  /* 0x0000800001147983 */ /* 0x000f680000300a00 */
[----:B------:R-:W5:Y:S04]  /*2c00*/  LDG.E.U8 R5, desc[UR32][R146.64] ;  /* 0x0000002092057981 */ /* 0x000f68000c1e1100 */
[----:B------:R-:W5:Y:S04]  /*2c10*/  LDL.LU.64 R148, [R1+0x40] ;  /* 0x0000400001947983 */ /* 0x000f680000300a00 */
[----:B------:R-:W5:Y:S04]  /*2c20*/  LDL.LU.64 R146, [R1] ;  /* 0x0000000001927983 */ /* 0x000f680000300a00 */
[----:B---3--:R-:W3:Y:S04]  /*2c30*/  LDG.E.U8 R13, desc[UR32][R14.64] ;  /* 0x000000200e0d7981 */ /* 0x008ee8000c1e1100 */
[----:B--2---:R-:W2:Y:S04]  /*2c40*/  LDG.E.U8 R14, desc[UR32][R132.64] ;  /* 0x00000020840e7981 */ /* 0x004ea8000c1e1100 */
[----:B----4-:R-:W4:Y:S04]  /*2c50*/  LDG.E.U8 R15, desc[UR32][R130.64] ;  /* 0x00000020820f7981 */ /* 0x010f28000c1e1100 */
[----:B-----5:R-:W5:Y:S04]  /*2c60*/  LDG.E.U8 R16, desc[UR32][R128.64] ;  /* 0x0000002080107981 */ /* 0x020f68000c1e1100 */
[----:B------:R-:W2:Y:S04]  /*2c70*/  LDL.LU.64 R132, [R1+0x138] ;  /* 0x0001380001847983 */ /* 0x000ea80000300a00 */
[----:B------:R-:W3:Y:S04]  /*2c80*/  LDL.LU.64 R130, [R1+0xf8] ;  /* 0x0000f80001827983 */ /* 0x000ee80000300a00 */
[----:B------:R-:W4:Y:S04]  /*2c90*/  LDG.E.U8 R17, desc[UR32][R126.64] ;  /* 0x000000207e117981 */ /* 0x000f28000c1e1100 */
[----:B------:R-:W4:Y:S04]  /*2ca0*/  LDL.LU.64 R128, [R1+0xb8] ;  /* 0x0000b80001807983 */ /* 0x000f280000300a00 */
[----:B------:R-:W4:Y:S04]  /*2cb0*/  LDG.E.U8 R18, desc[UR32][R124.64] ;  /* 0x000000207c127981 */ /* 0x000f28000c1e1100 */
[----:B------:R-:W5:Y:S04]  /*2cc0*/  LDL.LU.64 R126, [R1+0x78] ;  /* 0x00007800017e7983 */ /* 0x000f680000300a00 */
[----:B------:R-:W5:Y:S04]  /*2cd0*/  LDG.E.U8 R25, desc[UR32][R24.64] ;  /* 0x0000002018197981 */ /* 0x000f68000c1e1100 */
[----:B------:R-:W5:Y:S04]  /*2ce0*/  LDL.LU.64 R124, [R1+0x38] ;  /* 0x00003800017c7983 */ /* 0x000f680000300a00 */
[----:B------:R-:W5:Y:S04]  /*2cf0*/  LDG.E.U8 R27, desc[UR32][R104.64] ;  /* 0x00000020681b7981 */ /* 0x000f68000c1e1100 */
[----:B------:R-:W5:Y:S04]  /*2d00*/  LDG.E.U8 R29, desc[UR32][R22.64] ;  /* 0x00000020161d7981 */ /* 0x000f68000c1e1100 */
[----:B------:R-:W5:Y:S04]  /*2d10*/  LDG.E.U8 R31, desc[UR32][R20.64] ;  /* 0x00000020141f7981 */ /* 0x000f68000c1e1100 */
[----:B------:R-:W5:Y:S04]  /*2d20*/  LDL.LU.64 R104, [R1+0x940] ;  /* 0x0009400001687983 */ /* 0x000f680000300a00 */
[----:B------:R-:W5:Y:S04]  /*2d30*/  LDG.E.U8 R33, desc[UR32][R148.64] ;  /* 0x0000002094217981 */ /* 0x000f68000c1e1100 */
[----:B------:R-:W5:Y:S04]  /*2d40*/  LDG.E.U8 R35, desc[UR32][R146.64] ;  /* 0x0000002092237981 */ /* 0x000f68000c1e1100 */
[----:B------:R-:W5:Y:S04]  /*2d50*/  LDL.LU.64 R148, [R1+0x130] ;  /* 0x0001300001947983 */ /* 0x000f680000300a00 */
[----:B------:R-:W5:Y:S04]  /*2d60*/  LDL.LU.64 R146, [R1+0xf0] ;  /* 0x0000f00001927983 */ /* 0x000f680000300a00 */
[----:B------:R-:W5:Y:S04]  /*2d70*/  LDL.LU.64 R22, [R1+0x70] ;  /* 0x0000700001167983 */ /* 0x000f680000300a00 */
[----:B------:R-:W5:Y:S04]  /*2d80*/  LDL.LU.64 R20, [R1+0x30] ;  /* 0x0000300001147983 */ /* 0x000f680000300a00 */
[----:B--2---:R-:W2:Y:S04]  /*2d90*/  LDG.E.U8 R37, desc[UR32][R132.64] ;  /* 0x0000002084257981 */ /* 0x004ea8000c1e1100 */
[----:B---3--:R-:W3:Y:S04]  /*2da0*/  LDG.E.U8 R39, desc[UR32][R130.64] ;  /* 0x0000002082277981 */ /* 0x008ee8000c1e1100 */
[----:B------:R-:W2:Y:S04]  /*2db0*/  LDL.LU.64 R132, [R1+0x938] ;  /* 0x0009380001847983 */ /* 0x000ea80000300a00 */
[----:B------:R-:W3:Y:S04]  /*2dc0*/  LDL.LU.64 R130, [R1+0x930] ;  /* 0x0009300001827983 */ /* 0x000ee80000300a00 */
[----:B----4-:R-:W4:Y:S04]  /*2dd0*/  LDG.E.U8 R41, desc[UR32][R128.64] ;  /* 0x0000002080297981 */ /* 0x010f28000c1e1100 */
[----:B-----5:R-:W5:Y:S04]  /*2de0*/  LDG.E.U8 R43, desc[UR32][R126.64] ;  /* 0x000000207e2b7981 */ /* 0x020f68000c1e1100 */
[----:B------:R-:W4:Y:S04]  /*2df0*/  LDL.LU.64 R128, [R1+0x928] ;  /* 0x0009280001807983 */ /* 0x000f280000300a00 */
[----:B------:R-:W4:Y:S04]  /*2e00*/  LDL.LU.64 R126, [R1+0x920] ;  /* 0x00092000017e7983 */ /* 0x000f280000300a00 */
[----:B------:R-:W4:Y:S04]  /*2e10*/  LDG.E.U8 R45, desc[UR32][R124.64] ;  /* 0x000000207c2d7981 */ /* 0x000f28000c1e1100 */
[----:B------:R-:W4:Y:S04]  /*2e20*/  LDG.E.U8 R104, desc[UR32][R104.64] ;  /* 0x0000002068687981 */ /* 0x000f28000c1e1100 */
[----:B------:R-:W4:Y:S04]  /*2e30*/  LDL.LU.64 R124, [R1+0x918] ;  /* 0x00091800017c7983 */ /* 0x000f280000300a00 */
[----:B------:R-:W4:Y:S04]  /*2e40*/  LDG.E.U8 R49, desc[UR32][R148.64] ;  /* 0x0000002094317981 */ /* 0x000f28000c1e1100 */
[----:B------:R-:W4:Y:S04]  /*2e50*/  LDG.E.U8 R51, desc[UR32][R146.64] ;  /* 0x0000002092337981 */ /* 0x000f28000c1e1100 */
[----:B------:R-:W4:Y:S04]  /*2e60*/  LDG.E.U8 R55, desc[UR32][R22.64] ;  /* 0x0000002016377981 */ /* 0x000f28000c1e1100 */
[----:B------:R0:W4:Y:S01]  /*2e70*/  LDG.E.U8 R57, desc[UR32][R20.64] ;  /* 0x0000002014397981 */ /* 0x000122000c1e1100 */
[----:B------:R-:W1:Y:S01]  /*2e80*/  S2R R59, SR_TID.X ;  /* 0x00000000003b7919 */ /* 0x000e620000002100 */
[----:B0-----:R-:W0:Y:S02]  /*2e90*/  LDC.64 R20, c[0x0][0x3c0] ;  /* 0x0000f000ff147b82 */ /* 0x001e240000000a00 */
[----:B--2---:R-:W2:Y:S04]  /*2ea0*/  LDG.E.U8 R47, desc[UR32][R132.64] ;  /* 0x00000020842f7981 */ /* 0x004ea8000c1e1100 */
[----:B---3--:R-:W3:Y:S04]  /*2eb0*/  LDG.E.U8 R130, desc[UR32][R130.64] ;  /* 0x0000002082827981 */ /* 0x008ee8000c1e1100 */
[----:B------:R-:W2:Y:S04]  /*2ec0*/  LDL.LU.64 R132, [R1+0xb0] ;  /* 0x0000b00001847983 */ /* 0x000ea80000300a00 */
[----:B------:R-:W3:Y:S04]  /*2ed0*/  LDL.LU.64 R148, [R1+0x910] ;  /* 0x0009100001947983 */ /* 0x000ee80000300a00 */
[----:B------:R-:W5:Y:S04]  /*2ee0*/  LDL.LU.64 R146, [R1+0x908] ;  /* 0x0009080001927983 */ /* 0x000f680000300a00 */
[----:B------:R-:W5:Y:S04]  /*2ef0*/  LDL.LU R24, [R1+0x188] ;  /* 0x0001880001187983 */ /* 0x000f680000300800 */
        /* <DEDUP_REMOVED lines=10> */
[----:B----4-:R4:W5:Y:S04]  /*2fa0*/  LDG.E.U8 R128, desc[UR32][R128.64] ;  /* 0x0000002080807981 */ /* 0x010968000c1e1100 */
[----:B------:R-:W5:Y:S04]  /*2fb0*/  LDG.E.U8 R124, desc[UR32][R124.64] ;  /* 0x000000207c7c7981 */ /* 0x000f68000c1e1100 */
[----:B------:R-:W5:Y:S01]  /*2fc0*/  LDG.E.U8 R126, desc[UR32][R126.64] ;  /* 0x000000207e7e7981 */ /* 0x000f62000c1e1100 */
[----:B----4-:R-:W4:Y:S03]  /*2fd0*/  S2R R129, SR_TID.X ;  /* 0x0000000000817919 */ /* 0x010f260000002100 */
[----:B--2---:R2:W5:Y:S04]  /*2fe0*/  LDG.E.U8 R53, desc[UR32][R132.64] ;  /* 0x0000002084357981 */ /* 0x004568000c1e1100 */
[----:B---3--:R4:W3:Y:S04]  /*2ff0*/  LDG.E.U8 R148, desc[UR32][R148.64] ;  /* 0x0000002094947981 */ /* 0x0088e8000c1e1100 */
[----:B-----5:R5:W3:Y:S01]  /*3000*/  LDG.E.U8 R146, desc[UR32][R146.64] ;  /* 0x0000002092927981 */ /* 0x020ae2000c1e1100 */
[----:B------:R-:W-:Y:S01]  /*3010*/  R2UR UR29, R24 ;  /* 0x00000000181d72ca */ /* 0x000fe200000e0000 */
[----:B--2---:R-:W2:Y:S02]  /*3020*/  LDC.64 R132, c[0x0][0x388] ;  /* 0x0000e200ff847b82 */ /* 0x004ea40000000a00 */
[----:B------:R-:W2:Y:S04]  /*3030*/  LDL.LU R147, [R1+0xec] ;  /* 0x0000ec0001937983 */ /* 0x000ea80000300800 */
[----:B------:R-:W2:Y:S04]  /*3040*/  LDL.LU R151, [R1+0x128] ;  /* 0x0001280001977983 */ /* 0x000ea80000300800 */
[----:B------:R-:W2:Y:S04]  /*3050*/  LDL.LU R153, [R1+0x12c] ;  /* 0x00012c0001997983 */ /* 0x000ea80000300800 */
[----:B------:R-:W2:Y:S04]  /*3060*/  LDL.LU R155, [R1+0x168] ;  /* 0x00016800019b7983 */ /* 0x000ea80000300800 */
[----:B------:R-:W2:Y:S04]  /*3070*/  LDL.LU R157, [R1+0x16c] ;  /* 0x00016c00019d7983 */ /* 0x000ea80000300800 */
[----:B------:R-:W2:Y:S04]  /*3080*/  LDL.LU R159, [R1+0x170] ;  /* 0x00017000019f7983 */ /* 0x000ea80000300800 */
[----:B------:R-:W2:Y:S04]  /*3090*/  LDL.LU R161, [R1+0x174] ;  /* 0x0001740001a17983 */ /* 0x000ea80000300800 */
[----:B------:R-:W2:Y:S04]  /*30a0*/  LDL.LU R163, [R1+0x178] ;  /* 0x0001780001a37983 */ /* 0x000ea80000300800 */
[----:B------:R-:W2:Y:S01]  /*30b0*/  LDL.LU R165, [R1+0x17c] ;  /* 0x00017c0001a57983 */ /* 0x000ea20000300800 */
[----:B----4-:R-:W-:-:S03]  /*30c0*/  LOP3.LUT R149, R129, 0x7f, RZ, 0xc0, !PT ;  /* 0x0000007f81957812 */ /* 0x010fc600078ec0ff */
[----:B------:R-:W4:Y:S04]  /*30d0*/  LDL.LU R24, [R1+0x904] ;  /* 0x0009040001187983 */ /* 0x000f280000300800 */
[----:B------:R0:W-:Y:S04]  /*30e0*/  STS.U8 [R149+UR30], R19 ;  /* 0x0000001395007988 */ /* 0x0001e8000800001e */
[----:B------:R1:W-:Y:S04]  /*30f0*/  STS.U8 [R149+UR30+0x400], R22 ;  /* 0x0004001695007988 */ /* 0x0003e8000800001e */
[----:B------:R1:W-:Y:S04]  /*3100*/  STS.U8 [R149+UR30+0x800], R23 ;  /* 0x0008001795007988 */ /* 0x0003e8000800001e */
[----:B0-----:R-:W3:Y:S04]  /*3110*/  LDL.LU R19, [R1+0x900] ;  /* 0x0009000001137983 */ /* 0x001ee80000300800 */
[----:B-1----:R-:W3:Y:S04]  /*3120*/  LDL.LU R22, [R1+0x8fc] ;  /* 0x0008fc0001167983 */ /* 0x002ee80000300800 */
[----:B------:R-:W3:Y:S04]  /*3130*/  LDL.LU R23, [R1+0x8f8] ;  /* 0x0008f80001177983 */ /* 0x000ee80000300800 */
[----:B--2---:R-:W-:Y:S04]  /*3140*/  STS.U8 [R149+UR30+0xc00], R165 ;  /* 0x000c00a595007988 */ /* 0x004fe8000800001e */
[----:B------:R-:W-:Y:S04]  /*3150*/  STS.U8 [R149+UR30+0x1000], R163 ;  /* 0x001000a395007988 */ /* 0x000fe8000800001e */
[----:B------:R-:W-:Y:S04]  /*3160*/  STS.U8 [R149+UR30+0x1400], R161 ;  /* 0x001400a195007988 */ /* 0x000fe8000800001e */
[----:B------:R-:W-:Y:S04]  /*3170*/  STS.U8 [R149+UR30+0x1800], R159 ;  /* 0x0018009f95007988 */ /* 0x000fe8000800001e */
[----:B------:R-:W-:Y:S04]  /*3180*/  STS.U8 [R149+UR30+0x1c00], R157 ;  /* 0x001c009d95007988 */ /* 0x000fe8000800001e */
[----:B------:R-:W-:Y:S04]  /*3190*/  STS.U8 [R149+UR30+0x2000], R155 ;  /* 0x0020009b95007988 */ /* 0x000fe8000800001e */
[----:B------:R-:W-:Y:S04]  /*31a0*/  STS.U8 [R149+UR30+0x2400], R153 ;  /* 0x0024009995007988 */ /* 0x000fe8000800001e */
[----:B------:R-:W-:Y:S04]  /*31b0*/  STS.U8 [R149+UR30+0x2800], R151 ;  /* 0x0028009795007988 */ /* 0x000fe8000800001e */
[----:B------:R5:W-:Y:S04]  /*31c0*/  STS.U8 [R149+UR30+0x2c00], R147 ;  /* 0x002c009395007988 */ /* 0x000be8000800001e */
[----:B------:R-:W-:Y:S04]  /*31d0*/  STS.U8 [R149+UR30+0x3000], R145 ;  /* 0x0030009195007988 */ /* 0x000fe8000800001e */
[----:B------:R-:W-:Y:S01]  /*31e0*/  STS.U8 [R149+UR30+0x3400], R143 ;  /* 0x0034008f95007988 */ /* 0x000fe2000800001e */
[----:B-----5:R-:W-:-:S03]  /*31f0*/  LOP3.LUT R147, R149, 0x10, RZ, 0x3c, !PT ;  /* 0x0000001095937812 */ /* 0x020fc600078e3cff */
[----:B------:R-:W-:Y:S04]  /*3200*/  STS.U8 [R149+UR30+0x3800], R141 ;  /* 0x0038008d95007988 */ /* 0x000fe8000800001e */
[----:B------:R-:W-:Y:S04]  /*3210*/  STS.U8 [R149+UR30+0x3c00], R139 ;  /* 0x003c008b95007988 */ /* 0x000fe8000800001e */
[----:B------:R-:W-:Y:S04]  /*3220*/  STS.U8 [R147+UR30+0x80], R137 ;  /* 0x0000808993007988 */ /* 0x000fe8000800001e */
[----:B------:R-:W-:Y:S04]  /*3230*/  STS.U8 [R147+UR30+0x480], R135 ;  /* 0x0004808793007988 */ /* 0x000fe8000800001e */
[----:B------:R0:W-:Y:S04]  /*3240*/  STS.U8 [R147+UR30+0x880], R131 ;  /* 0x0008808393007988 */ /* 0x0001e8000800001e */
[----:B0-----:R-:W2:Y:S04]  /*3250*/  LDL.LU R131, [R1+0x190] ;  /* 0x0001900001837983 */ /* 0x001ea80000300800 */
[----:B---3--:R-:W-:Y:S04]  /*3260*/  STS.U8 [R147+UR30+0xc80], R23 ;  /* 0x000c801793007988 */ /* 0x008fe8000800001e */
[----:B------:R-:W-:Y:S04]  /*3270*/  STS.U8 [R147+UR30+0x1080], R22 ;  /* 0x0010801693007988 */ /* 0x000fe8000800001e */
[----:B------:R-:W-:Y:S04]  /*3280*/  STS.U8 [R147+UR30+0x1480], R19 ;  /* 0x0014801393007988 */ /* 0x000fe8000800001e */
[----:B----4-:R-:W-:Y:S04]  /*3290*/  STS.U8 [R147+UR30+0x1880], R24 ;  /* 0x0018801893007988 */ /* 0x010fe8000800001e */
[----:B------:R0:W-:Y:S01]  /*32a0*/  STS.U8 [R147+UR30+0x1c80], R26 ;  /* 0x001c801a93007988 */ /* 0x0001e2000800001e */
[----:B------:R-:W-:-:S03]  /*32b0*/  LOP3.LUT R145, R149, 0x20, RZ, 0x3c, !PT ;  /* 0x0000002095917812 */ /* 0x000fc600078e3cff */
[----:B------:R-:W-:Y:S04]  /*32c0*/  STS.U8 [R147+UR30+0x2080], R28 ;  /* 0x0020801c93007988 */ /* 0x000fe8000800001e */
[----:B------:R-:W-:Y:S01]  /*32d0*/  STS.U8 [R147+UR30+0x2480], R30 ;  /* 0x0024801e93007988 */ /* 0x000fe2000800001e */
[C---:B------:R-:W-:Y:S01]  /*32e0*/  LOP3.LUT R143, R149.reuse, 0x30, RZ, 0x3c, !PT ;  /* 0x00000030958f7812 */ /* 0x040fe200078e3cff */
[----:B------:R-:W-:Y:S01]  /*32f0*/  UMOV UR6, 0x1 ;  /* 0x0000000100067882 */ /* 0x000fe20000000000 */
[C---:B------:R-:W-:Y:S01]  /*3300*/  LOP3.LUT R141, R149.reuse, 0x40, RZ, 0x3c, !PT ;  /* 0x00000040958d7812 */ /* 0x040fe200078e3cff */
[----:B------:R-:W-:Y:S01]  /*3310*/  STS.U8 [R147+UR30+0x2880], R32 ;  /* 0x0028802093007988 */ /* 0x000fe2000800001e */
[C---:B------:R-:W-:Y:S01]  /*3320*/  LOP3.LUT R139, R149.reuse, 0x50, RZ, 0x3c, !PT ;  /* 0x00000050958b7812 */ /* 0x040fe200078e3cff */
[----:B------:R-:W-:Y:S01]  /*3330*/  UIADD3 UR27, UPT, UPT, UR30, 0x14000, URZ ;  /* 0x000140001e1b7890 */ /* 0x000fe2000fffe0ff */
[----:B------:R-:W-:Y:S01]  /*3340*/  LOP3.LUT R137, R149, 0x60, RZ, 0x3c, !PT ;  /* 0x0000006095897812 */ /* 0x000fe200078e3cff */
[----:B------:R-:W-:Y:S01]  /*3350*/  STS.U8 [R147+UR30+0x2c80], R34 ;  /* 0x002c802293007988 */ /* 0x000fe2000800001e */
[----:B------:R-:W-:Y:S01]  /*3360*/  SHF.R.U32.HI R63, RZ, 0x5, R129 ;  /* 0x00000005ff3f7819 */ /* 0x000fe20000011681 */
[----:B------:R-:W-:Y:S01]  /*3370*/  USHF.L.U32 UR10, UR5, 0x3, URZ ;  /* 0x00000003050a7899 */ /* 0x000fe200080006ff */
[----:B------:R-:W-:Y:S01]  /*3380*/  LOP3.LUT R59, R59, 0x7f, RZ, 0xc0, !PT ;  /* 0x0000007f3b3b7812 */ /* 0x000fe200078ec0ff */
[----:B------:R-:W-:Y:S01]  /*3390*/  STS.U8 [R147+UR30+0x3080], R36 ;  /* 0x0030802493007988 */ /* 0x000fe2000800001e */
[----:B------:R-:W-:Y:S01]  /*33a0*/  LOP3.LUT R135, R149, 0x70, RZ, 0x3c, !PT ;  /* 0x0000007095877812 */ /* 0x000fe200078e3cff */
[----:B0-----:R-:W0:Y:S02]  /*33b0*/  LDC R26, c[0x0][0x3c4] ;  /* 0x0000f100ff1a7b82 */ /* 0x001e240000000800 */
[----:B------:R-:W-:Y:S04]  /*33c0*/  STS.U8 [R147+UR30+0x3480], R38 ;  /* 0x0034802693007988 */ /* 0x000fe8000800001e */
[----:B------:R-:W-:Y:S04]  /*33d0*/  STS.U8 [R147+UR30+0x3880], R40 ;  /* 0x0038802893007988 */ /* 0x000fe8000800001e */
[----:B------:R-:W-:Y:S04]  /*33e0*/  STS.U8 [R147+UR30+0x3c80], R42 ;  /* 0x003c802a93007988 */ /* 0x000fe8000800001e */
[----:B------:R1:W-:Y:S04]  /*33f0*/  STS.U8 [R145+UR30+0x100], R12 ;  /* 0x0001000c91007988 */ /* 0x0003e8000800001e */
[----:B------:R-:W-:Y:S04]  /*3400*/  STS.U8 [R145+UR30+0x500], R11 ;  /* 0x0005000b91007988 */ /* 0x000fe8000800001e */
[----:B------:R-:W-:Y:S01]  /*3410*/  STS.U8 [R145+UR30+0x900], R10 ;  /* 0x0009000a91007988 */ /* 0x000fe2000800001e */
[----:B------:R-:W-:Y:S01]  /*3420*/  R2UR UR13, R63 ;  /* 0x000000003f0d72ca */ /* 0x000fe200000e0000 */
[----:B------:R-:W-:Y:S01]  /*3430*/  IMAD R61, R59, UR4, RZ ;  /* 0x000000043b3d7c24 */ /* 0x000fe2000f8e02ff */
[----:B------:R-:W-:Y:S01]  /*3440*/  PRMT R119, RZ, 0x7610, R119 ;  /* 0x00007610ff777816 */ /* 0x000fe20000000077 */
[----:B------:R3:W-:Y:S01]  /*3450*/  STS.U8 [R145+UR30+0xd00], R9 ;  /* 0x000d000991007988 */ /* 0x0007e2000800001e */
[----:B------:R-:W-:Y:S01]  /*3460*/  PRMT R127, RZ, 0x7610, R127 ;  /* 0x00007610ff7f7816 */ /* 0x000fe2000000007f */
[----:B-1----:R-:W1:Y:S02]  /*3470*/  LDC R12, c[0x0][0x3c4] ;  /* 0x0000f100ff0c7b82 */ /* 0x002e640000000800 */
[----:B------:R-:W-:Y:S04]  /*3480*/  STS.U8 [R145+UR30+0x1100], R8 ;  /* 0x0011000891007988 */ /* 0x000fe8000800001e */
[----:B------:R4:W-:Y:S02]  /*3490*/  STS.U8 [R145+UR30+0x1500], R7 ;  /* 0x0015000791007988 */ /* 0x0009e4000800001e */
[----:B------:R-:W-:Y:S01]  /*34a0*/  USHF.L.U32 UR4, UR13, 0x15, URZ ;  /* 0x000000150d047899 */ /* 0x000fe200080006ff */
[----:B------:R-:W-:Y:S01]  /*34b0*/  IMAD R59, R20, UR31, RZ ;  /* 0x0000001f143b7c24 */ /* 0x000fe2000f8e02ff */
[----:B------:R-:W-:Y:S01]  /*34c0*/  STS.U8 [R145+UR30+0x1900], R44 ;  /* 0x0019002c91007988 */ /* 0x000fe2000800001e */
[----:B------:R-:W-:Y:S01]  /*34d0*/  PRMT R125, RZ, 0x7610, R125 ;  /* 0x00007610ff7d7816 */ /* 0x000fe2000000007d */
[----:B---3--:R-:W3:Y:S02]  /*34e0*/  LDC R9, c[0x0][0x3c4] ;  /* 0x0000f100ff097b82 */ /* 0x008ee40000000800 */
[----:B------:R-:W-:Y:S04]  /*34f0*/  STS.U8 [R145+UR30+0x1d00], R46 ;  /* 0x001d002e91007988 */ /* 0x000fe8000800001e */
        /* <DEDUP_REMOVED lines=9> */
[----:B------:R0:W-:Y:S04]  /*3590*/  STS.U8 [R143+UR30+0x580], R2 ;  /* 0x000580028f007988 */ /* 0x0001e8000800001e */
[----:B------:R0:W-:Y:S01]  /*35a0*/  STS.U8 [R143+UR30+0x980], R3 ;  /* 0x000980038f007988 */ /* 0x0001e2000800001e */
[----:B------:R-:W-:Y:S01]  /*35b0*/  ULOP3.LUT UR4, UR4, 0x600000, URZ, 0xc0, !UPT ;  /* 0x0060000004047892 */ /* 0x000fe2000f8ec0ff */
[--C-:B------:R-:W-:Y:S01]  /*35c0*/  IADD3 R132, P1, P2, R61, R132, R59.reuse ;  /* 0x000000843d847210 */ /* 0x100fe20007a3e03b */
[C---:B----4-:R-:W-:Y:S01]  /*35d0*/  IMAD R7, R21.reuse, 0xa, RZ ;  /* 0x0000000a15077824 */ /* 0x050fe200078e02ff */
[----:B------:R4:W-:Y:S01]  /*35e0*/  STS.U8 [R143+UR30+0xd80], R4 ;  /* 0x000d80048f007988 */ /* 0x0009e2000800001e */
[----:B------:R-:W-:Y:S01]  /*35f0*/  SHF.R.S32.HI R20, RZ, 0x1f, R59 ;  /* 0x0000001fff147819 */ /* 0x000fe2000001143b */
[----:B-----5:R-:W5:Y:S02]  /*3600*/  LDC R0, c[0x0][0x3c4] ;  /* 0x0000f100ff007b82 */ /* 0x020f640000000800 */
[----:B------:R-:W-:Y:S04]  /*3610*/  STS.U8 [R143+UR30+0x1180], R5 ;  /* 0x001180058f007988 */ /* 0x000fe8000800001e */
[----:B------:R-:W-:Y:S01]  /*3620*/  STS.U8 [R143+UR30+0x1580], R6 ;  /* 0x001580068f007988 */ /* 0x000fe2000800001e */
[----:B------:R-:W-:Y:S01]  /*3630*/  PRMT R117, RZ, 0x7610, R117 ;  /* 0x00007610ff757816 */ /* 0x000fe20000000075 */
[----:B0-----:R-:W0:Y:S02]  /*3640*/  LDC R2, c[0x0][0x3c4] ;  /* 0x0000f100ff027b82 */ /* 0x001e240000000800 */
        /* <DEDUP_REMOVED lines=16> */
[----:B------:R-:W-:Y:S01]  /*3750*/  STS.U8 [R141+UR30+0x1a00], R84 ;  /* 0x001a00548d007988 */ /* 0x000fe2000800001e */
[----:B------:R-:W-:Y:S01]  /*3760*/  SHF.R.S32.HI R61, RZ, 0x1f, R61 ;  /* 0x0000001fff3d7819 */ /* 0x000fe2000001143d */
[----:B------:R-:W-:Y:S01]  /*3770*/  UIADD3 UR28, UPT, UPT, UR29, UR4, URZ ;  /* 0x000000041d1c7290 */ /* 0x000fe2000fffe0ff */
[----:B------:R-:W-:Y:S01]  /*3780*/  IMAD.SHL.U32 R3, R21, 0x8, RZ ;  /* 0x0000000815037824 */ /* 0x000fe200078e00ff */
[----:B------:R-:W-:Y:S01]  /*3790*/  STS.U8 [R141+UR30+0x1e00], R86 ;  /* 0x001e00568d007988 */ /* 0x000fe2000800001e */
[----:B----4-:R-:W-:Y:S01]  /*37a0*/  VIADD R4, R132, UR10 ;  /* 0x0000000a84047c36 */ /* 0x010fe20008000000 */
[----:B------:R-:W-:Y:S01]  /*37b0*/  IADD3 RZ, P5, PT, R7, R132, RZ ;  /* 0x0000008407ff7210 */ /* 0x000fe20007fbe0ff */
[----:B0-----:R-:W0:Y:S01]  /*37c0*/  LDC R17, c[0x0][0x3c4] ;  /* 0x0000f100ff117b82 */ /* 0x001e220000000800 */
[----:B------:R-:W-:Y:S04]  /*37d0*/  STS.U8 [R141+UR30+0x2200], R88 ;  /* 0x002200588d007988 */ /* 0x000fe8000800001e */
[----:B------:R-:W-:Y:S01]  /*37e0*/  STS.U8 [R141+UR30+0x2600], R90 ;  /* 0x0026005a8d007988 */ /* 0x000fe2000800001e */
[----:B------:R-:W-:-:S02]  /*37f0*/  PRMT R115, RZ, 0x7610, R115 ;  /* 0x00007610ff737816 */ /* 0x000fc40000000073 */
[----:B------:R-:W-:Y:S01]  /*3800*/  PRMT R123, RZ, 0x7610, R123 ;  /* 0x00007610ff7b7816 */ /* 0x000fe2000000007b */
[----:B------:R-:W-:Y:S01]  /*3810*/  STS.U8 [R141+UR30+0x2a00], R92 ;  /* 0x002a005c8d007988 */ /* 0x000fe2000800001e */
[----:B------:R-:W-:Y:S01]  /*3820*/  PRMT R121, RZ, 0x7610, R121 ;  /* 0x00007610ff797816 */ /* 0x000fe20000000079 */
[----:B------:R-:W4:Y:S02]  /*3830*/  LDC R18, c[0x0][0x3c4] ;  /* 0x0000f100ff127b82 */ /* 0x000f240000000800 */
        /* <DEDUP_REMOVED lines=8> */
[----:B------:R-:W-:Y:S01]  /*38c0*/  IADD3.X R133, PT, PT, R61, R133, R20, P1, P2 ;  /* 0x000000853d857210 */ /* 0x000fe20000fe4414 */
[----:B------:R-:W-:Y:S01]  /*38d0*/  USHF.L.U32 UR4, UR5, 0x1, URZ ;  /* 0x0000000105047899 */ /* 0x000fe200080006ff */
[----:B------:R-:W-:Y:S01]  /*38e0*/  STTM.x128 tmem[UR28], RZ ;  /* 0x000000ff000079ed */ /* 0x000fe200083c001c */
[----:B------:R-:W-:Y:S01]  /*38f0*/  STS.U8 [R139+UR30+0xe80], R31 ;  /* 0x000e801f8b007988 */ /* 0x000fe2000800001e */
[----:B------:R-:W-:Y:S01]  /*3900*/  IADD3 RZ, P3, PT, R3, R132, RZ ;  /* 0x0000008403ff7210 */ /* 0x000fe20007f7e0ff */
[----:B-1----:R-:W1:Y:S02]  /*3910*/  LDC R25, c[0x0][0x3c4] ;  /* 0x0000f100ff197b82 */ /* 0x002e640000000800 */
[----:B------:R0:W-:Y:S04]  /*3920*/  STS.U8 [R139+UR30+0x1280], R33 ;  /* 0x001280218b007988 */ /* 0x0001e8000800001e */
[----:B------:R-:W-:Y:S04]  /*3930*/  STS.U8 [R139+UR30+0x1680], R35 ;  /* 0x001680238b007988 */ /* 0x000fe8000800001e */
[----:B------:R-:W-:Y:S01]  /*3940*/  STS.U8 [R139+UR30+0x1a80], R104 ;  /* 0x001a80688b007988 */ /* 0x000fe2000800001e */
[----:B------:R-:W-:Y:S01]  /*3950*/  LOP3.LUT P1, RZ, R129, 0x7f, RZ, 0xc0, !PT ;  /* 0x0000007f81ff7812 */ /* 0x000fe2000782c0ff */
[----:B0-----:R-:W0:Y:S02]  /*3960*/  LDC R33, c[0x0][0x3c4] ;  /* 0x0000f100ff217b82 */ /* 0x001e240000000800 */
[----:B------:R-:W-:Y:S04]  /*3970*/  STS.U8 [R139+UR30+0x1e80], R106 ;  /* 0x001e806a8b007988 */ /* 0x000fe8000800001e */
[----:B------:R-:W-:Y:S01]  /*3980*/  STS.U8 [R139+UR30+0x2280], R108 ;  /* 0x0022806c8b007988 */ /* 0x000fe2000800001e */
[----:B------:R-:W-:Y:S01]  /*3990*/  ISETP.LT.AND P2, PT, RZ, UR7, PT ;  /* 0x00000007ff007c0c */ /* 0x000fe2000bf41270 */
[----:B------:R-:W0:Y:S02]  /*39a0*/  LDC R129, c[0x0][0x3c4] ;  /* 0x0000f100ff817b82 */ /* 0x000e240000000800 */
[----:B------:R-:W-:Y:S04]  /*39b0*/  STS.U8 [R139+UR30+0x2680], R110 ;  /* 0x0026806e8b007988 */ /* 0x000fe8000800001e */
[----:B------:R-:W-:Y:S04]  /*39c0*/  STS.U8 [R139+UR30+0x2a80], R112 ;  /* 0x002a80708b007988 */ /* 0x000fe8000800001e */
[----:B------:R-:W-:Y:S04]  /*39d0*/  STS.U8 [R139+UR30+0x2e80], R114 ;  /* 0x002e80728b007988 */ /* 0x000fe8000800001e */
[----:B------:R-:W-:Y:S04]  /*39e0*/  STS.U8 [R139+UR30+0x3280], R116 ;  /* 0x003280748b007988 */ /* 0x000fe8000800001e */
[----:B------:R-:W-:Y:S04]  /*39f0*/  STS.U8 [R139+UR30+0x3680], R118 ;  /* 0x003680768b007988 */ /* 0x000fe8000800001e */
[----:B------:R0:W-:Y:S04]  /*3a00*/  STS.U8 [R139+UR30+0x3a80], R120 ;  /* 0x003a80788b007988 */ /* 0x0001e8000800001e */
[----:B------:R-:W-:Y:S04]  /*3a10*/  STS.U8 [R139+UR30+0x3e80], R122 ;  /* 0x003e807a8b007988 */ /* 0x000fe8000800001e */
[----:B------:R-:W-:Y:S04]  /*3a20*/  STS.U8 [R137+UR30+0x300], R37 ;  /* 0x0003002589007988 */ /* 0x000fe8000800001e */
[----:B------:R-:W-:Y:S04]  /*3a30*/  STS.U8 [R137+UR30+0x700], R39 ;  /* 0x0007002789007988 */ /* 0x000fe8000800001e */
[----:B------:R0:W-:Y:S04]  /*3a40*/  STS.U8 [R137+UR30+0xb00], R41 ;  /* 0x000b002989007988 */ /* 0x0001e8000800001e */
[----:B------:R-:W-:Y:S04]  /*3a50*/  STS.U8 [R137+UR30+0xf00], R43 ;  /* 0x000f002b89007988 */ /* 0x000fe8000800001e */
[----:B------:R-:W-:Y:S01]  /*3a60*/  STS.U8 [R137+UR30+0x1300], R45 ;  /* 0x0013002d89007988 */ /* 0x000fe2000800001e */
[----:B------:R-:W-:Y:S01]  /*3a70*/  VOTEU.ALL UP0, P1 ;  /* 0x0000000000ff7886 */ /* 0x000fe20000800000 */
[----:B------:R-:W-:Y:S01]  /*3a80*/  VOTEU.ALL UP1, P1 ;  /* 0x0000000000ff7886 */ /* 0x000fe20000820000 */
[----:B0-----:R-:W-:Y:S01]  /*3a90*/  PRMT R120, RZ, 0x7610, R120 ;  /* 0x00007610ff787816 */ /* 0x001fe20000000078 */
[----:B------:R-:W-:Y:S01]  /*3aa0*/  STS.U8 [R137+UR30+0x1700], R124 ;  /* 0x0017007c89007988 */ /* 0x000fe2000800001e */
[-C--:B------:R-:W-:Y:S01]  /*3ab0*/  LEA.HI.X.SX32 R5, R3, R133.reuse, 0x1, P3 ;  /* 0x0000008503057211 */ /* 0x080fe200018f0eff */
[----:B------:R-:W-:Y:S01]  /*3ac0*/  UIMAD UR7, UR5, 0x9, URZ ;  /* 0x00000009050778a4 */ /* 0x000fe2000f8e02ff */
[----:B------:R-:W-:Y:S01]  /*3ad0*/  PRMT R118, RZ, 0x7610, R118 ;  /* 0x00007610ff767816 */ /* 0x000fe20000000076 */
[----:B------:R-:W-:Y:S01]  /*3ae0*/  STS.U8 [R137+UR30+0x1b00], R126 ;  /* 0x001b007e89007988 */ /* 0x000fe2000800001e */
[----:B------:R-:W-:Y:S01]  /*3af0*/  LEA.HI.X.SX32 R11, R7, R133, 0x1, P5 ;  /* 0x00000085070b7211 */ /* 0x000fe200028f0eff */
[----:B------:R-:W0:Y:S02]  /*3b00*/  LDC R41, c[0x0][0x3c4] ;  /* 0x0000f100ff297b82 */ /* 0x000e240000000800 */
[----:B------:R-:W-:Y:S04]  /*3b10*/  STS.U8 [R137+UR30+0x1f00], R128 ;  /* 0x001f008089007988 */ /* 0x000fe8000800001e */
[----:B------:R0:W-:Y:S04]  /*3b20*/  STS.U8 [R137+UR30+0x2300], R130 ;  /* 0x0023008289007988 */ /* 0x0001e8000800001e */
[----:B------:R-:W-:Y:S04]  /*3b30*/  STS.U8 [R137+UR30+0x2700], R47 ;  /* 0x0027002f89007988 */ /* 0x000fe8000800001e */
[----:B------:R-:W-:Y:S04]  /*3b40*/  STS.U8 [R137+UR30+0x2b00], R134 ;  /* 0x002b008689007988 */ /* 0x000fe8000800001e */
[----:B------:R-:W-:Y:S04]  /*3b50*/  STS.U8 [R137+UR30+0x2f00], R136 ;  /* 0x002f008889007988 */ /* 0x000fe8000800001e */
[----:B------:R-:W-:Y:S04]  /*3b60*/  STS.U8 [R137+UR30+0x3300], R138 ;  /* 0x0033008a89007988 */ /* 0x000fe8000800001e */
[----:B------:R-:W-:Y:S04]  /*3b70*/  STS.U8 [R137+UR30+0x3700], R140 ;  /* 0x0037008c89007988 */ /* 0x000fe8000800001e */
[----:B------:R-:W-:Y:S04]  /*3b80*/  STS.U8 [R137+UR30+0x3b00], R142 ;  /* 0x003b008e89007988 */ /* 0x000fe8000800001e */
[----:B------:R-:W-:Y:S04]  /*3b90*/  STS.U8 [R137+UR30+0x3f00], R144 ;  /* 0x003f009089007988 */ /* 0x000fe8000800001e */
[----:B--2---:R-:W-:Y:S04]  /*3ba0*/  STS.U8 [R135+UR30+0x3f80], R131 ;  /* 0x003f808387007988 */ /* 0x004fe8000800001e */
[----:B------:R2:W-:Y:S04]  /*3bb0*/  STS.U8 [R135+UR30+0x380], R49 ;  /* 0x0003803187007988 */ /* 0x0005e8000800001e */
[----:B------:R-:W-:Y:S04]  /*3bc0*/  STS.U8 [R135+UR30+0x780], R51 ;  /* 0x0007803387007988 */ /* 0x000fe8000800001e */
[----:B------:R-:W-:Y:S01]  /*3bd0*/  STS.U8 [R135+UR30+0xb80], R53 ;  /* 0x000b803587007988 */ /* 0x000fe2000800001e */
[----:B------:R-:W-:-:S04]  /*3be0*/  @!UP0 UIADD3 UR8, UPT, UPT, -UR6, 0x100000, URZ ;  /* 0x0010000006088890 */ /* 0x000fc8000fffe1ff */
[----:B------:R-:W-:Y:S02]  /*3bf0*/  @!UP0 USHF.L.U32 UR9, UR8, 0xb, URZ ;  /* 0x0000000b08098899 */ /* 0x000fe400080006ff */
[----:B------:R-:W-:Y:S01]  /*3c00*/  @!UP0 USHF.L.U32 UR8, UR8, 0x1, URZ ;  /* 0x0000000108088899 */ /* 0x000fe200080006ff */
[----:B------:R-:W-:Y:S01]  /*3c10*/  STL.64 [R1+0x7f8], R4 ;  /* 0x0007f80401007387 */ /* 0x000fe20000100a00 */
[C---:B------:R-:W-:Y:S02]  /*3c20*/  IMAD.SHL.U32 R3, R21.reuse, 0x2, RZ ;  /* 0x0000000215037824 */ /* 0x040fe400078e00ff */
[C---:B0-----:R-:W-:Y:S01]  /*3c30*/  VIADD R130, R132.reuse, UR4 ;  /* 0x0000000484827c36 */ /* 0x041fe20008000000 */
[----:B------:R-:W-:Y:S01]  /*3c40*/  STS.U8 [R135+UR30+0xf80], R55 ;  /* 0x000f803787007988 */ /* 0x000fe2000800001e */
[----:B------:R-:W-:Y:S01]  /*3c50*/  IMAD R7, R21, 0xb, RZ ;  /* 0x0000000b15077824 */ /* 0x000fe200078e02ff */
[----:B------:R-:W-:Y:S01]  /*3c60*/  PRMT R124, RZ, 0x7610, R124 ;  /* 0x00007610ff7c7816 */ /* 0x000fe2000000007c */
[----:B--2---:R-:W0:Y:S01]  /*3c70*/  LDC R49, c[0x0][0x3c4] ;  /* 0x0000f100ff317b82 */ /* 0x004e220000000800 */
[----:B------:R2:W-:Y:S04]  /*3c80*/  STS.U8 [R135+UR30+0x1380], R57 ;  /* 0x0013803987007988 */ /* 0x0005e8000800001e */
[----:B------:R-:W-:Y:S04]  /*3c90*/  STS.U8 [R135+UR30+0x1780], R146 ;  /* 0x0017809287007988 */ /* 0x000fe8000800001e */
[----:B------:R-:W-:Y:S01]  /*3ca0*/  STS.U8 [R135+UR30+0x1b80], R148 ;  /* 0x001b809487007988 */ /* 0x000fe2000800001e */
[-C--:B------:R-:W-:Y:S01]  /*3cb0*/  IADD3 RZ, P3, PT, R3, R132.reuse, RZ ;  /* 0x0000008403ff7210 */ /* 0x080fe20007f7e0ff */
[----:B------:R-:W-:Y:S01]  /*3cc0*/  UIMAD UR4, UR5, 0x3, URZ ;  /* 0x00000003050478a4 */ /* 0x000fe2000f8e02ff */
[----:B------:R-:W-:Y:S01]  /*3cd0*/  IADD3 RZ, P5, PT, R7, R132, RZ ;  /* 0x0000008407ff7210 */ /* 0x000fe20007fbe0ff */
[----:B------:R0:W-:Y:S01]  /*3ce0*/  STS.U8 [R135+UR30+0x1f80], R150 ;  /* 0x001f809687007988 */ /* 0x0001e2000800001e */
[----:B------:R-:W-:Y:S01]  /*3cf0*/  PRMT R114, RZ, 0x7610, R114 ;  /* 0x00007610ff727816 */ /* 0x000fe20000000072 */
[----:B--2---:R-:W2:Y:S02]  /*3d00*/  LDC R57, c[0x0][0x3c4] ;  /* 0x0000f100ff397b82 */ /* 0x004ea40000000800 */
[----:B------:R-:W-:Y:S04]  /*3d10*/  STS.U8 [R135+UR30+0x2380], R152 ;  /* 0x0023809887007988 */ /* 0x000fe8000800001e */
[----:B------:R-:W-:Y:S04]  /*3d20*/  STS.U8 [R135+UR30+0x2780], R154 ;  /* 0x0027809a87007988 */ /* 0x000fe8000800001e */
[----:B------:R-:W-:Y:S04]  /*3d30*/  STS.U8 [R135+UR30+0x2b80], R156 ;  /* 0x002b809c87007988 */ /* 0x000fe8000800001e */
[----:B------:R-:W-:Y:S04]  /*3d40*/  STS.U8 [R135+UR30+0x2f80], R158 ;  /* 0x002f809e87007988 */ /* 0x000fe8000800001e */
[----:B------:R-:W-:Y:S04]  /*3d50*/  STS.U8 [R135+UR30+0x3380], R160 ;  /* 0x003380a087007988 */ /* 0x000fe8000800001e */
[----:B------:R-:W-:Y:S04]  /*3d60*/  STS.U8 [R135+UR30+0x3780], R162 ;  /* 0x003780a287007988 */ /* 0x000fe8000800001e */
[----:B------:R-:W-:Y:S01]  /*3d70*/  STS.U8 [R135+UR30+0x3b80], R164 ;  /* 0x003b80a487007988 */ /* 0x000fe2000800001e */
[----:B------:R-:W0:Y:S02]  /*3d80*/  FENCE.VIEW.ASYNC.T ;  /* 0x00000000000073c6 */ /* 0x000e240000000200 */
[----:B0-----:R-:W-:Y:S06]  /*3d90*/  BAR.SYNC.DEFER_BLOCKING 0x0 ;  /* 0x0000000000007b1d */ /* 0x001fec0000010000 */
[----:B------:R-:W0:Y:S02]  /*3da0*/  FENCE.VIEW.ASYNC.S ;  /* 0x00000000000073c6 */ /* 0x000e240000000000 */
[----:B0-----:R0:W0:Y:S02]  /*3db0*/  @!UP1 SYNCS.EXCH.64 URZ, [UR27], UR8 ;  /* 0x000000081bff95b2 */ /* 0x0010240008000100 */
[----:B0-----:R-:W-:Y:S01]  /*3dc0*/  BAR.SYNC.DEFER_BLOCKING 0x0 ;  /* 0x0000000000007b1d */ /* 0x001fe20000010000 */
[----:B------:R-:W-:Y:S01]  /*3dd0*/  VIADD R150, R132, UR7 ;  /* 0x0000000784967c36 */ /* 0x000fe20008000000 */
[----:B------:R-:W-:Y:S01]  /*3de0*/  LEA.HI.X.SX32 R131, R3, R133, 0x1, P3 ;  /* 0x0000008503837211 */ /* 0x000fe200018f0eff */
[----:B------:R-:W-:Y:S01]  /*3df0*/  IMAD R3, R21, 0x3, RZ ;  /* 0x0000000315037824 */ /* 0x000fe200078e02ff */
[----:B------:R-:W-:-:S02]  /*3e00*/  UIMAD UR8, UR5, 0xa, URZ ;  /* 0x0000000a050878a4 */ /* 0x000fc4000f8e02ff */
[----:B------:R0:W2:Y:S01]  /*3e10*/  @P2 LDG.E.U8 R120, desc[UR32][R4.64] ;  /* 0x0000002004782981 */ /* 0x0000a2000c1e1100 */
[----:B------:R-:W-:-:S03]  /*3e20*/  USHF.L.U32 UR7, UR5, 0x2, URZ ;  /* 0x0000000205077899 */ /* 0x000fc600080006ff */
[----:B------:R-:W2:Y:S01]  /*3e30*/  @P2 LDG.E.U8 R127, desc[UR32][R130.64] ;  /* 0x00000020827f2981 */ /* 0x000ea2000c1e1100 */
[----:B0-----:R-:W-:Y:S01]  /*3e40*/  IMAD R5, R21, 0x9, RZ ;  /* 0x0000000915057824 */ /* 0x001fe200078e02ff */
[-C--:B------:R-:W-:Y:S01]  /*3e50*/  IADD3 RZ, P3, PT, R3, R132.reuse, RZ ;  /* 0x0000008403ff7210 */ /* 0x080fe20007f7e0ff */
[----:B------:R-:W-:Y:S01]  /*3e60*/  VIADD R10, R132, UR8 ;  /* 0x00000008840a7c36 */ /* 0x000fe20008000000 */
[----:B------:R-:W0:Y:S02]  /*3e70*/  LDC R4, c[0x0][0x3c4] ;  /* 0x0000f100ff047b82 */ /* 0x000e240000000800 */
[C---:B------:R-:W-:Y:S02]  /*3e80*/  IADD3 RZ, P4, PT, R5.reuse, R132, RZ ;  /* 0x0000008405ff7210 */ /* 0x040fe40007f9e0ff */
[----:B------:R1:W2:Y:S02]  /*3e90*/  @P2 LDG.E.U8 R118, desc[UR32][R10.64] ;  /* 0x000000200a762981 */ /* 0x0002a4000c1e1100 */
[----:B------:R-:W-:Y:S01]  /*3ea0*/  LEA.HI.X.SX32 R151, R5, R133, 0x1, P4 ;  /* 0x0000008505977211 */ /* 0x000fe200020f0eff */
[----:B------:R-:W-:-:S04]  /*3eb0*/  IMAD.SHL.U32 R5, R21, 0x4, RZ ;  /* 0x0000000415057824 */ /* 0x000fc800078e00ff */
[----:B------:R-:W-:Y:S01]  /*3ec0*/  STL.64 [R1+0x7f0], R150 ;  /* 0x0007f09601007387 */ /* 0x000fe20000100a00 */
[----:B------:R-:W-:-:S03]  /*3ed0*/  IADD3 RZ, P4, PT, R5, R132, RZ ;  /* 0x0000008405ff7210 */ /* 0x000fc60007f9e0ff */
[----:B------:R-:W-:Y:S04]  /*3ee0*/  STL.64 [R1+0x828], R130 ;  /* 0x0008288201007387 */ /* 0x000fe80000100a00 */
[----:B------:R1:W-:Y:S01]  /*3ef0*/  STL.64 [R1+0x7e8], R10 ;  /* 0x0007e80a01007387 */ /* 0x0003e20000100a00 */
[----:B------:R-:W-:-:S03]  /*3f00*/  UIMAD UR8, UR5, 0xb, URZ ;  /* 0x0000000b050878a4 */ /* 0x000fc6000f8e02ff */
[----:B------:R3:W2:Y:S01]  /*3f10*/  @P2 LDG.E.U8 R119, desc[UR32][R150.64] ;  /* 0x0000002096772981 */ /* 0x0006a2000c1e1100 */
[-C--:B-1----:R-:W-:Y:S01]  /*3f20*/  LEA.HI.X.SX32 R11, R5, R133.reuse, 0x1, P4 ;  /* 0x00000085050b7211 */ /* 0x082fe200020f0eff */
[----:B------:R-:W-:Y:S01]  /*3f30*/  IMAD R5, R21, 0xc, RZ ;  /* 0x0000000c15057824 */ /* 0x000fe200078e02ff */
[----:B---3--:R-:W-:Y:S01]  /*3f40*/  LEA.HI.X.SX32 R151, R3, R133, 0x1, P3 ;  /* 0x0000008503977211 */ /* 0x008fe200018f0eff */
[----:B------:R-:W-:-:S03]  /*3f50*/  VIADD R150, R132, UR4 ;  /* 0x0000000484967c36 */ /* 0x000fc60008000000 */
[----:B------:R-:W-:Y:S01]  /*3f60*/  IADD3 RZ, P4, PT, R5, R132, RZ ;  /* 0x0000008405ff7210 */ /* 0x000fe20007f9e0ff */
[----:B------:R-:W-:Y:S01]  /*3f70*/  UIMAD UR4, UR5, 0x5, URZ ;  /* 0x00000005050478a4 */ /* 0x000fe2000f8e02ff */
[----:B------:R-:W-:Y:S01]  /*3f80*/  LEA.HI.X.SX32 R131, R7, R133, 0x1, P5 ;  /* 0x0000008507837211 */ /* 0x000fe200028f0eff */
[----:B------:R1:W-:Y:S01]  /*3f90*/  STL.64 [R1+0x820], R150 ;  /* 0x0008209601007387 */ /* 0x0003e20000100a00 */
[----:B------:R-:W-:-:S03]  /*3fa0*/  IMAD R7, R21, 0xd, RZ ;  /* 0x0000000d15077824 */ /* 0x000fc600078e02ff */
[----:B------:R1:W3:Y:S01]  /*3fb0*/  @P2 LDG.E.U8 R125, desc[UR32][R150.64] ;  /* 0x00000020967d2981 */ /* 0x0002e2000c1e1100 */
[C---:B------:R-:W-:Y:S02]  /*3fc0*/  VIADD R130, R132.reuse, UR8 ;  /* 0x0000000884827c36 */ /* 0x040fe40008000000 */
[----:B------:R-:W-:Y:S02]  /*3fd0*/  IMAD R3, R21, 0x5, RZ ;  /* 0x0000000515037824 */ /* 0x000fe400078e02ff */
[----:B------:R-:W-:Y:S01]  /*3fe0*/  VIADD R10, R132, UR7 ;  /* 0x00000007840a7c36 */ /* 0x000fe20008000000 */
[----:B-1----:R-:W-:Y:S01]  /*3ff0*/  LEA.HI.X.SX32 R151, R5, R133, 0x1, P4 ;  /* 0x0000008505977211 */ /* 0x002fe200020f0eff */
[----:B------:R-:W-:Y:S01]  /*4000*/  IMAD R5, R21, 0xe, RZ ;  /* 0x0000000e15057824 */ /* 0x000fe200078e02ff */
[-C--:B------:R-:W-:Y:S01]  /*4010*/  IADD3 RZ, P5, PT, R7, R132.reuse, RZ ;  /* 0x0000008407ff7210 */ /* 0x080fe20007fbe0ff */
[----:B------:R1:W-:Y:S01]  /*4020*/  STL.64 [R1+0x7e0], R130 ;  /* 0x0007e08201007387 */ /* 0x0003e20000100a00 */
[----:B------:R-:W-:Y:S01]  /*4030*/  UIMAD UR7, UR5, 0xc, URZ ;  /* 0x0000000c050778a4 */ /* 0x000fe2000f8e02ff */
[----:B------:R-:W-:-:S02]  /*4040*/  IADD3 RZ, P3, PT, R3, R132, RZ ;  /* 0x0000008403ff7210 */ /* 0x000fc40007f7e0ff */
[----:B------:R-:W-:Y:S01]  /*4050*/  IADD3 RZ, P4, PT, R5, R132, RZ ;  /* 0x0000008405ff7210 */ /* 0x000fe20007f9e0ff */
[----:B------:R1:W2:Y:S01]  /*4060*/  @P2 LDG.E.U8 R117, desc[UR32][R130.64] ;  /* 0x0000002082752981 */ /* 0x0002a2000c1e1100 */
[----:B------:R-:W-:-:S03]  /*4070*/  UIMAD UR8, UR5, 0xd, URZ ;  /* 0x0000000d050878a4 */ /* 0x000fc6000f8e02ff */
[----:B------:R0:W-:Y:S04]  /*4080*/  STL.64 [R1+0x818], R10 ;  /* 0x0008180a01007387 */ /* 0x0001e80000100a00 */
[----:B------:R0:W2:Y:S01]  /*4090*/  @P2 LDG.E.U8 R124, desc[UR32][R10.64] ;  /* 0x000000200a7c2981 */ /* 0x0000a2000c1e1100 */
[C---:B-1----:R-:W-:Y:S01]  /*40a0*/  VIADD R130, R132.reuse, UR4 ;  /* 0x0000000484827c36 */ /* 0x042fe20008000000 */
[----:B------:R-:W1:Y:S01]  /*40b0*/  LDCU UR4, c[0x0][0x3c4] ;  /* 0x00007880ff0477ac */ /* 0x000e620008000800 */
[-C--:B------:R-:W-:Y:S01]  /*40c0*/  LEA.HI.X.SX32 R131, R3, R133.reuse, 0x1, P3 ;  /* 0x0000008503837211 */ /* 0x080fe200018f0eff */
[----:B------:R-:W-:Y:S02]  /*40d0*/  IMAD R3, R21, 0x6, RZ ;  /* 0x0000000615037824 */ /* 0x000fe400078e02ff */
[C---:B------:R-:W-:Y:S01]  /*40e0*/  VIADD R150, R132.reuse, UR7 ;  /* 0x0000000784967c36 */ /* 0x040fe20008000000 */
[-C--:B0-----:R-:W-:Y:S01]  /*40f0*/  LEA.HI.X.SX32 R11, R7, R133.reuse, 0x1, P5 ;  /* 0x00000085070b7211 */ /* 0x081fe200028f0eff */
[C---:B------:R-:W-:Y:S01]  /*4100*/  VIADD R10, R132.reuse, UR8 ;  /* 0x00000008840a7c36 */ /* 0x040fe20008000000 */
[----:B------:R-:W-:Y:S01]  /*4110*/  LEA.HI.X.SX32 R7, R5, R133, 0x1, P4 ;  /* 0x0000008505077211 */ /* 0x000fe200020f0eff */
[----:B------:R-:W2:Y:S01]  /*4120*/  @P2 LDG.E.U8 R123, desc[UR32][R130.64] ;  /* 0x00000020827b2981 */ /* 0x000ea2000c1e1100 */
[----:B------:R-:W0:Y:S01]  /*4130*/  LDC R5, c[0x0][0x3c4] ;  /* 0x0000f100ff057b82 */ /* 0x000e220000000800 */
[----:B------:R-:W-:Y:S01]  /*4140*/  UIMAD UR7, UR5, 0x6, URZ ;  /* 0x00000006050778a4 */ /* 0x000fe2000f8e02ff */
[----:B------:R-:W-:Y:S01]  /*4150*/  IADD3 RZ, P3, PT, R3, R132, RZ ;  /* 0x0000008403ff7210 */ /* 0x000fe20007f7e0ff */
[----:B------:R-:W-:Y:S01]  /*4160*/  UIMAD UR8, UR5, 0xe, URZ ;  /* 0x0000000e050878a4 */ /* 0x000fe2000f8e02ff */
[----:B------:R-:W-:Y:S04]  /*4170*/  STL.64 [R1+0x7d8], R150 ;  /* 0x0007d89601007387 */ /* 0x000fe80000100a00 */
[----:B------:R-:W-:Y:S01]  /*4180*/  STL.64 [R1+0x810], R130 ;  /* 0x0008108201007387 */ /* 0x000fe20000100a00 */
[----:B------:R-:W-:-:S03]  /*4190*/  VIADD R6, R132, UR8 ;  /* 0x0000000884067c36 */ /* 0x000fc60008000000 */
[----:B------:R1:W-:Y:S04]  /*41a0*/  STL.64 [R1+0x7d0], R10 ;  /* 0x0007d00a01007387 */ /* 0x0003e80000100a00 */
[----:B------:R1:W2:Y:S01]  /*41b0*/  @P2 LDG.E.U8 R115, desc[UR32][R10.64] ;  /* 0x000000200a732981 */ /* 0x0002a2000c1e1100 */
[----:B------:R-:W-:Y:S01]  /*41c0*/  IMAD R21, R21, 0x7, RZ ;  /* 0x0000000715157824 */ /* 0x000fe200078e02ff */
[----:B------:R-:W-:Y:S01]  /*41d0*/  PRMT R122, RZ, 0x7610, R122 ;  /* 0x00007610ff7a7816 */ /* 0x000fe2000000007a */
[----:B------:R-:W-:Y:S01]  /*41e0*/  UIMAD UR5, UR5, 0x7, URZ ;  /* 0x00000007050578a4 */ /* 0x000fe2000f8e02ff */
[----:B------:R0:W2:Y:S01]  /*41f0*/  @P2 LDG.E.U8 R114, desc[UR32][R6.64] ;  /* 0x0000002006722981 */ /* 0x0000a2000c1e1100 */
[----:B-1----:R-:W-:Y:S01]  /*4200*/  VIADD R10, R132, UR7 ;  /* 0x00000007840a7c36 */ /* 0x002fe20008000000 */
[-C--:B------:R-:W-:Y:S01]  /*4210*/  LEA.HI.X.SX32 R11, R3, R133.reuse, 0x1, P3 ;  /* 0x00000085030b7211 */ /* 0x080fe200018f0eff */
[----:B-----5:R-:W-:Y:S01]  /*4220*/  IMAD.SHL.U32 R3, R0, 0x10, RZ ;  /* 0x0000001000037824 */ /* 0x020fe200078e00ff */
[----:B------:R-:W-:Y:S01]  /*4230*/  USHF.L.U32 UR4, UR4, 0x4, URZ ;  /* 0x0000000404047899 */ /* 0x000fe200080006ff */
[-C--:B------:R-:W-:Y:S01]  /*4240*/  IADD3 RZ, P3, PT, R21, R132.reuse, RZ ;  /* 0x0000008415ff7210 */ /* 0x080fe20007f7e0ff */
[----:B------:R-:W1:Y:S01]  /*4250*/  LDC R0, c[0x0][0x3c4] ;  /* 0x0000f100ff007b82 */ /* 0x000e620000000800 */
[----:B------:R-:W-:Y:S01]  /*4260*/  STL.64 [R1+0x808], R10 ;  /* 0x0008080a01007387 */ /* 0x000fe20000100a00 */
[-C--:B------:R-:W-:Y:S01]  /*4270*/  IADD3 RZ, P4, PT, R3, R132.reuse, RZ ;  /* 0x0000008403ff7210 */ /* 0x080fe20007f9e0ff */
[C---:B------:R-:W-:Y:S01]  /*4280*/  VIADD R130, R132.reuse, UR5 ;  /* 0x0000000584827c36 */ /* 0x040fe20008000000 */
[-C--:B------:R-:W-:Y:S01]  /*4290*/  LEA.HI.X.SX32 R131, R21, R133.reuse, 0x1, P3 ;  /* 0x0000008515837211 */ /* 0x080fe200018f0eff */
[----:B------:R5:W-:Y:S01]  /*42a0*/  STL.64 [R1+0x7c8], R6 ;  /* 0x0007c80601007387 */ /* 0x000be20000100a00 */
[----:B------:R-:W-:Y:S01]  /*42b0*/  PRMT R112, RZ, 0x7610, R112 ;  /* 0x00007610ff707816 */ /* 0x000fe20000000070 */
[----:B0-----:R-:W-:Y:S01]  /*42c0*/  IMAD.SHL.U32 R5, R5, 0x20, RZ ;  /* 0x0000002005057824 */ /* 0x001fe200078e00ff */
[----:B------:R-:W-:Y:S01]  /*42d0*/  PRMT R96, RZ, 0x7610, R96 ;  /* 0x00007610ff607816 */ /* 0x000fe20000000060 */
[----:B------:R0:W2:Y:S01]  /*42e0*/  @P2 LDG.E.U8 R122, desc[UR32][R10.64] ;  /* 0x000000200a7a2981 */ /* 0x0000a2000c1e1100 */
[----:B------:R-:W-:Y:S01]  /*42f0*/  PRMT R104, RZ, 0x7610, R104 ;  /* 0x00007610ff687816 */ /* 0x000fe20000000068 */
[----:B------:R-:W1:Y:S02]  /*4300*/  LDCU UR5, c[0x0][0x3c4] ;  /* 0x00007880ff0577ac */ /* 0x000e640008000800 */
[----:B------:R4:W2:Y:S01]  /*4310*/  @P2 LDG.E.U8 R121, desc[UR32][R130.64] ;  /* 0x0000002082792981 */ /* 0x0008a2000c1e1100 */
[----:B------:R-:W-:Y:S01]  /*4320*/  PRMT R88, RZ, 0x7610, R88 ;  /* 0x00007610ff587816 */ /* 0x000fe20000000058 */
[----:B------:R-:W1:Y:S01]  /*4330*/  LDCU UR7, c[0x0][0x3c4] ;  /* 0x00007880ff0777ac */ /* 0x000e620008000800 */
[----:B-----5:R-:W5:Y:S01]  /*4340*/  LDC R6, c[0x0][0x3c4] ;  /* 0x0000f100ff067b82 */ /* 0x020f620000000800 */
[----:B0-----:R-:W-:Y:S01]  /*4350*/  LEA.HI.X.SX32 R11, R3, R133, 0x1, P4 ;  /* 0x00000085030b7211 */ /* 0x001fe200020f0eff */
[----:B------:R-:W-:Y:S01]  /*4360*/  VIADD R10, R132, UR4 ;  /* 0x00000004840a7c36 */ /* 0x000fe20008000000 */
[----:B------:R4:W-:Y:S01]  /*4370*/  STL.64 [R1+0x800], R130 ;  /* 0x0008008201007387 */ /* 0x0009e20000100a00 */
[----:B------:R-:W-:Y:S01]  /*4380*/  IMAD R3, R2, 0x18, RZ ;  /* 0x0000001802037824 */ /* 0x000fe200078e02ff */
[----:B------:R-:W-:Y:S01]  /*4390*/  PRMT R72, RZ, 0x7610, R72 ;  /* 0x00007610ff487816 */ /* 0x000fe20000000048 */
[----:B------:R-:W0:Y:S01]  /*43a0*/  LDCU UR4, c[0x0][0x3c4] ;  /* 0x00007880ff0477ac */ /* 0x000e220008000800 */
[----:B------:R1:W-:Y:S01]  /*43b0*/  STL.64 [R1+0x7b8], R10 ;  /* 0x0007b80a01007387 */ /* 0x0003e20000100a00 */
[----:B------:R-:W0:Y:S03]  /*43c0*/  LDC R7, c[0x0][0x3c4] ;  /* 0x0000f100ff077b82 */ /* 0x000e260000000800 */
[----:B------:R1:W2:Y:S01]  /*43d0*/  @P2 LDG.E.U8 R112, desc[UR32][R10.64] ;  /* 0x000000200a702981 */ /* 0x0002a2000c1e1100 */
[----:B----4-:R-:W-:-:S04]  /*43e0*/  IADD3 R130, P3, PT, R3, R132, RZ ;  /* 0x0000008403827210 */ /* 0x010fc80007f7e0ff */
[----:B------:R-:W4:Y:S01]  /*43f0*/  LDC R2, c[0x0][0x3c4] ;  /* 0x0000f100ff027b82 */ /* 0x000f220000000800 */
[----:B-1----:R-:W-:Y:S02]  /*4400*/  IADD3 R10, P4, PT, R5, R132, RZ ;  /* 0x00000084050a7210 */ /* 0x002fe40007f9e0ff */
[-C--:B------:R-:W-:Y:S01]  /*4410*/  LEA.HI.X.SX32 R131, R3, R133.reuse, 0x1, P3 ;  /* 0x0000008503837211 */ /* 0x080fe200018f0eff */
[----:B------:R-:W-:Y:S01]  /*4420*/  IMAD R3, R4, 0x28, RZ ;  /* 0x0000002804037824 */ /* 0x000fe200078e02ff */
[----:B------:R-:W-:-:S03]  /*4430*/  LEA.HI.X.SX32 R11, R5, R133, 0x1, P4 ;  /* 0x00000085050b7211 */ /* 0x000fc600020f0eff */
[----:B------:R-:W1:Y:S01]  /*4440*/  LDC R4, c[0x0][0x3c4] ;  /* 0x0000f100ff047b82 */ /* 0x000e620000000800 */
[----:B------:R-:W-:Y:S01]  /*4450*/  STL.64 [R1+0x720], R130 ;  /* 0x0007208201007387 */ /* 0x000fe20000100a00 */
[----:B-----5:R-:W-:-:S03]  /*4460*/  IMAD R5, R6, 0x30, RZ ;  /* 0x0000003006057824 */ /* 0x020fc600078e02ff */
[----:B------:R5:W-:Y:S03]  /*4470*/  STL.64 [R1+0x6e0], R10 ;  /* 0x0006e00a01007387 */ /* 0x000be60000100a00 */
[----:B------:R-:W1:Y:S01]  /*4480*/  LDC R6, c[0x0][0x3c4] ;  /* 0x0000f100ff067b82 */ /* 0x000e620000000800 */
[----:B------:R5:W2:Y:S04]  /*4490*/  @P2 LDG.E.U8 R96, desc[UR32][R10.64] ;  /* 0x000000200a602981 */ /* 0x000aa8000c1e1100 */
[----:B------:R0:W2:Y:S01]  /*44a0*/  @P2 LDG.E.U8 R104, desc[UR32][R130.64] ;  /* 0x0000002082682981 */ /* 0x0000a2000c1e1100 */
[----:B-----5:R-:W-:-:S04]  /*44b0*/  IADD3 R10, P3, PT, R3, R132, RZ ;  /* 0x00000084030a7210 */ /* 0x020fc80007f7e0ff */
[-C--:B------:R-:W-:Y:S01]  /*44c0*/  LEA.HI.X.SX32 R11, R3, R133.reuse, 0x1, P3 ;  /* 0x00000085030b7211 */ /* 0x080fe200018f0eff */
[----:B------:R-:W-:Y:S01]  /*44d0*/  IMAD R3, R0, 0x38, RZ ;  /* 0x0000003800037824 */ /* 0x000fe200078e02ff */
[CC--:B0-----:R-:W-:Y:S01]  /*44e0*/  IADD3 R130, P4, PT, R5.reuse, R132.reuse, RZ ;  /* 0x0000008405827210 */ /* 0x0c1fe20007f9e0ff */
[----:B------:R-:W0:Y:S02]  /*44f0*/  LDC R0, c[0x0][0x3c4] ;  /* 0x0000f100ff007b82 */ /* 0x000e240000000800 */
[----:B------:R5:W-:Y:S04]  /*4500*/  STL.64 [R1+0x6a0], R10 ;  /* 0x0006a00a01007387 */ /* 0x000be80000100a00 */
[----:B------:R5:W2:Y:S01]  /*4510*/  @P2 LDG.E.U8 R88, desc[UR32][R10.64] ;  /* 0x000000200a582981 */ /* 0x000aa2000c1e1100 */
[-C--:B------:R-:W-:Y:S01]  /*4520*/  LEA.HI.X.SX32 R131, R5, R133.reuse, 0x1, P4 ;  /* 0x0000008505837211 */ /* 0x080fe200020f0eff */
[----:B----4-:R-:W-:Y:S01]  /*4530*/  IMAD.SHL.U32 R5, R2, 0x40, RZ ;  /* 0x0000004002057824 */ /* 0x010fe200078e00ff */
[----:B------:R-:W-:Y:S01]  /*4540*/  PRMT R80, RZ, 0x7610, R80 ;  /* 0x00007610ff507816 */ /* 0x000fe20000000050 */
[----:B------:R-:W4:Y:S01]  /*4550*/  LDC R2, c[0x0][0x3c4] ;  /* 0x0000f100ff027b82 */ /* 0x000f220000000800 */
[CC--:B-----5:R-:W-:Y:S01]  /*4560*/  IADD3 R10, P3, PT, R3.reuse, R132.reuse, RZ ;  /* 0x00000084030a7210 */ /* 0x0e0fe20007f7e0ff */
[----:B------:R5:W-:Y:S03]  /*4570*/  STL.64 [R1+0x660], R130 ;  /* 0x0006608201007387 */ /* 0x000be60000100a00 */
[----:B------:R-:W-:Y:S01]  /*4580*/  LEA.HI.X.SX32 R11, R3, R133, 0x1, P3 ;  /* 0x00000085030b7211 */ /* 0x000fe200018f0eff */
[----:B------:R-:W-:Y:S01]  /*4590*/  IMAD R3, R7, 0x48, RZ ;  /* 0x0000004807037824 */ /* 0x000fe200078e02ff */
[----:B------:R5:W2:Y:S01]  /*45a0*/  @P2 LDG.E.U8 R80, desc[UR32][R130.64] ;  /* 0x0000002082502981 */ /* 0x000aa2000c1e1100 */
[----:B------:R-:W-:Y:S01]  /*45b0*/  PRMT R64, RZ, 0x7610, R64 ;  /* 0x00007610ff407816 */ /* 0x000fe20000000040 */
[----:B------:R-:W4:Y:S02]  /*45c0*/  LDC R7, c[0x0][0x3c4] ;  /* 0x0000f100ff077b82 */ /* 0x000f240000000800 */
[----:B------:R1:W-:Y:S04]  /*45d0*/  STL.64 [R1+0x620], R10 ;  /* 0x0006200a01007387 */ /* 0x0003e80000100a00 */
[----:B------:R1:W2:Y:S01]  /*45e0*/  @P2 LDG.E.U8 R72, desc[UR32][R10.64] ;  /* 0x000000200a482981 */ /* 0x0002a2000c1e1100 */
[----:B-----5:R-:W-:-:S02]  /*45f0*/  IADD3 R130, P3, PT, R5, R132, RZ ;  /* 0x0000008405827210 */ /* 0x020fc40007f7e0ff */
[----:B-1----:R-:W-:Y:S02]  /*4600*/  IADD3 R10, P4, PT, R3, R132, RZ ;  /* 0x00000084030a7210 */ /* 0x002fe40007f9e0ff */
[-C--:B------:R-:W-:Y:S02]  /*4610*/  LEA.HI.X.SX32 R131, R5, R133.reuse, 0x1, P3 ;  /* 0x0000008505837211 */ /* 0x080fe400018f0eff */
[----:B------:R-:W-:Y:S01]  /*4620*/  LEA.HI.X.SX32 R11, R3, R133, 0x1, P4 ;  /* 0x00000085030b7211 */ /* 0x000fe200020f0eff */
[----:B------:R-:W-:Y:S02]  /*4630*/  IMAD R3, R4, 0x50, RZ ;  /* 0x0000005004037824 */ /* 0x000fe400078e02ff */
[----:B------:R-:W1:Y:S01]  /*4640*/  LDC R4, c[0x0][0x3c4] ;  /* 0x0000f100ff047b82 */ /* 0x000e620000000800 */
[----:B------:R-:W-:Y:S01]  /*4650*/  IMAD R5, R6, 0x58, RZ ;  /* 0x0000005806057824 */ /* 0x000fe200078e02ff */
[----:B------:R-:W-:Y:S01]  /*4660*/  PRMT R56, RZ, 0x7610, R56 ;  /* 0x00007610ff387816 */ /* 0x000fe20000000038 */
[----:B------:R5:W-:Y:S04]  /*4670*/  STL.64 [R1+0x5e0], R130 ;  /* 0x0005e08201007387 */ /* 0x000be80000100a00 */
[----:B------:R5:W2:Y:S01]  /*4680*/  @P2 LDG.E.U8 R64, desc[UR32][R130.64] ;  /* 0x0000002082402981 */ /* 0x000aa2000c1e1100 */
[----:B------:R-:W1:Y:S03]  /*4690*/  LDC R6, c[0x0][0x3c4] ;  /* 0x0000f100ff067b82 */ /* 0x000e660000000800 */
[----:B------:R4:W-:Y:S01]  /*46a0*/  STL.64 [R1+0x5a0], R10 ;  /* 0x0005a00a01007387 */ /* 0x0009e20000100a00 */
[----:B------:R-:W-:-:S03]  /*46b0*/  PRMT R48, RZ, 0x7610, R48 ;  /* 0x00007610ff307816 */ /* 0x000fc60000000030 */
[----:B------:R4:W2:Y:S01]  /*46c0*/  @P2 LDG.E.U8 R56, desc[UR32][R10.64] ;  /* 0x000000200a382981 */ /* 0x0008a2000c1e1100 */
[----:B-----5:R-:W-:-:S04]  /*46d0*/  IADD3 R130, P3, PT, R3, R132, RZ ;  /* 0x0000008403827210 */ /* 0x020fc80007f7e0ff */
[-C--:B------:R-:W-:Y:S01]  /*46e0*/  LEA.HI.X.SX32 R131, R3, R133.reuse, 0x1, P3 ;  /* 0x0000008503837211 */ /* 0x080fe200018f0eff */
[----:B0-----:R-:W-:Y:S02]  /*46f0*/  IMAD R3, R0, 0x60, RZ ;  /* 0x0000006000037824 */ /* 0x001fe400078e02ff */
[----:B------:R-:W0:Y:S01]  /*4700*/  LDC R0, c[0x0][0x3c4] ;  /* 0x0000f100ff007b82 */ /* 0x000e220000000800 */
[CC--:B----4-:R-:W-:Y:S01]  /*4710*/  IADD3 R10, P4, PT, R5.reuse, R132.reuse, RZ ;  /* 0x00000084050a7210 */ /* 0x0d0fe20007f9e0ff */
[----:B------:R4:W5:Y:S01]  /*4720*/  @P2 LDG.E.U8 R48, desc[UR32][R130.64] ;  /* 0x0000002082302981 */ /* 0x000962000c1e1100 */
[----:B------:R-:W-:Y:S02]  /*4730*/  PRMT R40, RZ, 0x7610, R40 ;  /* 0x00007610ff287816 */ /* 0x000fe40000000028 */
[----:B------:R-:W-:Y:S01]  /*4740*/  LEA.HI.X.SX32 R11, R5, R133, 0x1, P4 ;  /* 0x00000085050b7211 */ /* 0x000fe200020f0eff */
[----:B------:R-:W-:Y:S02]  /*4750*/  IMAD R5, R2, 0x68, RZ ;  /* 0x0000006802057824 */ /* 0x000fe400078e02ff */
[----:B------:R-:W3:Y:S01]  /*4760*/  LDC R2, c[0x0][0x3c4] ;  /* 0x0000f100ff027b82 */ /* 0x000ee20000000800 */
[----:B------:R4:W-:Y:S04]  /*4770*/  STL.64 [R1+0x560], R130 ;  /* 0x0005608201007387 */ /* 0x0009e80000100a00 */
[----:B------:R1:W-:Y:S04]  /*4780*/  STL.64 [R1+0x520], R10 ;  /* 0x0005200a01007387 */ /* 0x0003e80000100a00 */
[----:B------:R1:W2:Y:S01]  /*4790*/  @P2 LDG.E.U8 R40, desc[UR32][R10.64] ;  /* 0x000000200a282981 */ /* 0x0002a2000c1e1100 */
[----:B----4-:R-:W-:-:S02]  /*47a0*/  IADD3 R130, P3, PT, R3, R132, RZ ;  /* 0x0000008403827210 */ /* 0x010fc40007f7e0ff */
[----:B------:R-:W-:Y:S02]  /*47b0*/  PRMT R116, RZ, 0x7610, R116 ;  /* 0x00007610ff747816 */ /* 0x000fe40000000074 */
[-C--:B------:R-:W-:Y:S02]  /*47c0*/  LEA.HI.X.SX32 R131, R3, R133.reuse, 0x1, P3 ;  /* 0x0000008503837211 */ /* 0x080fe400018f0eff */
[C---:B-1----:R-:W-:Y:S01]  /*47d0*/  IADD3 R10, P4, PT, R5.reuse, R132, RZ ;  /* 0x00000084050a7210 */ /* 0x042fe20007f9e0ff */
[----:B------:R-:W-:Y:S01]  /*47e0*/  IMAD R3, R4, 0x70, RZ ;  /* 0x0000007004037824 */ /* 0x000fe200078e02ff */
[----:B------:R-:W-:Y:S01]  /*47f0*/  PRMT R24, RZ, 0x7610, R24 ;  /* 0x00007610ff187816 */ /* 0x000fe20000000018 */
[----:B------:R-:W1:Y:S01]  /*4800*/  LDC R4, c[0x0][0x3c4] ;  /* 0x0000f100ff047b82 */ /* 0x000e620000000800 */
[----:B------:R-:W-:Y:S01]  /*4810*/  LEA.HI.X.SX32 R11, R5, R133, 0x1, P4 ;  /* 0x00000085050b7211 */ /* 0x000fe200020f0eff */
[----:B------:R-:W-:Y:S01]  /*4820*/  IMAD R5, R6, 0x78, RZ ;  /* 0x0000007806057824 */ /* 0x000fe200078e02ff */
[----:B------:R-:W-:Y:S01]  /*4830*/  PRMT R32, RZ, 0x7610, R32 ;  /* 0x00007610ff207816 */ /* 0x000fe20000000020 */
[----:B------:R4:W2:Y:S01]  /*4840*/  @P2 LDG.E.U8 R116, desc[UR32][R150.64] ;  /* 0x0000002096742981 */ /* 0x0008a2000c1e1100 */
[----:B------:R-:W-:-:S03]  /*4850*/  IADD3 RZ, P3, PT, R132, UR5, RZ ;  /* 0x0000000584ff7c10 */ /* 0x000fc6000ff7e0ff */
[----:B------:R-:W1:Y:S01]  /*4860*/  LDC R6, c[0x0][0x3c4] ;  /* 0x0000f100ff067b82 */ /* 0x000e620000000800 */
[----:B------:R-:W-:Y:S04]  /*4870*/  STL.64 [R1+0x4e0], R130 ;  /* 0x0004e08201007387 */ /* 0x000fe80000100a00 */
[----:B------:R3:W2:Y:S01]  /*4880*/  @P2 LDG.E.U8 R24, desc[UR32][R10.64] ;  /* 0x000000200a182981 */ /* 0x0006a2000c1e1100 */
[----:B----4-:R-:W-:-:S03]  /*4890*/  IADD3 R150, P4, PT, R3, R132, RZ ;  /* 0x0000008403967210 */ /* 0x010fc60007f9e0ff */
[----:B------:R3:W-:Y:S01]  /*48a0*/  STL.64 [R1+0x4a0], R10 ;  /* 0x0004a00a01007387 */ /* 0x0007e20000100a00 */
[-C--:B------:R-:W-:Y:S01]  /*48b0*/  LEA.HI.X.SX32 R151, R3, R133.reuse, 0x1, P4 ;  /* 0x0000008503977211 */ /* 0x080fe200020f0eff */
[----:B0-----:R-:W-:Y:S02]  /*48c0*/  IMAD R3, R0, 0x11, RZ ;  /* 0x0000001100037824 */ /* 0x001fe400078e02ff */
[----:B------:R0:W4:Y:S01]  /*48d0*/  @P2 LDG.E.U8 R32, desc[UR32][R130.64] ;  /* 0x0000002082202981 */ /* 0x000122000c1e1100 */
[----:B------:R-:W1:Y:S01]  /*48e0*/  LDC R0, c[0x0][0x3c4] ;  /* 0x0000f100ff007b82 */ /* 0x000e620000000800 */
[----:B------:R-:W-:Y:S02]  /*48f0*/  PRMT R126, RZ, 0x7610, R126 ;  /* 0x00007610ff7e7816 */ /* 0x000fe4000000007e */
[----:B---3--:R-:W-:Y:S02]  /*4900*/  LEA.HI.X.SX32 R11, R7, R133, 0x1, P3 ;  /* 0x00000085070b7211 */ /* 0x008fe400018f0eff */
[----:B0-----:R-:W-:-:S03]  /*4910*/  IADD3 R130, P5, PT, R5, R132, RZ ;  /* 0x0000008405827210 */ /* 0x001fc60007fbe0ff */
[----:B------:R-:W0:Y:S01]  /*4920*/  LDC R7, c[0x0][0x3c4] ;  /* 0x0000f100ff077b82 */ /* 0x000e220000000800 */
[----:B------:R-:W-:Y:S01]  /*4930*/  VIADD R10, R132, UR7 ;  /* 0x00000007840a7c36 */ /* 0x000fe20008000000 */
[----:B------:R-:W-:Y:S01]  /*4940*/  LEA.HI.X.SX32 R131, R5, R133, 0x1, P5 ;  /* 0x0000008505837211 */ /* 0x000fe200028f0eff */
[----:B------:R-:W-:Y:S01]  /*4950*/  IMAD R5, R2, 0x19, RZ ;  /* 0x0000001902057824 */ /* 0x000fe200078e02ff */
[----:B------:R-:W-:Y:S01]  /*4960*/  PRMT R8, RZ, 0x7610, R8 ;  /* 0x00007610ff087816 */ /* 0x000fe20000000008 */
[----:B------:R-:W-:Y:S01]  /*4970*/  UIMAD UR4, UR4, 0x11, URZ ;  /* 0x00000011040478a4 */ /* 0x000fe2000f8e02ff */
[----:B------:R-:W-:Y:S02]  /*4980*/  STL.64 [R1+0x460], R150 ;  /* 0x0004609601007387 */ /* 0x000fe40000100a00 */
[----:B------:R-:W3:Y:S01]  /*4990*/  LDC R2, c[0x0][0x3c4] ;  /* 0x0000f100ff027b82 */ /* 0x000ee20000000800 */
[----:B------:R-:W-:Y:S01]  /*49a0*/  IADD3 RZ, P3, PT, R3, R132, RZ ;  /* 0x0000008403ff7210 */ /* 0x000fe20007f7e0ff */
[----:B------:R-:W-:Y:S01]  /*49b0*/  STL.64 [R1+0x420], R130 ;  /* 0x0004208201007387 */ /* 0x000fe20000100a00 */
[----:B------:R-:W-:-:S03]  /*49c0*/  PRMT R111, RZ, 0x7610, R111 ;  /* 0x00007610ff6f7816 */ /* 0x000fc6000000006f */
[----:B------:R1:W-:Y:S04]  /*49d0*/  STL.64 [R1+0x830], R10 ;  /* 0x0008300a01007387 */ /* 0x0003e80000100a00 */
[----:B------:R1:W2:Y:S01]  /*49e0*/  @P2 LDG.E.U8 R126, desc[UR32][R10.64] ;  /* 0x000000200a7e2981 */ /* 0x0002a2000c1e1100 */
[----:B------:R-:W-:-:S03]  /*49f0*/  PRMT R103, RZ, 0x7610, R103 ;  /* 0x00007610ff677816 */ /* 0x000fc60000000067 */
[----:B------:R1:W2:Y:S02]  /*4a00*/  @P2 LDG.E.U8 R8, desc[UR32][R130.64] ;  /* 0x0000002082082981 */ /* 0x0002a4000c1e1100 */
[-C--:B-1----:R-:W-:Y:S01]  /*4a10*/  IADD3 R10, P4, PT, R5, R132.reuse, RZ ;  /* 0x00000084050a7210 */ /* 0x082fe20007f9e0ff */
[----:B------:R-:W-:Y:S01]  /*4a20*/  VIADD R130, R132, UR4 ;  /* 0x0000000484827c36 */ /* 0x000fe20008000000 */
[-C--:B------:R-:W-:Y:S01]  /*4a30*/  LEA.HI.X.SX32 R131, R3, R133.reuse, 0x1, P3 ;  /* 0x0000008503837211 */ /* 0x080fe200018f0eff */
[----:B------:R-:W-:Y:S01]  /*4a40*/  IMAD R3, R4, 0x21, RZ ;  /* 0x0000002104037824 */ /* 0x000fe200078e02ff */
[----:B------:R-:W-:Y:S01]  /*4a50*/  LEA.HI.X.SX32 R11, R5, R133, 0x1, P4 ;  /* 0x00000085050b7211 */ /* 0x000fe200020f0eff */
[----:B------:R-:W-:Y:S01]  /*4a60*/  IMAD R5, R6, 0x29, RZ ;  /* 0x0000002906057824 */ /* 0x000fe200078e02ff */
[----:B------:R-:W1:Y:S01]  /*4a70*/  LDC R4, c[0x0][0x3c4] ;  /* 0x0000f100ff047b82 */ /* 0x000e620000000800 */
[----:B------:R0:W-:Y:S01]  /*4a80*/  STL.64 [R1+0x7b0], R130 ;  /* 0x0007b08201007387 */ /* 0x0001e20000100a00 */
[----:B------:R-:W-:Y:S01]  /*4a90*/  PRMT R16, RZ, 0x7610, R16 ;  /* 0x00007610ff107816 */ /* 0x000fe20000000010 */
[----:B------:R-:W1:Y:S02]  /*4aa0*/  LDCU UR4, c[0x0][0x3c4] ;  /* 0x00007880ff0477ac */ /* 0x000e640008000800 */
[----:B------:R0:W2:Y:S03]  /*4ab0*/  @P2 LDG.E.U8 R111, desc[UR32][R130.64] ;  /* 0x00000020826f2981 */ /* 0x0000a6000c1e1100 */
[----:B------:R-:W1:Y:S01]  /*4ac0*/  LDC R6, c[0x0][0x3c4] ;  /* 0x0000f100ff067b82 */ /* 0x000e620000000800 */
[----:B------:R3:W-:Y:S04]  /*4ad0*/  STL.64 [R1+0x718], R10 ;  /* 0x0007180a01007387 */ /* 0x0007e80000100a00 */
[----:B------:R3:W2:Y:S01]  /*4ae0*/  @P2 LDG.E.U8 R103, desc[UR32][R10.64] ;  /* 0x000000200a672981 */ /* 0x0006a2000c1e1100 */
[----:B0-----:R-:W-:-:S02]  /*4af0*/  IADD3 R130, P3, PT, R3, R132, RZ ;  /* 0x0000008403827210 */ /* 0x001fc40007f7e0ff */
[----:B------:R-:W-:Y:S01]  /*4b00*/  PRMT R95, RZ, 0x7610, R95 ;  /* 0x00007610ff5f7816 */ /* 0x000fe2000000005f */
[----:B------:R0:W2:Y:S01]  /*4b10*/  @P2 LDG.E.U8 R16, desc[UR32][R150.64] ;  /* 0x0000002096102981 */ /* 0x0000a2000c1e1100 */
[----:B------:R-:W-:Y:S01]  /*4b20*/  LEA.HI.X.SX32 R131, R3, R133, 0x1, P3 ;  /* 0x0000008503837211 */ /* 0x000fe200018f0eff */
[----:B------:R-:W-:Y:S01]  /*4b30*/  IMAD R3, R7, 0x31, RZ ;  /* 0x0000003107037824 */ /* 0x000fe200078e02ff */
[----:B---3--:R-:W-:-:S03]  /*4b40*/  IADD3 R10, P4, PT, R5, R132, RZ ;  /* 0x00000084050a7210 */ /* 0x008fc60007f9e0ff */
[----:B------:R3:W2:Y:S01]  /*4b50*/  @P2 LDG.E.U8 R95, desc[UR32][R130.64] ;  /* 0x00000020825f2981 */ /* 0x0006a2000c1e1100 */
[-C--:B------:R-:W-:Y:S01]  /*4b60*/  LEA.HI.X.SX32 R11, R5, R133.reuse, 0x1, P4 ;  /* 0x00000085050b7211 */ /* 0x080fe200020f0eff */
[----:B------:R-:W-:Y:S01]  /*4b70*/  IMAD R5, R0, 0x39, RZ ;  /* 0x0000003900057824 */ /* 0x000fe200078e02ff */
[----:B------:R-:W-:Y:S01]  /*4b80*/  PRMT R87, RZ, 0x7610, R87 ;  /* 0x00007610ff577816 */ /* 0x000fe20000000057 */
[----:B------:R-:W1:Y:S01]  /*4b90*/  LDC R0, c[0x0][0x3c4] ;  /* 0x0000f100ff007b82 */ /* 0x000e620000000800 */
[CC--:B0-----:R-:W-:Y:S01]  /*4ba0*/  IADD3 R150, P3, PT, R3.reuse, R132.reuse, RZ ;  /* 0x0000008403967210 */ /* 0x0c1fe20007f7e0ff */
[----:B------:R-:W-:Y:S01]  /*4bb0*/  IMAD R7, R2, 0x41, RZ ;  /* 0x0000004102077824 */ /* 0x000fe200078e02ff */
[----:B------:R3:W-:Y:S02]  /*4bc0*/  STL.64 [R1+0x6d8], R130 ;  /* 0x0006d88201007387 */ /* 0x0007e40000100a00 */
[-C--:B------:R-:W-:Y:S02]  /*4bd0*/  LEA.HI.X.SX32 R151, R3, R133.reuse, 0x1, P3 ;  /* 0x0000008503977211 */ /* 0x080fe400018f0eff */
[----:B------:R0:W-:Y:S04]  /*4be0*/  STL.64 [R1+0x698], R10 ;  /* 0x0006980a01007387 */ /* 0x0001e80000100a00 */
[----:B------:R0:W2:Y:S01]  /*4bf0*/  @P2 LDG.E.U8 R87, desc[UR32][R10.64] ;  /* 0x000000200a572981 */ /* 0x0000a2000c1e1100 */
[----:B------:R-:W-:Y:S01]  /*4c00*/  PRMT R63, RZ, 0x7610, R63 ;  /* 0x00007610ff3f7816 */ /* 0x000fe2000000003f */
[----:B------:R-:W1:Y:S01]  /*4c10*/  LDC R2, c[0x0][0x3c4] ;  /* 0x0000f100ff027b82 */ /* 0x000e620000000800 */
[-C--:B---3--:R-:W-:Y:S01]  /*4c20*/  IADD3 R130, P3, PT, R5, R132.reuse, RZ ;  /* 0x0000008405827210 */ /* 0x088fe20007f7e0ff */
[----:B-1----:R-:W-:Y:S01]  /*4c30*/  IMAD R3, R4, 0x49, RZ ;  /* 0x0000004904037824 */ /* 0x002fe200078e02ff */
[----:B0-----:R-:W-:Y:S01]  /*4c40*/  IADD3 R10, P4, PT, R7, R132, RZ ;  /* 0x00000084070a7210 */ /* 0x001fe20007f9e0ff */
[----:B------:R-:W-:Y:S01]  /*4c50*/  STL.64 [R1+0x658], R150 ;  /* 0x0006589601007387 */ /* 0x000fe20000100a00 */
[----:B------:R-:W-:-:S03]  /*4c60*/  LEA.HI.X.SX32 R131, R5, R133, 0x1, P3 ;  /* 0x0000008505837211 */ /* 0x000fc600018f0eff */
[----:B------:R-:W0:Y:S01]  /*4c70*/  LDC R4, c[0x0][0x3c4] ;  /* 0x0000f100ff047b82 */ /* 0x000e220000000800 */
[----:B------:R-:W-:Y:S02]  /*4c80*/  LEA.HI.X.SX32 R11, R7, R133, 0x1, P4 ;  /* 0x00000085070b7211 */ /* 0x000fe400020f0eff */
[----:B------:R-:W-:Y:S01]  /*4c90*/  PRMT R79, RZ, 0x7610, R79 ;  /* 0x00007610ff4f7816 */ /* 0x000fe2000000004f */
[----:B------:R-:W-:Y:S01]  /*4ca0*/  STL.64 [R1+0x618], R130 ;  /* 0x0006188201007387 */ /* 0x000fe20000100a00 */
[----:B------:R-:W-:-:S03]  /*4cb0*/  IMAD R5, R6, 0x51, RZ ;  /* 0x0000005106057824 */ /* 0x000fc600078e02ff */
[----:B------:R1:W-:Y:S01]  /*4cc0*/  STL.64 [R1+0x5d8], R10 ;  /* 0x0005d80a01007387 */ /* 0x0003e20000100a00 */
[----:B------:R-:W-:Y:S02]  /*4cd0*/  PRMT R71, RZ, 0x7610, R71 ;  /* 0x00007610ff477816 */ /* 0x000fe40000000047 */
[----:B------:R-:W-:Y:S01]  /*4ce0*/  PRMT R55, RZ, 0x7610, R55 ;  /* 0x00007610ff377816 */ /* 0x000fe20000000037 */
[----:B------:R1:W3:Y:S01]  /*4cf0*/  @P2 LDG.E.U8 R63, desc[UR32][R10.64] ;  /* 0x000000200a3f2981 */ /* 0x0002e2000c1e1100 */
[----:B------:R-:W-:Y:S01]  /*4d00*/  IMAD R7, R0, 0x61, RZ ;  /* 0x0000006100077824 */ /* 0x000fe200078e02ff */
[----:B------:R-:W0:Y:S02]  /*4d10*/  LDC R6, c[0x0][0x3c4] ;  /* 0x0000f100ff067b82 */ /* 0x000e240000000800 */
[----:B------:R1:W2:Y:S04]  /*4d20*/  @P2 LDG.E.U8 R79, desc[UR32][R150.64] ;  /* 0x00000020964f2981 */ /* 0x0002a8000c1e1100 */
[----:B------:R1:W2:Y:S02]  /*4d30*/  @P2 LDG.E.U8 R71, desc[UR32][R130.64] ;  /* 0x0000002082472981 */ /* 0x0002a4000c1e1100 */
[CC--:B-1----:R-:W-:Y:S01]  /*4d40*/  IADD3 R10, P3, PT, R3.reuse, R132.reuse, RZ ;  /* 0x00000084030a7210 */ /* 0x0c2fe20007f7e0ff */
[----:B------:R-:W1:Y:S03]  /*4d50*/  LDC R0, c[0x0][0x3c4] ;  /* 0x0000f100ff007b82 */ /* 0x000e660000000800 */
[----:B------:R-:W-:Y:S01]  /*4d60*/  LEA.HI.X.SX32 R11, R3, R133, 0x1, P3 ;  /* 0x00000085030b7211 */ /* 0x000fe200018f0eff */
[----:B------:R-:W-:Y:S01]  /*4d70*/  IMAD R3, R9, 0x59, RZ ;  /* 0x0000005909037824 */ /* 0x000fe200078e02ff */
[----:B------:R-:W-:-:S03]  /*4d80*/  IADD3 R150, P3, PT, R5, R132, RZ ;  /* 0x0000008405967210 */ /* 0x000fc60007f7e0ff */
[----:B------:R0:W-:Y:S01]  /*4d90*/  STL.64 [R1+0x598], R10 ;  /* 0x0005980a01007387 */ /* 0x0001e20000100a00 */
[-C--:B------:R-:W-:Y:S01]  /*4da0*/  IADD3 R130, P4, PT, R3, R132.reuse, RZ ;  /* 0x0000008403827210 */ /* 0x080fe20007f9e0ff */
[----:B------:R-:W1:Y:S01]  /*4db0*/  LDC R9, c[0x0][0x3c4] ;  /* 0x0000f100ff097b82 */ /* 0x000e620000000800 */
[-C--:B------:R-:W-:Y:S01]  /*4dc0*/  LEA.HI.X.SX32 R151, R5, R133.reuse, 0x1, P3 ;  /* 0x0000008505977211 */ /* 0x080fe200018f0eff */
[----:B------:R0:W2:Y:S01]  /*4dd0*/  @P2 LDG.E.U8 R55, desc[UR32][R10.64] ;  /* 0x000000200a372981 */ /* 0x0000a2000c1e1100 */
[-C--:B------:R-:W-:Y:S02]  /*4de0*/  LEA.HI.X.SX32 R131, R3, R133.reuse, 0x1, P4 ;  /* 0x0000008503837211 */ /* 0x080fe400020f0eff */
[----:B------:R-:W-:Y:S02]  /*4df0*/  PRMT R31, RZ, 0x7610, R31 ;  /* 0x00007610ff1f7816 */ /* 0x000fe4000000001f */
[CC--:B0-----:R-:W-:Y:S01]  /*4e00*/  IADD3 R10, P3, PT, R7.reuse, R132.reuse, RZ ;  /* 0x00000084070a7210 */ /* 0x0c1fe20007f7e0ff */
[----:B------:R-:W-:Y:S03]  /*4e10*/  STL.64 [R1+0x558], R150 ;  /* 0x0005589601007387 */ /* 0x000fe60000100a00 */
[-C--:B------:R-:W-:Y:S01]  /*4e20*/  LEA.HI.X.SX32 R11, R7, R133.reuse, 0x1, P3 ;  /* 0x00000085070b7211 */ /* 0x080fe200018f0eff */
[----:B------:R-:W-:Y:S04]  /*4e30*/  STL.64 [R1+0x518], R130 ;  /* 0x0005188201007387 */ /* 0x000fe80000100a00 */
[----:B------:R0:W-:Y:S04]  /*4e40*/  STL.64 [R1+0x4d8], R10 ;  /* 0x0004d80a01007387 */ /* 0x0001e80000100a00 */
[----:B------:R0:W2:Y:S01]  /*4e50*/  @P2 LDG.E.U8 R31, desc[UR32][R10.64] ;  /* 0x000000200a1f2981 */ /* 0x0000a2000c1e1100 */
[----:B------:R-:W-:Y:S01]  /*4e60*/  IMAD R3, R2, 0x69, RZ ;  /* 0x0000006902037824 */ /* 0x000fe200078e02ff */
[----:B------:R-:W-:Y:S01]  /*4e70*/  PRMT R47, RZ, 0x7610, R47 ;  /* 0x00007610ff2f7816 */ /* 0x000fe2000000002f */
[----:B------:R-:W-:Y:S01]  /*4e80*/  IMAD R5, R4, 0x71, RZ ;  /* 0x0000007104057824 */ /* 0x000fe200078e02ff */
[----:B------:R-:W-:Y:S01]  /*4e90*/  PRMT R39, RZ, 0x7610, R39 ;  /* 0x00007610ff277816 */ /* 0x000fe20000000027 */
[----:B------:R-:W5:Y:S08]  /*4ea0*/  LDC R2, c[0x0][0x3c4] ;  /* 0x0000f100ff027b82 */ /* 0x000f700000000800 */
[----:B0-----:R-:W0:Y:S01]  /*4eb0*/  LDC R11, c[0x0][0x3c4] ;  /* 0x0000f100ff0b7b82 */ /* 0x001e220000000800 */
[C---:B------:R-:W-:Y:S01]  /*4ec0*/  IADD3 R152, P3, PT, R3.reuse, R132, RZ ;  /* 0x0000008403987210 */ /* 0x040fe20007f7e0ff */
[----:B------:R-:W-:Y:S01]  /*4ed0*/  IMAD R7, R6, 0x79, RZ ;  /* 0x0000007906077824 */ /* 0x000fe200078e02ff */
[----:B------:R1:W2:Y:S02]  /*4ee0*/  @P2 LDG.E.U8 R47, desc[UR32][R150.64] ;  /* 0x00000020962f2981 */ /* 0x0002a4000c1e1100 */
[----:B------:R-:W-:-:S02]  /*4ef0*/  LEA.HI.X.SX32 R153, R3, R133, 0x1, P3 ;  /* 0x0000008503997211 */ /* 0x000fc400018f0eff */
[----:B------:R1:W2:Y:S02]  /*4f00*/  @P2 LDG.E.U8 R39, desc[UR32][R130.64] ;  /* 0x0000002082272981 */ /* 0x0002a4000c1e1100 */
[----:B-1----:R-:W-:Y:S01]  /*4f10*/  IMAD R3, R0, 0x12, RZ ;  /* 0x0000001200037824 */ /* 0x002fe200078e02ff */
[----:B------:R-:W1:Y:S01]  /*4f20*/  LDC R6, c[0x0][0x3c4] ;  /* 0x0000f100ff067b82 */ /* 0x000e620000000800 */
[-C--:B------:R-:W-:Y:S02]  /*4f30*/  IADD3 R150, P4, PT, R5, R132.reuse, RZ ;  /* 0x0000008405967210 */ /* 0x080fe40007f9e0ff */
[-C--:B------:R-:W-:Y:S02]  /*4f40*/  IADD3 R130, P3, PT, R7, R132.reuse, RZ ;  /* 0x0000008407827210 */ /* 0x080fe40007f7e0ff */
[----:B------:R-:W-:Y:S02]  /*4f50*/  PRMT R23, RZ, 0x7610, R23 ;  /* 0x00007610ff177816 */ /* 0x000fe40000000017 */
[----:B------:R-:W-:Y:S01]  /*4f60*/  PRMT R15, RZ, 0x7610, R15 ;  /* 0x00007610ff0f7816 */ /* 0x000fe2000000000f */
[----:B------:R-:W-:Y:S01]  /*4f70*/  IMAD R9, R9, 0x1a, RZ ;  /* 0x0000001a09097824 */ /* 0x000fe200078e02ff */
[-C--:B------:R-:W-:Y:S01]  /*4f80*/  LEA.HI.X.SX32 R151, R5, R133.reuse, 0x1, P4 ;  /* 0x0000008505977211 */ /* 0x080fe200020f0eff */
[----:B0-----:R-:W-:Y:S01]  /*4f90*/  IMAD R11, R11, 0x22, RZ ;  /* 0x000000220b0b7824 */ /* 0x001fe200078e02ff */
[----:B------:R-:W0:Y:S01]  /*4fa0*/  LDC R5, c[0x0][0x3c4] ;  /* 0x0000f100ff057b82 */ /* 0x000e220000000800 */
[----:B------:R-:W-:Y:S01]  /*4fb0*/  LEA.HI.X.SX32 R131, R7, R133, 0x1, P3 ;  /* 0x0000008507837211 */ /* 0x000fe200018f0eff */
[----:B------:R-:W-:Y:S01]  /*4fc0*/  UIMAD UR4, UR4, 0x12, URZ ;  /* 0x00000012040478a4 */ /* 0x000fe2000f8e02ff */
[----:B------:R-:W-:Y:S01]  /*4fd0*/  PRMT R7, RZ, 0x7610, R7 ;  /* 0x00007610ff077816 */ /* 0x000fe20000000007 */
[----:B------:R1:W-:Y:S01]  /*4fe0*/  STL.64 [R1+0x498], R152 ;  /* 0x0004989801007387 */ /* 0x0003e20000100a00 */
[----:B------:R-:W-:-:S03]  /*4ff0*/  IADD3 RZ, P3, PT, R3, R132, RZ ;  /* 0x0000008403ff7210 */ /* 0x000fc60007f7e0ff */
[----:B------:R-:W4:Y:S01]  /*5000*/  LDC R4, c[0x0][0x3c4] ;  /* 0x0000f100ff047b82 */ /* 0x000f220000000800 */
[----:B------:R1:W2:Y:S04]  /*5010*/  @P2 LDG.E.U8 R23, desc[UR32][R152.64] ;  /* 0x0000002098172981 */ /* 0x0002a8000c1e1100 */
[----:B------:R0:W-:Y:S01]  /*5020*/  STL.64 [R1+0x458], R150 ;  /* 0x0004589601007387 */ /* 0x0001e20000100a00 */
[----:B------:R-:W-:Y:S02]  /*5030*/  PRMT R94, RZ, 0x7610, R94 ;  /* 0x00007610ff5e7816 */ /* 0x000fe4000000005e */
[----:B------:R-:W4:Y:S01]  /*5040*/  LDC R0, c[0x0][0x3c4] ;  /* 0x0000f100ff007b82 */ /* 0x000f220000000800 */
[----:B------:R0:W2:Y:S01]  /*5050*/  @P2 LDG.E.U8 R15, desc[UR32][R150.64] ;  /* 0x00000020960f2981 */ /* 0x0000a2000c1e1100 */
[----:B-1----:R-:W-:-:S03]  /*5060*/  LEA.HI.X.SX32 R153, R3, R133, 0x1, P3 ;  /* 0x0000008503997211 */ /* 0x002fc600018f0eff */
[----:B------:R1:W-:Y:S01]  /*5070*/  STL.64 [R1+0x418], R130 ;  /* 0x0004188201007387 */ /* 0x0003e20000100a00 */
[----:B------:R-:W-:Y:S01]  /*5080*/  VIADD R152, R132, UR4 ;  /* 0x0000000484987c36 */ /* 0x000fe20008000000 */
[----:B------:R-:W-:Y:S01]  /*5090*/  PRMT R102, RZ, 0x7610, R102 ;  /* 0x00007610ff667816 */ /* 0x000fe20000000066 */
[----:B------:R-:W4:Y:S01]  /*50a0*/  LDC R3, c[0x0][0x3c4] ;  /* 0x0000f100ff037b82 */ /* 0x000f220000000800 */
[----:B------:R1:W2:Y:S01]  /*50b0*/  @P2 LDG.E.U8 R7, desc[UR32][R130.64] ;  /* 0x0000002082072981 */ /* 0x0002a2000c1e1100 */
[----:B------:R-:W-:Y:S01]  /*50c0*/  PRMT R86, RZ, 0x7610, R86 ;  /* 0x00007610ff567816 */ /* 0x000fe20000000056 */
[----:B0-----:R-:W-:Y:S01]  /*50d0*/  IMAD R5, R5, 0x3a, RZ ;  /* 0x0000003a05057824 */ /* 0x001fe200078e02ff */
[C---:B------:R-:W-:Y:S01]  /*50e0*/  IADD3 R150, P4, PT, R9.reuse, R132, RZ ;  /* 0x0000008409967210 */ /* 0x040fe20007f9e0ff */
[----:B------:R-:W0:Y:S03]  /*50f0*/  LDCU UR4, c[0x0][0x3c4] ;  /* 0x00007880ff0477ac */ /* 0x000e260008000800 */
[----:B------:R-:W-:-:S02]  /*5100*/  LEA.HI.X.SX32 R151, R9, R133, 0x1, P4 ;  /* 0x0000008509977211 */ /* 0x000fc400020f0eff */
[C---:B-1----:R-:W-:Y:S01]  /*5110*/  IADD3 R130, P3, PT, R11.reuse, R132, RZ ;  /* 0x000000840b827210 */ /* 0x042fe20007f7e0ff */
[----:B-----5:R-:W-:Y:S01]  /*5120*/  IMAD R9, R2, 0x2a, RZ ;  /* 0x0000002a02097824 */ /* 0x020fe200078e02ff */
[----:B------:R-:W-:Y:S01]  /*5130*/  STL.64 [R1+0x7a8], R152 ;  /* 0x0007a89801007387 */ /* 0x000fe20000100a00 */
[----:B------:R-:W1:Y:S01]  /*5140*/  LDC R2, c[0x0][0x3c4] ;  /* 0x0000f100ff027b82 */ /* 0x000e620000000800 */
[----:B------:R-:W-:Y:S02]  /*5150*/  LEA.HI.X.SX32 R131, R11, R133, 0x1, P3 ;  /* 0x000000850b837211 */ /* 0x000fe400018f0eff */
[----:B------:R-:W-:Y:S04]  /*5160*/  STL.64 [R1+0x710], R150 ;  /* 0x0007109601007387 */ /* 0x000fe80000100a00 */
[----:B------:R5:W-:Y:S04]  /*5170*/  STL.64 [R1+0x6d0], R130 ;  /* 0x0006d08201007387 */ /* 0x000be80000100a00 */
[----:B------:R5:W2:Y:S01]  /*5180*/  @P2 LDG.E.U8 R94, desc[UR32][R130.64] ;  /* 0x00000020825e2981 */ /* 0x000aa2000c1e1100 */
[----:B------:R-:W-:-:S02]  /*5190*/  IMAD R11, R6, 0x32, RZ ;  /* 0x00000032060b7824 */ /* 0x000fc400078e02ff */
[----:B----4-:R-:W-:Y:S01]  /*51a0*/  IMAD R4, R4, 0x42, RZ ;  /* 0x0000004204047824 */ /* 0x010fe200078e02ff */
[----:B------:R4:W2:Y:S01]  /*51b0*/  @P2 LDG.E.U8 R102, desc[UR32][R150.64] ;  /* 0x0000002096662981 */ /* 0x0008a2000c1e1100 */
[----:B------:R-:W-:Y:S01]  /*51c0*/  PRMT R78, RZ, 0x7610, R78 ;  /* 0x00007610ff4e7816 */ /* 0x000fe2000000004e */
[----:B------:R-:W-:Y:S01]  /*51d0*/  IMAD R0, R0, 0x4a, RZ ;  /* 0x0000004a00007824 */ /* 0x000fe200078e02ff */
[----:B------:R-:W-:Y:S01]  /*51e0*/  PRMT R70, RZ, 0x7610, R70 ;  /* 0x00007610ff467816 */ /* 0x000fe20000000046 */
[----:B------:R-:W-:Y:S01]  /*51f0*/  IMAD R3, R3, 0x52, RZ ;  /* 0x0000005203037824 */ /* 0x000fe200078e02ff */
[----:B------:R-:W-:Y:S01]  /*5200*/  PRMT R62, RZ, 0x7610, R62 ;  /* 0x00007610ff3e7816 */ /* 0x000fe2000000003e */
[----:B------:R-:W0:Y:S01]  /*5210*/  LDC R6, c[0x0][0x3c4] ;  /* 0x0000f100ff067b82 */ /* 0x000e220000000800 */
[----:B-----5:R-:W-:-:S04]  /*5220*/  IADD3 R130, P3, PT, R9, R132, RZ ;  /* 0x0000008409827210 */ /* 0x020fc80007f7e0ff */
[-C--:B------:R-:W-:Y:S02]  /*5230*/  LEA.HI.X.SX32 R131, R9, R133.reuse, 0x1, P3 ;  /* 0x0000008509837211 */ /* 0x080fe400018f0eff */
[C---:B----4-:R-:W-:Y:S01]  /*5240*/  IADD3 R150, P4, PT, R11.reuse, R132, RZ ;  /* 0x000000840b967210 */ /* 0x050fe20007f9e0ff */
[----:B------:R-:W4:Y:S02]  /*5250*/  LDC R9, c[0x0][0x3c4] ;  /* 0x0000f100ff097b82 */ /* 0x000f240000000800 */
[----:B------:R5:W-:Y:S04]  /*5260*/  STL.64 [R1+0x690], R130 ;  /* 0x0006908201007387 */ /* 0x000be80000100a00 */
[----:B------:R5:W2:Y:S01]  /*5270*/  @P2 LDG.E.U8 R86, desc[UR32][R130.64] ;  /* 0x0000002082562981 */ /* 0x000aa2000c1e1100 */
[----:B------:R-:W-:-:S02]  /*5280*/  LEA.HI.X.SX32 R151, R11, R133, 0x1, P4 ;  /* 0x000000850b977211 */ /* 0x000fc400020f0eff */
[-C--:B------:R-:W-:Y:S01]  /*5290*/  IADD3 R10, P4, PT, R4, R132.reuse, RZ ;  /* 0x00000084040a7210 */ /* 0x080fe20007f9e0ff */
[----:B-1----:R-:W-:Y:S02]  /*52a0*/  IMAD R2, R2, 0x5a, RZ ;  /* 0x0000005a02027824 */ /* 0x002fe400078e02ff */
[----:B------:R1:W2:Y:S01]  /*52b0*/  @P2 LDG.E.U8 R78, desc[UR32][R150.64] ;  /* 0x00000020964e2981 */ /* 0x0002a2000c1e1100 */
[----:B-----5:R-:W-:-:S04]  /*52c0*/  IADD3 R130, P3, PT, R5, R132, RZ ;  /* 0x0000008405827210 */ /* 0x020fc80007f7e0ff */
[-C--:B------:R-:W-:Y:S02]  /*52d0*/  LEA.HI.X.SX32 R131, R5, R133.reuse, 0x1, P3 ;  /* 0x0000008505837211 */ /* 0x080fe400018f0eff */
[----:B------:R-:W5:Y:S01]  /*52e0*/  LDC R5, c[0x0][0x3c4] ;  /* 0x0000f100ff057b82 */ /* 0x000f620000000800 */
[----:B------:R-:W-:Y:S01]  /*52f0*/  LEA.HI.X.SX32 R11, R4, R133, 0x1, P4 ;  /* 0x00000085040b7211 */ /* 0x000fe200020f0eff */
[----:B------:R1:W-:Y:S04]  /*5300*/  STL.64 [R1+0x650], R150 ;  /* 0x0006509601007387 */ /* 0x0003e80000100a00 */
[----:B------:R0:W2:Y:S02]  /*5310*/  @P2 LDG.E.U8 R70, desc[UR32][R130.64] ;  /* 0x0000002082462981 */ /* 0x0000a4000c1e1100 */
[----:B------:R-:W4:Y:S02]  /*5320*/  LDC R4, c[0x0][0x3c4] ;  /* 0x0000f100ff047b82 */ /* 0x000f240000000800 */
[----:B------:R0:W-:Y:S01]  /*5330*/  STL.64 [R1+0x610], R130 ;  /* 0x0006108201007387 */ /* 0x0001e20000100a00 */
[----:B-1----:R-:W-:-:S03]  /*5340*/  IADD3 R150, P3, PT, R0, R132, RZ ;  /* 0x0000008400967210 */ /* 0x002fc60007f7e0ff */
[----:B------:R1:W-:Y:S01]  /*5350*/  STL.64 [R1+0x5d0], R10 ;  /* 0x0005d00a01007387 */ /* 0x0003e20000100a00 */
[----:B------:R-:W-:-:S03]  /*5360*/  LEA.HI.X.SX32 R151, R0, R133, 0x1, P3 ;  /* 0x0000008500977211 */ /* 0x000fc600018f0eff */
[----:B------:R1:W2:Y:S01]  /*5370*/  @P2 LDG.E.U8 R62, desc[UR32][R10.64] ;  /* 0x000000200a3e2981 */ /* 0x0002a2000c1e1100 */
[CC--:B0-----:R-:W-:Y:S02]  /*5380*/  IADD3 R130, P4, PT, R3.reuse, R132.reuse, RZ ;  /* 0x0000008403827210 */ /* 0x0c1fe40007f9e0ff */
[----:B------:R-:W-:Y:S02]  /*5390*/  PRMT R38, RZ, 0x7610, R38 ;  /* 0x00007610ff267816 */ /* 0x000fe40000000026 */
[----:B------:R-:W-:Y:S01]  /*53a0*/  LEA.HI.X.SX32 R131, R3, R133, 0x1, P4 ;  /* 0x0000008503837211 */ /* 0x000fe200020f0eff */
[----:B------:R-:W-:Y:S01]  /*53b0*/  STL.64 [R1+0x590], R150 ;  /* 0x0005909601007387 */ /* 0x000fe20000100a00 */
[----:B------:R-:W0:Y:S01]  /*53c0*/  LDC R3, c[0x0][0x3c4] ;  /* 0x0000f100ff037b82 */ /* 0x000e220000000800 */
[----:B-1----:R-:W-:-:S04]  /*53d0*/  IADD3 R10, P3, PT, R2, R132, RZ ;  /* 0x00000084020a7210 */ /* 0x002fc80007f7e0ff */
[----:B------:R-:W-:Y:S01]  /*53e0*/  LEA.HI.X.SX32 R11, R2, R133, 0x1, P3 ;  /* 0x00000085020b7211 */ /* 0x000fe200018f0eff */
[----:B-----5:R-:W-:Y:S01]  /*53f0*/  IMAD R2, R5, 0x62, RZ ;  /* 0x0000006205027824 */ /* 0x020fe200078e02ff */
[----:B------:R-:W-:Y:S01]  /*5400*/  PRMT R46, RZ, 0x7610, R46 ;  /* 0x00007610ff2e7816 */ /* 0x000fe2000000002e */
[----:B------:R-:W-:Y:S01]  /*5410*/  STL.64 [R1+0x550], R130 ;  /* 0x0005508201007387 */ /* 0x000fe20000100a00 */
[----:B----4-:R-:W-:Y:S01]  /*5420*/  IMAD R0, R4, 0x6a, RZ ;  /* 0x0000006a04007824 */ /* 0x010fe200078e02ff */
[----:B------:R-:W1:Y:S02]  /*5430*/  LDC R5, c[0x0][0x3c4] ;  /* 0x0000f100ff057b82 */ /* 0x000e640000000800 */
[----:B------:R4:W-:Y:S04]  /*5440*/  STL.64 [R1+0x510], R10 ;  /* 0x0005100a01007387 */ /* 0x0009e80000100a00 */
[----:B------:R4:W5:Y:S02]  /*5450*/  @P2 LDG.E.U8 R38, desc[UR32][R10.64] ;  /* 0x000000200a262981 */ /* 0x000964000c1e1100 */
[----:B------:R-:W1:Y:S01]  /*5460*/  LDC R4, c[0x0][0x3c4] ;  /* 0x0000f100ff047b82 */ /* 0x000e620000000800 */
[----:B------:R-:W-:Y:S01]  /*5470*/  PRMT R30, RZ, 0x7610, R30 ;  /* 0x00007610ff1e7816 */ /* 0x000fe2000000001e */
[----:B------:R0:W2:Y:S01]  /*5480*/  @P2 LDG.E.U8 R46, desc[UR32][R130.64] ;  /* 0x00000020822e2981 */ /* 0x0000a2000c1e1100 */
[----:B----4-:R-:W-:-:S04]  /*5490*/  IADD3 R10, P3, PT, R2, R132, RZ ;  /* 0x00000084020a7210 */ /* 0x010fc80007f7e0ff */
[-C--:B------:R-:W-:Y:S01]  /*54a0*/  LEA.HI.X.SX32 R11, R2, R133.reuse, 0x1, P3 ;  /* 0x00000085020b7211 */ /* 0x080fe200018f0eff */
[----:B------:R-:W-:Y:S01]  /*54b0*/  IMAD R2, R9, 0x72, RZ ;  /* 0x0000007209027824 */ /* 0x000fe200078e02ff */
[C---:B0-----:R-:W-:Y:S01]  /*54c0*/  IADD3 R130, P4, PT, R0.reuse, R132, RZ ;  /* 0x0000008400827210 */ /* 0x041fe20007f9e0ff */
[----:B------:R-:W0:Y:S01]  /*54d0*/  LDC R9, c[0x0][0x3c4] ;  /* 0x0000f100ff097b82 */ /* 0x000e220000000800 */
[----:B------:R-:W-:Y:S01]  /*54e0*/  PRMT R22, RZ, 0x7610, R22 ;  /* 0x00007610ff167816 */ /* 0x000fe20000000016 */
[----:B------:R4:W-:Y:S01]  /*54f0*/  STL.64 [R1+0x4d0], R10 ;  /* 0x0004d00a01007387 */ /* 0x0009e20000100a00 */
[----:B------:R-:W-:Y:S01]  /*5500*/  LEA.HI.X.SX32 R131, R0, R133, 0x1, P4 ;  /* 0x0000008500837211 */ /* 0x000fe200020f0eff */
[----:B------:R-:W-:Y:S02]  /*5510*/  IMAD R0, R6, 0x7a, RZ ;  /* 0x0000007a06007824 */ /* 0x000fe400078e02ff */
[----:B------:R4:W2:Y:S01]  /*5520*/  @P2 LDG.E.U8 R30, desc[UR32][R10.64] ;  /* 0x000000200a1e2981 */ /* 0x0008a2000c1e1100 */
[----:B------:R-:W-:-:S03]  /*5530*/  PRMT R14, RZ, 0x7610, R14 ;  /* 0x00007610ff0e7816 */ /* 0x000fc6000000000e */
[----:B------:R3:W-:Y:S04]  /*5540*/  STL.64 [R1+0x490], R130 ;  /* 0x0004908201007387 */ /* 0x0007e80000100a00 */
[----:B------:R3:W2:Y:S01]  /*5550*/  @P2 LDG.E.U8 R22, desc[UR32][R130.64] ;  /* 0x0000002082162981 */ /* 0x0006a2000c1e1100 */
[----:B----4-:R-:W-:-:S04]  /*5560*/  IADD3 R10, P3, PT, R2, R132, RZ ;  /* 0x00000084020a7210 */ /* 0x010fc80007f7e0ff */
[----:B------:R-:W-:Y:S02]  /*5570*/  LEA.HI.X.SX32 R11, R2, R133, 0x1, P3 ;  /* 0x00000085020b7211 */ /* 0x000fe400018f0eff */
[----:B---3--:R-:W-:-:S03]  /*5580*/  IADD3 R130, P4, PT, R0, R132, RZ ;  /* 0x0000008400827210 */ /* 0x008fc60007f9e0ff */
[----:B------:R3:W-:Y:S01]  /*5590*/  STL.64 [R1+0x450], R10 ;  /* 0x0004500a01007387 */ /* 0x0007e20000100a00 */
[----:B------:R-:W-:Y:S02]  /*55a0*/  PRMT R110, RZ, 0x7610, R110 ;  /* 0x00007610ff6e7816 */ /* 0x000fe4000000006e */
[----:B------:R-:W-:Y:S01]  /*55b0*/  LEA.HI.X.SX32 R131, R0, R133, 0x1, P4 ;  /* 0x0000008500837211 */ /* 0x000fe200020f0eff */
[----:B------:R3:W4:Y:S01]  /*55c0*/  @P2 LDG.E.U8 R14, desc[UR32][R10.64] ;  /* 0x000000200a0e2981 */ /* 0x000722000c1e1100 */
[----:B------:R-:W-:Y:S01]  /*55d0*/  IMAD R0, R3, 0x13, RZ ;  /* 0x0000001303007824 */ /* 0x000fe200078e02ff */
[----:B------:R-:W-:Y:S02]  /*55e0*/  PRMT R54, RZ, 0x7610, R54 ;  /* 0x00007610ff367816 */ /* 0x000fe40000000036 */
[----:B------:R-:W-:Y:S01]  /*55f0*/  PRMT R6, RZ, 0x7610, R6 ;  /* 0x00007610ff067816 */ /* 0x000fe20000000006 */
[----:B------:R0:W2:Y:S01]  /*5600*/  @P2 LDG.E.U8 R110, desc[UR32][R152.64] ;  /* 0x00000020986e2981 */ /* 0x0000a2000c1e1100 */
[----:B---3--:R-:W3:Y:S01]  /*5610*/  LDC R10, c[0x0][0x3c4] ;  /* 0x0000f100ff0a7b82 */ /* 0x008ee20000000800 */
[----:B-1----:R-:W-:-:S02]  /*5620*/  IMAD R3, R4, 0x1b, RZ ;  /* 0x0000001b04037824 */ /* 0x002fc400078e02ff */
[----:B------:R1:W2:Y:S01]  /*5630*/  @P2 LDG.E.U8 R54, desc[UR32][R150.64] ;  /* 0x0000002096362981 */ /* 0x0002a2000c1e1100 */
[----:B------:R-:W-:-:S04]  /*5640*/  IMAD R2, R5, 0x23, RZ ;  /* 0x0000002305027824 */ /* 0x000fc800078e02ff */
[----:B------:R-:W3:Y:S01]  /*5650*/  LDC R11, c[0x0][0x3c4] ;  /* 0x0000f100ff0b7b82 */ /* 0x000ee20000000800 */
[-C--:B0-----:R-:W-:Y:S01]  /*5660*/  IADD3 R152, P3, PT, R0, R132.reuse, RZ ;  /* 0x0000008400987210 */ /* 0x081fe20007f7e0ff */
[----:B------:R0:W-:Y:S01]  /*5670*/  STL.64 [R1+0x410], R130 ;  /* 0x0004108201007387 */ /* 0x0001e20000100a00 */
[----:B-1----:R-:W-:-:S03]  /*5680*/  IADD3 R150, P4, PT, R3, R132, RZ ;  /* 0x0000008403967210 */ /* 0x002fc60007f9e0ff */
[----:B------:R0:W2:Y:S01]  /*5690*/  @P2 LDG.E.U8 R6, desc[UR32][R130.64] ;  /* 0x0000002082062981 */ /* 0x0000a2000c1e1100 */
[-C--:B------:R-:W-:Y:S01]  /*56a0*/  LEA.HI.X.SX32 R153, R0, R133.reuse, 0x1, P3 ;  /* 0x0000008500997211 */ /* 0x080fe200018f0eff */
[----:B------:R-:W1:Y:S01]  /*56b0*/  LDC R4, c[0x0][0x3c4] ;  /* 0x0000f100ff047b82 */ /* 0x000e620000000800 */
[----:B------:R-:W-:Y:S02]  /*56c0*/  PRMT R101, RZ, 0x7610, R101 ;  /* 0x00007610ff657816 */ /* 0x000fe40000000065 */
[-C--:B------:R-:W-:Y:S02]  /*56d0*/  LEA.HI.X.SX32 R151, R3, R133.reuse, 0x1, P4 ;  /* 0x0000008503977211 */ /* 0x080fe400020f0eff */
[C---:B0-----:R-:W-:Y:S01]  /*56e0*/  IADD3 R130, P3, PT, R2.reuse, R132, RZ ;  /* 0x0000008402827210 */ /* 0x041fe20007f7e0ff */
[----:B------:R-:W-:Y:S02]  /*56f0*/  STL.64 [R1+0x748], R152 ;  /* 0x0007489801007387 */ /* 0x000fe40000100a00 */
[----:B------:R-:W0:Y:S01]  /*5700*/  LDC R3, c[0x0][0x3c4] ;  /* 0x0000f100ff037b82 */ /* 0x000e220000000800 */
[----:B------:R-:W-:Y:S01]  /*5710*/  LEA.HI.X.SX32 R131, R2, R133, 0x1, P3 ;  /* 0x0000008502837211 */ /* 0x000fe200018f0eff */
[----:B------:R-:W-:Y:S01]  /*5720*/  IMAD R2, R9, 0x2b, RZ ;  /* 0x0000002b09027824 */ /* 0x000fe200078e02ff */
[----:B------:R3:W-:Y:S01]  /*5730*/  STL.64 [R1+0x708], R150 ;  /* 0x0007089601007387 */ /* 0x0007e20000100a00 */
[----:B------:R-:W-:-:S03]  /*5740*/  PRMT R93, RZ, 0x7610, R93 ;  /* 0x00007610ff5d7816 */ /* 0x000fc6000000005d */
[----:B------:R3:W2:Y:S02]  /*5750*/  @P2 LDG.E.U8 R101, desc[UR32][R150.64] ;  /* 0x0000002096652981 */ /* 0x0006a4000c1e1100 */
[----:B---3--:R-:W-:Y:S01]  /*5760*/  IMAD R0, R10, 0x33, RZ ;  /* 0x000000330a007824 */ /* 0x008fe200078e02ff */
[----:B------:R-:W3:Y:S01]  /*5770*/  LDC R5, c[0x0][0x3c4] ;  /* 0x0000f100ff057b82 */ /* 0x000ee20000000800 */
[----:B------:R1:W-:Y:S04]  /*5780*/  STL.64 [R1+0x6c8], R130 ;  /* 0x0006c88201007387 */ /* 0x0003e80000100a00 */
[----:B------:R1:W2:Y:S01]  /*5790*/  @P2 LDG.E.U8 R93, desc[UR32][R130.64] ;  /* 0x00000020825d2981 */ /* 0x0002a2000c1e1100 */
[CC--:B------:R-:W-:Y:S02]  /*57a0*/  IADD3 R150, P3, PT, R2.reuse, R132.reuse, RZ ;  /* 0x0000008402967210 */ /* 0x0c0fe40007f7e0ff */
[----:B------:R-:W3:Y:S02]  /*57b0*/  LDC R9, c[0x0][0x3c4] ;  /* 0x0000f100ff097b82 */ /* 0x000ee40000000800 */
[----:B------:R-:W-:Y:S01]  /*57c0*/  LEA.HI.X.SX32 R151, R2, R133, 0x1, P3 ;  /* 0x0000008502977211 */ /* 0x000fe200018f0eff */
[----:B------:R-:W-:Y:S01]  /*57d0*/  IMAD R2, R11, 0x3b, RZ ;  /* 0x0000003b0b027824 */ /* 0x000fe200078e02ff */
[----:B-1----:R-:W-:-:S04]  /*57e0*/  IADD3 R130, P4, PT, R0, R132, RZ ;  /* 0x0000008400827210 */ /* 0x002fc80007f9e0ff */
[-C--:B------:R-:W-:Y:S02]  /*57f0*/  IADD3 R10, P3, PT, R2, R132.reuse, RZ ;  /* 0x00000084020a7210 */ /* 0x080fe40007f7e0ff */
[----:B------:R-:W-:Y:S02]  /*5800*/  PRMT R77, RZ, 0x7610, R77 ;  /* 0x00007610ff4d7816 */ /* 0x000fe4000000004d */
[-C--:B------:R-:W-:Y:S02]  /*5810*/  LEA.HI.X.SX32 R131, R0, R133.reuse, 0x1, P4 ;  /* 0x0000008500837211 */ /* 0x080fe400020f0eff */
[----:B------:R-:W-:Y:S01]  /*5820*/  PRMT R69, RZ, 0x7610, R69 ;  /* 0x00007610ff457816 */ /* 0x000fe20000000045 */
[----:B------:R-:W-:Y:S01]  /*5830*/  IMAD R0, R4, 0x43, RZ ;  /* 0x0000004304007824 */ /* 0x000fe200078e02ff */
[----:B------:R-:W-:Y:S01]  /*5840*/  LEA.HI.X.SX32 R11, R2, R133, 0x1, P3 ;  /* 0x00000085020b7211 */ /* 0x000fe200018f0eff */
[----:B------:R-:W1:Y:S01]  /*5850*/  LDC R4, c[0x0][0x3c4] ;  /* 0x0000f100ff047b82 */ /* 0x000e620000000800 */
[----:B------:R-:W-:Y:S04]  /*5860*/  STL.64 [R1+0x688], R150 ;  /* 0x0006889601007387 */ /* 0x000fe80000100a00 */
[----:B------:R0:W-:Y:S04]  /*5870*/  STL.64 [R1+0x648], R130 ;  /* 0x0006488201007387 */ /* 0x0001e80000100a00 */
[----:B------:R0:W2:Y:S04]  /*5880*/  @P2 LDG.E.U8 R77, desc[UR32][R130.64] ;  /* 0x00000020824d2981 */ /* 0x0000a8000c1e1100 */
[----:B------:R3:W-:Y:S04]  /*5890*/  STL.64 [R1+0x608], R10 ;  /* 0x0006080a01007387 */ /* 0x0007e80000100a00 */
[----:B------:R3:W2:Y:S01]  /*58a0*/  @P2 LDG.E.U8 R69, desc[UR32][R10.64] ;  /* 0x000000200a452981 */ /* 0x0006a2000c1e1100 */
[----:B0-----:R-:W-:-:S02]  /*58b0*/  IADD3 R130, P4, PT, R0, R132, RZ ;  /* 0x0000008400827210 */ /* 0x001fc40007f9e0ff */
[----:B------:R-:W-:Y:S02]  /*58c0*/  PRMT R109, RZ, 0x7610, R109 ;  /* 0x00007610ff6d7816 */ /* 0x000fe4000000006d */
[----:B------:R-:W-:Y:S01]  /*58d0*/  LEA.HI.X.SX32 R131, R0, R133, 0x1, P4 ;  /* 0x0000008500837211 */ /* 0x000fe200020f0eff */
[----:B---3--:R-:W0:Y:S01]  /*58e0*/  LDC R10, c[0x0][0x3c4] ;  /* 0x0000f100ff0a7b82 */ /* 0x008e220000000800 */
[----:B------:R-:W-:Y:S01]  /*58f0*/  IMAD R0, R3, 0x4b, RZ ;  /* 0x0000004b03007824 */ /* 0x000fe200078e02ff */
[----:B------:R-:W-:Y:S01]  /*5900*/  PRMT R85, RZ, 0x7610, R85 ;  /* 0x00007610ff557816 */ /* 0x000fe20000000055 */
[----:B------:R3:W2:Y:S01]  /*5910*/  @P2 LDG.E.U8 R109, desc[UR32][R152.64] ;  /* 0x00000020986d2981 */ /* 0x0006a2000c1e1100 */
[----:B------:R-:W-:Y:S01]  /*5920*/  PRMT R61, RZ, 0x7610, R61 ;  /* 0x00007610ff3d7816 */ /* 0x000fe2000000003d */
[----:B------:R-:W-:Y:S02]  /*5930*/  IMAD R3, R5, 0x53, RZ ;  /* 0x0000005305037824 */ /* 0x000fe400078e02ff */
[----:B------:R-:W-:Y:S01]  /*5940*/  IMAD R2, R9, 0x5b, RZ ;  /* 0x0000005b09027824 */ /* 0x000fe200078e02ff */
[----:B------:R-:W1:Y:S01]  /*5950*/  LDC R5, c[0x0][0x3c4] ;  /* 0x0000f100ff057b82 */ /* 0x000e620000000800 */
[----:B------:R3:W2:Y:S02]  /*5960*/  @P2 LDG.E.U8 R85, desc[UR32][R150.64] ;  /* 0x0000002096552981 */ /* 0x0006a4000c1e1100 */
[----:B---3--:R-:W-:-:S05]  /*5970*/  IADD3 R152, P3, PT, R0, R132, RZ ;  /* 0x0000008400987210 */ /* 0x008fca0007f7e0ff */
[----:B------:R-:W3:Y:S01]  /*5980*/  LDC R11, c[0x0][0x3c4] ;  /* 0x0000f100ff0b7b82 */ /* 0x000ee20000000800 */
[----:B------:R0:W-:Y:S01]  /*5990*/  STL.64 [R1+0x5c8], R130 ;  /* 0x0005c88201007387 */ /* 0x0001e20000100a00 */
[-C--:B------:R-:W-:Y:S02]  /*59a0*/  LEA.HI.X.SX32 R153, R0, R133.reuse, 0x1, P3 ;  /* 0x0000008500997211 */ /* 0x080fe400018f0eff */
[CC--:B------:R-:W-:Y:S01]  /*59b0*/  IADD3 R150, P4, PT, R3.reuse, R132.reuse, RZ ;  /* 0x0000008403967210 */ /* 0x0c0fe20007f9e0ff */
[----:B------:R0:W2:Y:S01]  /*59c0*/  @P2 LDG.E.U8 R61, desc[UR32][R130.64] ;  /* 0x00000020823d2981 */ /* 0x0000a2000c1e1100 */
[----:B------:R-:W-:Y:S02]  /*59d0*/  PRMT R45, RZ, 0x7610, R45 ;  /* 0x00007610ff2d7816 */ /* 0x000fe4000000002d */
[----:B------:R-:W-:Y:S01]  /*59e0*/  LEA.HI.X.SX32 R151, R3, R133, 0x1, P4 ;  /* 0x0000008503977211 */ /* 0x000fe200020f0eff */
[----:B------:R-:W3:Y:S01]  /*59f0*/  LDC R9, c[0x0][0x3c4] ;  /* 0x0000f100ff097b82 */ /* 0x000ee20000000800 */
[----:B------:R-:W-:Y:S01]  /*5a00*/  PRMT R37, RZ, 0x7610, R37 ;  /* 0x00007610ff257816 */ /* 0x000fe20000000025 */
[----:B0-----:R-:W-:Y:S01]  /*5a10*/  IMAD R0, R10, 0x6b, RZ ;  /* 0x0000006b0a007824 */ /* 0x001fe200078e02ff */
[----:B------:R-:W-:Y:S01]  /*5a20*/  STL.64 [R1+0x588], R152 ;  /* 0x0005889801007387 */ /* 0x000fe20000100a00 */
[----:B------:R-:W-:-:S03]  /*5a30*/  IADD3 R130, P3, PT, R2, R132, RZ ;  /* 0x0000008402827210 */ /* 0x000fc60007f7e0ff */
[----:B------:R0:W2:Y:S01]  /*5a40*/  @P2 LDG.E.U8 R45, desc[UR32][R150.64] ;  /* 0x00000020962d2981 */ /* 0x0000a2000c1e1100 */
[----:B------:R-:W3:Y:S01]  /*5a50*/  LDC R3, c[0x0][0x3c4] ;  /* 0x0000f100ff037b82 */ /* 0x000ee20000000800 */
[----:B------:R-:W-:Y:S01]  /*5a60*/  LEA.HI.X.SX32 R131, R2, R133, 0x1, P3 ;  /* 0x0000008502837211 */ /* 0x000fe200018f0eff */
[----:B-1----:R-:W-:Y:S01]  /*5a70*/  IMAD R2, R4, 0x63, RZ ;  /* 0x0000006304027824 */ /* 0x002fe200078e02ff */
[----:B------:R0:W-:Y:S05]  /*5a80*/  STL.64 [R1+0x548], R150 ;  /* 0x0005489601007387 */ /* 0x0001ea0000100a00 */
[----:B------:R-:W1:Y:S01]  /*5a90*/  LDC R4, c[0x0][0x3c4] ;  /* 0x0000f100ff047b82 */ /* 0x000e620000000800 */
[----:B------:R3:W-:Y:S04]  /*5aa0*/  STL.64 [R1+0x508], R130 ;  /* 0x0005088201007387 */ /* 0x0007e80000100a00 */
[----:B------:R3:W2:Y:S01]  /*5ab0*/  @P2 LDG.E.U8 R37, desc[UR32][R130.64] ;  /* 0x0000002082252981 */ /* 0x0006a2000c1e1100 */
[----:B0-----:R-:W-:-:S02]  /*5ac0*/  IADD3 R150, P3, PT, R2, R132, RZ ;  /* 0x0000008402967210 */ /* 0x001fc40007f7e0ff */
[----:B------:R-:W0:Y:S01]  /*5ad0*/  LDC R10, c[0x0][0x3c4] ;  /* 0x0000f100ff0a7b82 */ /* 0x000e220000000800 */
[----:B------:R-:W-:Y:S02]  /*5ae0*/  PRMT R21, RZ, 0x7610, R21 ;  /* 0x00007610ff157816 */ /* 0x000fe40000000015 */
[-C--:B------:R-:W-:Y:S02]  /*5af0*/  LEA.HI.X.SX32 R151, R2, R133.reuse, 0x1, P3 ;  /* 0x0000008502977211 */ /* 0x080fe400018f0eff */
[C---:B---3--:R-:W-:Y:S01]  /*5b00*/  IADD3 R130, P4, PT, R0.reuse, R132, RZ ;  /* 0x0000008400827210 */ /* 0x048fe20007f9e0ff */
[----:B------:R-:W-:Y:S01]  /*5b10*/  IMAD R2, R11, 0x73, RZ ;  /* 0x000000730b027824 */ /* 0x000fe200078e02ff */
[----:B------:R-:W-:Y:S01]  /*5b20*/  PRMT R29, RZ, 0x7610, R29 ;  /* 0x00007610ff1d7816 */ /* 0x000fe2000000001d */
[----:B------:R-:W3:Y:S01]  /*5b30*/  LDC R11, c[0x0][0x3c4] ;  /* 0x0000f100ff0b7b82 */ /* 0x000ee20000000800 */
[----:B------:R-:W-:Y:S01]  /*5b40*/  LEA.HI.X.SX32 R131, R0, R133, 0x1, P4 ;  /* 0x0000008500837211 */ /* 0x000fe200020f0eff */
[----:B------:R-:W-:Y:S01]  /*5b50*/  IMAD R0, R5, 0x7b, RZ ;  /* 0x0000007b05007824 */ /* 0x000fe200078e02ff */
[----:B------:R-:W-:Y:S04]  /*5b60*/  STL.64 [R1+0x4c8], R150 ;  /* 0x0004c89601007387 */ /* 0x000fe80000100a00 */
[----:B------:R1:W-:Y:S04]  /*5b70*/  STL.64 [R1+0x488], R130 ;  /* 0x0004888201007387 */ /* 0x0003e80000100a00 */
[----:B------:R1:W2:Y:S01]  /*5b80*/  @P2 LDG.E.U8 R21, desc[UR32][R130.64] ;  /* 0x0000002082152981 */ /* 0x0002a2000c1e1100 */
[----:B------:R-:W-:-:S03]  /*5b90*/  PRMT R53, RZ, 0x7610, R53 ;  /* 0x00007610ff357816 */ /* 0x000fc60000000035 */
[----:B------:R1:W2:Y:S01]  /*5ba0*/  @P2 LDG.E.U8 R29, desc[UR32][R150.64] ;  /* 0x00000020961d2981 */ /* 0x0002a2000c1e1100 */
[----:B------:R-:W-:Y:S02]  /*5bb0*/  PRMT R13, RZ, 0x7610, R13 ;  /* 0x00007610ff0d7816 */ /* 0x000fe4000000000d */
[----:B------:R-:W-:Y:S01]  /*5bc0*/  PRMT R5, RZ, 0x7610, R5 ;  /* 0x00007610ff057816 */ /* 0x000fe20000000005 */
[----:B------:R1:W2:Y:S02]  /*5bd0*/  @P2 LDG.E.U8 R53, desc[UR32][R152.64] ;  /* 0x0000002098352981 */ /* 0x0002a4000c1e1100 */
[-C--:B-1----:R-:W-:Y:S02]  /*5be0*/  IADD3 R130, P4, PT, R0, R132.reuse, RZ ;  /* 0x0000008400827210 */ /* 0x082fe40007f9e0ff */
[----:B------:R-:W-:Y:S02]  /*5bf0*/  IADD3 R150, P3, PT, R2, R132, RZ ;  /* 0x0000008402967210 */ /* 0x000fe40007f7e0ff */
[-C--:B------:R-:W-:Y:S01]  /*5c00*/  LEA.HI.X.SX32 R131, R0, R133.reuse, 0x1, P4 ;  /* 0x0000008500837211 */ /* 0x080fe200020f0eff */
[----:B------:R-:W-:Y:S01]  /*5c10*/  IMAD R0, R3, 0x14, RZ ;  /* 0x0000001403007824 */ /* 0x000fe200078e02ff */
[----:B------:R-:W-:Y:S01]  /*5c20*/  LEA.HI.X.SX32 R151, R2, R133, 0x1, P3 ;  /* 0x0000008502977211 */ /* 0x000fe200018f0eff */
[----:B------:R-:W-:-:S02]  /*5c30*/  IMAD R3, R4, 0x1c, RZ ;  /* 0x0000001c04037824 */ /* 0x000fc400078e02ff */
[----:B------:R-:W1:Y:S01]  /*5c40*/  LDC R4, c[0x0][0x3c4] ;  /* 0x0000f100ff047b82 */ /* 0x000e620000000800 */
[CC--:B------:R-:W-:Y:S01]  /*5c50*/  IADD3 R152, P3, PT, R0.reuse, R132.reuse, RZ ;  /* 0x0000008400987210 */ /* 0x0c0fe20007f7e0ff */
[----:B------:R-:W-:Y:S01]  /*5c60*/  IMAD R2, R9, 0x24, RZ ;  /* 0x0000002409027824 */ /* 0x000fe200078e02ff */
[----:B------:R0:W-:Y:S04]  /*5c70*/  STL.64 [R1+0x448], R150 ;  /* 0x0004489601007387 */ /* 0x0001e80000100a00 */
[----:B------:R0:W2:Y:S01]  /*5c80*/  @P2 LDG.E.U8 R13, desc[UR32][R150.64] ;  /* 0x00000020960d2981 */ /* 0x0000a2000c1e1100 */
[----:B------:R-:W-:Y:S01]  /*5c90*/  LEA.HI.X.SX32 R153, R0, R133, 0x1, P3 ;  /* 0x0000008500997211 */ /* 0x000fe200018f0eff */
[----:B------:R-:W1:Y:S02]  /*5ca0*/  LDC R9, c[0x0][0x3c4] ;  /* 0x0000f100ff097b82 */ /* 0x000e640000000800 */
[----:B------:R3:W-:Y:S04]  /*5cb0*/  STL.64 [R1+0x408], R130 ;  /* 0x0004088201007387 */ /* 0x0007e80000100a00 */
[----:B------:R3:W2:Y:S01]  /*5cc0*/  @P2 LDG.E.U8 R5, desc[UR32][R130.64] ;  /* 0x0000002082052981 */ /* 0x0006a2000c1e1100 */
[----:B0-----:R-:W-:-:S02]  /*5cd0*/  IADD3 R150, P4, PT, R3, R132, RZ ;  /* 0x0000008403967210 */ /* 0x001fc40007f9e0ff */
[----:B------:R-:W-:Y:S02]  /*5ce0*/  PRMT R100, RZ, 0x7610, R100 ;  /* 0x00007610ff647816 */ /* 0x000fe40000000064 */
[-C--:B------:R-:W-:Y:S02]  /*5cf0*/  LEA.HI.X.SX32 R151, R3, R133.reuse, 0x1, P4 ;  /* 0x0000008503977211 */ /* 0x080fe400020f0eff */
[----:B------:R-:W0:Y:S01]  /*5d00*/  LDC R3, c[0x0][0x3c4] ;  /* 0x0000f100ff037b82 */ /* 0x000e220000000800 */
[CC--:B---3--:R-:W-:Y:S02]  /*5d10*/  IADD3 R130, P3, PT, R2.reuse, R132.reuse, RZ ;  /* 0x0000008402827210 */ /* 0x0c8fe40007f7e0ff */
[----:B------:R-:W-:Y:S01]  /*5d20*/  PRMT R92, RZ, 0x7610, R92 ;  /* 0x00007610ff5c7816 */ /* 0x000fe2000000005c */
[----:B------:R-:W-:Y:S01]  /*5d30*/  IMAD R0, R11, 0x34, RZ ;  /* 0x000000340b007824 */ /* 0x000fe200078e02ff */
[----:B------:R-:W-:Y:S01]  /*5d40*/  LEA.HI.X.SX32 R131, R2, R133, 0x1, P3 ;  /* 0x0000008502837211 */ /* 0x000fe200018f0eff */
[----:B------:R-:W-:Y:S01]  /*5d50*/  IMAD R2, R10, 0x2c, RZ ;  /* 0x0000002c0a027824 */ /* 0x000fe200078e02ff */
[----:B------:R-:W-:Y:S01]  /*5d60*/  STL.64 [R1+0x740], R152 ;  /* 0x0007409801007387 */ /* 0x000fe20000100a00 */
[----:B------:R-:W3:Y:S03]  /*5d70*/  LDC R10, c[0x0][0x3c4] ;  /* 0x0000f100ff0a7b82 */ /* 0x000ee60000000800 */
[----:B------:R5:W-:Y:S04]  /*5d80*/  STL.64 [R1+0x700], R150 ;  /* 0x0007009601007387 */ /* 0x000be80000100a00 */
[----:B------:R5:W2:Y:S01]  /*5d90*/  @P2 LDG.E.U8 R100, desc[UR32][R150.64] ;  /* 0x0000002096642981 */ /* 0x000aa2000c1e1100 */
[----:B------:R-:W-:Y:S01]  /*5da0*/  PRMT R76, RZ, 0x7610, R76 ;  /* 0x00007610ff4c7816 */ /* 0x000fe2000000004c */
[----:B------:R-:W0:Y:S02]  /*5db0*/  LDC R11, c[0x0][0x3c4] ;  /* 0x0000f100ff0b7b82 */ /* 0x000e240000000800 */
[----:B------:R1:W-:Y:S04]  /*5dc0*/  STL.64 [R1+0x6c0], R130 ;  /* 0x0006c08201007387 */ /* 0x0003e80000100a00 */
[----:B------:R1:W2:Y:S01]  /*5dd0*/  @P2 LDG.E.U8 R92, desc[UR32][R130.64] ;  /* 0x00000020825c2981 */ /* 0x0002a2000c1e1100 */
[----:B-----5:R-:W-:-:S02]  /*5de0*/  IADD3 R150, P3, PT, R2, R132, RZ ;  /* 0x0000008402967210 */ /* 0x020fc40007f7e0ff */
[----:B------:R-:W-:Y:S02]  /*5df0*/  PRMT R84, RZ, 0x7610, R84 ;  /* 0x00007610ff547816 */ /* 0x000fe40000000054 */
[-C--:B------:R-:W-:Y:S02]  /*5e00*/  LEA.HI.X.SX32 R151, R2, R133.reuse, 0x1, P3 ;  /* 0x0000008502977211 */ /* 0x080fe400018f0eff */
[-C--:B-1----:R-:W-:Y:S01]  /*5e10*/  IADD3 R130, P4, PT, R0, R132.reuse, RZ ;  /* 0x0000008400827210 */ /* 0x082fe20007f9e0ff */
[----:B------:R-:W-:Y:S02]  /*5e20*/  IMAD R2, R12, 0x3c, RZ ;  /* 0x0000003c0c027824 */ /* 0x000fe400078e02ff */
[----:B------:R1:W-:Y:S01]  /*5e30*/  STL.64 [R1+0x680], R150 ;  /* 0x0006809601007387 */ /* 0x0003e20000100a00 */
[----:B------:R-:W-:Y:S01]  /*5e40*/  PRMT R108, RZ, 0x7610, R108 ;  /* 0x00007610ff6c7816 */ /* 0x000fe2000000006c */
[----:B------:R-:W5:Y:S01]  /*5e50*/  LDC R12, c[0x0][0x3c4] ;  /* 0x0000f100ff0c7b82 */ /* 0x000f620000000800 */
[----:B------:R-:W-:Y:S01]  /*5e60*/  LEA.HI.X.SX32 R131, R0, R133, 0x1, P4 ;  /* 0x0000008500837211 */ /* 0x000fe200020f0eff */
[----:B------:R-:W-:Y:S01]  /*5e70*/  IMAD R0, R4, 0x44, RZ ;  /* 0x0000004404007824 */ /* 0x000fe200078e02ff */
[----:B------:R1:W2:Y:S04]  /*5e80*/  @P2 LDG.E.U8 R84, desc[UR32][R150.64] ;  /* 0x0000002096542981 */ /* 0x0002a8000c1e1100 */
[----:B------:R3:W2:Y:S01]  /*5e90*/  @P2 LDG.E.U8 R76, desc[UR32][R130.64] ;  /* 0x00000020824c2981 */ /* 0x0006a2000c1e1100 */
[----:B------:R-:W4:Y:S03]  /*5ea0*/  LDC R4, c[0x0][0x3c4] ;  /* 0x0000f100ff047b82 */ /* 0x000f260000000800 */
[----:B------:R3:W-:Y:S01]  /*5eb0*/  STL.64 [R1+0x640], R130 ;  /* 0x0006408201007387 */ /* 0x0007e20000100a00 */
[----:B-1----:R-:W-:-:S02]  /*5ec0*/  IADD3 R150, P3, PT, R2, R132, RZ ;  /* 0x0000008402967210 */ /* 0x002fc40007f7e0ff */
[----:B------:R-:W-:Y:S01]  /*5ed0*/  PRMT R68, RZ, 0x7610, R68 ;  /* 0x00007610ff447816 */ /* 0x000fe20000000044 */
[----:B------:R1:W2:Y:S01]  /*5ee0*/  @P2 LDG.E.U8 R108, desc[UR32][R152.64] ;  /* 0x00000020986c2981 */ /* 0x0002a2000c1e1100 */
[-C--:B------:R-:W-:Y:S02]  /*5ef0*/  LEA.HI.X.SX32 R151, R2, R133.reuse, 0x1, P3 ;  /* 0x0000008502977211 */ /* 0x080fe400018f0eff */
[-C--:B---3--:R-:W-:Y:S02]  /*5f00*/  IADD3 R130, P4, PT, R0, R132.reuse, RZ ;  /* 0x0000008400827210 */ /* 0x088fe40007f9e0ff */
[----:B------:R-:W-:Y:S01]  /*5f10*/  PRMT R60, RZ, 0x7610, R60 ;  /* 0x00007610ff3c7816 */ /* 0x000fe2000000003c */
[----:B------:R-:W-:Y:S01]  /*5f20*/  IMAD R2, R10, 0x5c, RZ ;  /* 0x0000005c0a027824 */ /* 0x000fe200078e02ff */
[-C--:B------:R-:W-:Y:S01]  /*5f30*/  LEA.HI.X.SX32 R131, R0, R133.reuse, 0x1, P4 ;  /* 0x0000008500837211 */ /* 0x080fe200020f0eff */
[----:B0-----:R-:W-:Y:S01]  /*5f40*/  IMAD R0, R3, 0x4c, RZ ;  /* 0x0000004c03007824 */ /* 0x001fe200078e02ff */
[----:B------:R0:W-:Y:S01]  /*5f50*/  STL.64 [R1+0x600], R150 ;  /* 0x0006009601007387 */ /* 0x0001e20000100a00 */
[----:B------:R-:W-:Y:S01]  /*5f60*/  IMAD R3, R9, 0x54, RZ ;  /* 0x0000005409037824 */ /* 0x000fe200078e02ff */
[----:B------:R-:W-:Y:S01]  /*5f70*/  PRMT R44, RZ, 0x7610, R44 ;  /* 0x00007610ff2c7816 */ /* 0x000fe2000000002c */
[----:B------:R-:W3:Y:S01]  /*5f80*/  LDC R9, c[0x0][0x3c4] ;  /* 0x0000f100ff097b82 */ /* 0x000ee20000000800 */
[CC--:B-1----:R-:W-:Y:S01]  /*5f90*/  IADD3 R152, P3, PT, R0.reuse, R132.reuse, RZ ;  /* 0x0000008400987210 */ /* 0x0c2fe20007f7e0ff */
[----:B------:R0:W2:Y:S03]  /*5fa0*/  @P2 LDG.E.U8 R68, desc[UR32][R150.64] ;  /* 0x0000002096442981 */ /* 0x0000a6000c1e1100 */
[----:B------:R-:W-:Y:S01]  /*5fb0*/  LEA.HI.X.SX32 R153, R0, R133, 0x1, P3 ;  /* 0x0000008500997211 */ /* 0x000fe200018f0eff */
[----:B------:R1:W-:Y:S01]  /*5fc0*/  STL.64 [R1+0x5c0], R130 ;  /* 0x0005c08201007387 */ /* 0x0003e20000100a00 */
[----:B------:R-:W-:Y:S01]  /*5fd0*/  PRMT R36, RZ, 0x7610, R36 ;  /* 0x00007610ff247816 */ /* 0x000fe20000000024 */
[----:B------:R-:W5:Y:S02]  /*5fe0*/  LDC R10, c[0x0][0x3c4] ;  /* 0x0000f100ff0a7b82 */ /* 0x000f640000000800 */
[----:B------:R1:W2:Y:S01]  /*5ff0*/  @P2 LDG.E.U8 R60, desc[UR32][R130.64] ;  /* 0x00000020823c2981 */ /* 0x0002a2000c1e1100 */
[----:B0-----:R-:W-:-:S04]  /*6000*/  IADD3 R150, P4, PT, R3, R132, RZ ;  /* 0x0000008403967210 */ /* 0x001fc80007f9e0ff */
[-C--:B------:R-:W-:Y:S02]  /*6010*/  LEA.HI.X.SX32 R151, R3, R133.reuse, 0x1, P4 ;  /* 0x0000008503977211 */ /* 0x080fe400020f0eff */
[----:B------:R-:W0:Y:S01]  /*6020*/  LDC R3, c[0x0][0x3c4] ;  /* 0x0000f100ff037b82 */ /* 0x000e220000000800 */
[CC--:B-1----:R-:W-:Y:S01]  /*6030*/  IADD3 R130, P3, PT, R2.reuse, R132.reuse, RZ ;  /* 0x0000008402827210 */ /* 0x0c2fe20007f7e0ff */
[----:B------:R-:W-:Y:S01]  /*6040*/  IMAD R0, R11, 0x6c, RZ ;  /* 0x0000006c0b007824 */ /* 0x000fe200078e02ff */
[----:B------:R-:W-:Y:S02]  /*6050*/  STL.64 [R1+0x580], R152 ;  /* 0x0005809801007387 */ /* 0x000fe40000100a00 */
[----:B------:R-:W-:Y:S01]  /*6060*/  LEA.HI.X.SX32 R131, R2, R133, 0x1, P3 ;  /* 0x0000008502837211 */ /* 0x000fe200018f0eff */
[----:B----4-:R-:W-:Y:S02]  /*6070*/  IMAD R2, R4, 0x64, RZ ;  /* 0x0000006404027824 */ /* 0x010fe400078e02ff */
[----:B------:R-:W1:Y:S01]  /*6080*/  LDC R11, c[0x0][0x3c4] ;  /* 0x0000f100ff0b7b82 */ /* 0x000e620000000800 */
[----:B------:R4:W-:Y:S04]  /*6090*/  STL.64 [R1+0x540], R150 ;  /* 0x0005409601007387 */ /* 0x0009e80000100a00 */
[----:B------:R4:W2:Y:S04]  /*60a0*/  @P2 LDG.E.U8 R44, desc[UR32][R150.64] ;  /* 0x00000020962c2981 */ /* 0x0008a8000c1e1100 */
[----:B------:R3:W-:Y:S04]  /*60b0*/  STL.64 [R1+0x500], R130 ;  /* 0x0005008201007387 */ /* 0x0007e80000100a00 */
[----:B------:R3:W2:Y:S01]  /*60c0*/  @P2 LDG.E.U8 R36, desc[UR32][R130.64] ;  /* 0x0000002082242981 */ /* 0x0006a2000c1e1100 */
[----:B----4-:R-:W-:-:S02]  /*60d0*/  IADD3 R150, P3, PT, R2, R132, RZ ;  /* 0x0000008402967210 */ /* 0x010fc40007f7e0ff */
[----:B------:R-:W-:Y:S02]  /*60e0*/  PRMT R20, RZ, 0x7610, R20 ;  /* 0x00007610ff147816 */ /* 0x000fe40000000014 */
[-C--:B------:R-:W-:Y:S02]  /*60f0*/  LEA.HI.X.SX32 R151, R2, R133.reuse, 0x1, P3 ;  /* 0x0000008502977211 */ /* 0x080fe400018f0eff */
[C---:B---3--:R-:W-:Y:S02]  /*6100*/  IADD3 R130, P4, PT, R0.reuse, R132, RZ ;  /* 0x0000008400827210 */ /* 0x048fe40007f9e0ff */
[----:B------:R-:W-:Y:S02]  /*6110*/  PRMT R28, RZ, 0x7610, R28 ;  /* 0x00007610ff1c7816 */ /* 0x000fe4000000001c */
[----:B------:R-:W-:Y:S01]  /*6120*/  LEA.HI.X.SX32 R131, R0, R133, 0x1, P4 ;  /* 0x0000008500837211 */ /* 0x000fe200020f0eff */
[----:B------:R-:W-:Y:S02]  /*6130*/  IMAD R0, R9, 0x7c, RZ ;  /* 0x0000007c09007824 */ /* 0x000fe400078e02ff */
[----:B------:R-:W3:Y:S01]  /*6140*/  LDC R9, c[0x0][0x3c4] ;  /* 0x0000f100ff097b82 */ /* 0x000ee20000000800 */
[----:B-----5:R-:W-:Y:S01]  /*6150*/  IMAD R2, R12, 0x74, RZ ;  /* 0x000000740c027824 */ /* 0x020fe200078e02ff */
[----:B------:R-:W-:Y:S04]  /*6160*/  STL.64 [R1+0x4c0], R150 ;  /* 0x0004c09601007387 */ /* 0x000fe80000100a00 */
[----:B------:R4:W-:Y:S04]  /*6170*/  STL.64 [R1+0x480], R130 ;  /* 0x0004808201007387 */ /* 0x0009e80000100a00 */
[----:B------:R4:W5:Y:S01]  /*6180*/  @P2 LDG.E.U8 R20, desc[UR32][R130.64] ;  /* 0x0000002082142981 */ /* 0x000962000c1e1100 */
[----:B------:R-:W-:-:S03]  /*6190*/  PRMT R52, RZ, 0x7610, R52 ;  /* 0x00007610ff347816 */ /* 0x000fc60000000034 */
[----:B------:R0:W2:Y:S01]  /*61a0*/  @P2 LDG.E.U8 R28, desc[UR32][R150.64] ;  /* 0x00000020961c2981 */ /* 0x0000a2000c1e1100 */
[----:B------:R-:W-:Y:S02]  /*61b0*/  PRMT R12, RZ, 0x7610, R12 ;  /* 0x00007610ff0c7816 */ /* 0x000fe4000000000c */
[----:B------:R-:W-:Y:S01]  /*61c0*/  PRMT R4, RZ, 0x7610, R4 ;  /* 0x00007610ff047816 */ /* 0x000fe20000000004 */
[----:B------:R1:W2:Y:S01]  /*61d0*/  @P2 LDG.E.U8 R52, desc[UR32][R152.64] ;  /* 0x0000002098342981 */ /* 0x0002a2000c1e1100 */
[-C--:B----4-:R-:W-:Y:S02]  /*61e0*/  IADD3 R130, P4, PT, R0, R132.reuse, RZ ;  /* 0x0000008400827210 */ /* 0x090fe40007f9e0ff */
[----:B0-----:R-:W-:Y:S02]  /*61f0*/  IADD3 R150, P3, PT, R2, R132, RZ ;  /* 0x0000008402967210 */ /* 0x001fe40007f7e0ff */
[-C--:B------:R-:W-:Y:S01]  /*6200*/  LEA.HI.X.SX32 R131, R0, R133.reuse, 0x1, P4 ;  /* 0x0000008500837211 */ /* 0x080fe200020f0eff */
[----:B------:R-:W-:Y:S01]  /*6210*/  IMAD R0, R3, 0x15, RZ ;  /* 0x0000001503007824 */ /* 0x000fe200078e02ff */
[----:B------:R-:W-:Y:S01]  /*6220*/  LEA.HI.X.SX32 R151, R2, R133, 0x1, P3 ;  /* 0x0000008502977211 */ /* 0x000fe200018f0eff */
[----:B------:R-:W-:-:S02]  /*6230*/  IMAD R3, R10, 0x1d, RZ ;  /* 0x0000001d0a037824 */ /* 0x000fc400078e02ff */
[----:B------:R-:W0:Y:S01]  /*6240*/  LDC R10, c[0x0][0x3c4] ;  /* 0x0000f100ff0a7b82 */ /* 0x000e220000000800 */
[CC--:B-1----:R-:W-:Y:S01]  /*6250*/  IADD3 R152, P3, PT, R0.reuse, R132.reuse, RZ ;  /* 0x0000008400987210 */ /* 0x0c2fe20007f7e0ff */
[----:B------:R-:W-:Y:S01]  /*6260*/  IMAD R2, R11, 0x25, RZ ;  /* 0x000000250b027824 */ /* 0x000fe200078e02ff */
[----:B------:R1:W-:Y:S04]  /*6270*/  STL.64 [R1+0x440], R150 ;  /* 0x0004409601007387 */ /* 0x0003e80000100a00 */
[----:B------:R1:W4:Y:S01]  /*6280*/  @P2 LDG.E.U8 R12, desc[UR32][R150.64] ;  /* 0x00000020960c2981 */ /* 0x000322000c1e1100 */
[----:B------:R-:W-:Y:S01]  /*6290*/  LEA.HI.X.SX32 R153, R0, R133, 0x1, P3 ;  /* 0x0000008500997211 */ /* 0x000fe200018f0eff */
[----:B------:R-:W0:Y:S02]  /*62a0*/  LDC R11, c[0x0][0x3c4] ;  /* 0x0000f100ff0b7b82 */ /* 0x000e240000000800 */
[----:B------:R3:W-:Y:S04]  /*62b0*/  STL.64 [R1+0x400], R130 ;  /* 0x0004008201007387 */ /* 0x0007e80000100a00 */
[----:B------:R3:W2:Y:S01]  /*62c0*/  @P2 LDG.E.U8 R4, desc[UR32][R130.64] ;  /* 0x0000002082042981 */ /* 0x0006a2000c1e1100 */
[----:B-1----:R-:W-:-:S02]  /*62d0*/  IADD3 R150, P4, PT, R3, R132, RZ ;  /* 0x0000008403967210 */ /* 0x002fc40007f9e0ff */
[----:B------:R-:W-:Y:S02]  /*62e0*/  PRMT R99, RZ, 0x7610, R99 ;  /* 0x00007610ff637816 */ /* 0x000fe40000000063 */
[-C--:B------:R-:W-:Y:S02]  /*62f0*/  LEA.HI.X.SX32 R151, R3, R133.reuse, 0x1, P4 ;  /* 0x0000008503977211 */ /* 0x080fe400020f0eff */
[----:B------:R-:W1:Y:S01]  /*6300*/  LDC R3, c[0x0][0x3c4] ;  /* 0x0000f100ff037b82 */ /* 0x000e620000000800 */
        /* <DEDUP_REMOVED lines=10> */
[----:B------:R-:W1:Y:S02]  /*63b0*/  LDC R17, c[0x0][0x3c4] ;  /* 0x0000f100ff117b82 */ /* 0x000e640000000800 */
[----:B------:R0:W-:Y:S04]  /*63c0*/  STL.64 [R1+0x6b8], R130 ;  /* 0x0006b88201007387 */ /* 0x0001e80000100a00 */
[----:B------:R0:W2:Y:S02]  /*63d0*/  @P2 LDG.E.U8 R91, desc[UR32][R130.64] ;  /* 0x00000020825b2981 */ /* 0x0000a4000c1e1100 */
[----:B0-----:R-:W-:-:S04]  /*63e0*/  IADD3 R150, P3, PT, R2, R132, RZ ;  /* 0x0000008402967210 */ /* 0x001fc80007f7e0ff */
[----:B------:R-:W-:Y:S02]  /*63f0*/  LEA.HI.X.SX32 R151, R2, R133, 0x1, P3 ;  /* 0x0000008502977211 */ /* 0x000fe400018f0eff */
[----:B------:R-:W-:-:S04]  /*6400*/  IADD3 R130, P4, PT, R0, R132, RZ ;  /* 0x0000008400827210 */ /* 0x000fc80007f9e0ff */
[----:B------:R-:W-:Y:S01]  /*6410*/  LEA.HI.X.SX32 R131, R0, R133, 0x1, P4 ;  /* 0x0000008500837211 */ /* 0x000fe200020f0eff */
[----:B------:R-:W-:Y:S01]  /*6420*/  IMAD R0, R10, 0x45, RZ ;  /* 0x000000450a007824 */ /* 0x000fe200078e02ff */
[----:B------:R-:W-:Y:S01]  /*6430*/  PRMT R83, RZ, 0x7610, R83 ;  /* 0x00007610ff537816 */ /* 0x000fe20000000053 */
[----:B------:R-:W0:Y:S01]  /*6440*/  LDC R10, c[0x0][0x3c4] ;  /* 0x0000f100ff0a7b82 */ /* 0x000e220000000800 */
[----:B------:R-:W-:Y:S01]  /*6450*/  STL.64 [R1+0x678], R150 ;  /* 0x0006789601007387 */ /* 0x000fe20000100a00 */
[----:B------:R-:W-:-:S03]  /*6460*/  IMAD R2, R18, 0x3d, RZ ;  /* 0x0000003d12027824 */ /* 0x000fc600078e02ff */
[----:B------:R3:W-:Y:S01]  /*6470*/  STL.64 [R1+0x638], R130 ;  /* 0x0006388201007387 */ /* 0x0007e20000100a00 */
[----:B------:R-:W-:Y:S02]  /*6480*/  PRMT R107, RZ, 0x7610, R107 ;  /* 0x00007610ff6b7816 */ /* 0x000fe4000000006b */
[----:B------:R-:W-:Y:S01]  /*6490*/  PRMT R59, RZ, 0x7610, R59 ;  /* 0x00007610ff3b7816 */ /* 0x000fe2000000003b */
[----:B------:R3:W2:Y:S01]  /*64a0*/  @P2 LDG.E.U8 R75, desc[UR32][R130.64] ;  /* 0x00000020824b2981 */ /* 0x0006a2000c1e1100 */
[----:B------:R-:W0:Y:S03]  /*64b0*/  LDC R18, c[0x0][0x3c4] ;  /* 0x0000f100ff127b82 */ /* 0x000e260000000800 */
[----:B------:R1:W2:Y:S01]  /*64c0*/  @P2 LDG.E.U8 R83, desc[UR32][R150.64] ;  /* 0x0000002096532981 */ /* 0x0002a2000c1e1100 */
[----:B------:R-:W-:-:S03]  /*64d0*/  PRMT R67, RZ, 0x7610, R67 ;  /* 0x00007610ff437816 */ /* 0x000fc60000000043 */
[----:B------:R1:W2:Y:S01]  /*64e0*/  @P2 LDG.E.U8 R107, desc[UR32][R152.64] ;  /* 0x00000020986b2981 */ /* 0x0002a2000c1e1100 */
[-C--:B---3--:R-:W-:Y:S02]  /*64f0*/  IADD3 R130, P4, PT, R0, R132.reuse, RZ ;  /* 0x0000008400827210 */ /* 0x088fe40007f9e0ff */
[-C--:B-1----:R-:W-:Y:S02]  /*6500*/  IADD3 R150, P3, PT, R2, R132.reuse, RZ ;  /* 0x0000008402967210 */ /* 0x082fe40007f7e0ff */
[-C--:B------:R-:W-:Y:S01]  /*6510*/  LEA.HI.X.SX32 R131, R0, R133.reuse, 0x1, P4 ;  /* 0x0000008500837211 */ /* 0x080fe200020f0eff */
[----:B------:R-:W-:Y:S01]  /*6520*/  IMAD R0, R3, 0x4d, RZ ;  /* 0x0000004d03007824 */ /* 0x000fe200078e02ff */
[-C--:B------:R-:W-:Y:S01]  /*6530*/  LEA.HI.X.SX32 R151, R2, R133.reuse, 0x1, P3 ;  /* 0x0000008502977211 */ /* 0x080fe200018f0eff */
[----:B------:R-:W-:Y:S02]  /*6540*/  IMAD R3, R9, 0x55, RZ ;  /* 0x0000005509037824 */ /* 0x000fe400078e02ff */
[----:B------:R-:W-:Y:S01]  /*6550*/  IMAD R2, R11, 0x5d, RZ ;  /* 0x0000005d0b027824 */ /* 0x000fe200078e02ff */
[C---:B------:R-:W-:Y:S01]  /*6560*/  IADD3 R152, P3, PT, R0.reuse, R132, RZ ;  /* 0x0000008400987210 */ /* 0x040fe20007f7e0ff */
[----:B------:R-:W1:Y:S01]  /*6570*/  LDC R9, c[0x0][0x3c4] ;  /* 0x0000f100ff097b82 */ /* 0x000e620000000800 */
[----:B------:R-:W-:Y:S02]  /*6580*/  STL.64 [R1+0x5f8], R150 ;  /* 0x0005f89601007387 */ /* 0x000fe40000100a00 */
[----:B------:R-:W-:-:S02]  /*6590*/  LEA.HI.X.SX32 R153, R0, R133, 0x1, P3 ;  /* 0x0000008500997211 */ /* 0x000fc400018f0eff */
[----:B------:R3:W-:Y:S04]  /*65a0*/  STL.64 [R1+0x5b8], R130 ;  /* 0x0005b88201007387 */ /* 0x0007e80000100a00 */
[----:B------:R3:W2:Y:S01]  /*65b0*/  @P2 LDG.E.U8 R59, desc[UR32][R130.64] ;  /* 0x00000020823b2981 */ /* 0x0006a2000c1e1100 */
[----:B------:R-:W-:Y:S01]  /*65c0*/  IMAD R0, R17, 0x6d, RZ ;  /* 0x0000006d11007824 */ /* 0x000fe200078e02ff */
[----:B------:R-:W-:Y:S01]  /*65d0*/  PRMT R43, RZ, 0x7610, R43 ;  /* 0x00007610ff2b7816 */ /* 0x000fe2000000002b */
[----:B------:R-:W1:Y:S01]  /*65e0*/  LDC R17, c[0x0][0x3c4] ;  /* 0x0000f100ff117b82 */ /* 0x000e620000000800 */
[----:B------:R0:W2:Y:S01]  /*65f0*/  @P2 LDG.E.U8 R67, desc[UR32][R150.64] ;  /* 0x0000002096432981 */ /* 0x0000a2000c1e1100 */
[-C--:B---3--:R-:W-:Y:S02]  /*6600*/  IADD3 R130, P3, PT, R2, R132.reuse, RZ ;  /* 0x0000008402827210 */ /* 0x088fe40007f7e0ff */
[----:B0-----:R-:W-:-:S02]  /*6610*/  IADD3 R150, P4, PT, R3, R132, RZ ;  /* 0x0000008403967210 */ /* 0x001fc40007f9e0ff */
[-C--:B------:R-:W-:Y:S01]  /*6620*/  LEA.HI.X.SX32 R131, R2, R133.reuse, 0x1, P3 ;  /* 0x0000008502837211 */ /* 0x080fe200018f0eff */
[----:B------:R-:W-:Y:S02]  /*6630*/  IMAD R2, R10, 0x65, RZ ;  /* 0x000000650a027824 */ /* 0x000fe400078e02ff */
[----:B------:R-:W0:Y:S01]  /*6640*/  LDC R10, c[0x0][0x3c4] ;  /* 0x0000f100ff0a7b82 */ /* 0x000e220000000800 */
[----:B------:R-:W-:Y:S02]  /*6650*/  LEA.HI.X.SX32 R151, R3, R133, 0x1, P4 ;  /* 0x0000008503977211 */ /* 0x000fe400020f0eff */
[----:B------:R-:W-:Y:S01]  /*6660*/  PRMT R35, RZ, 0x7610, R35 ;  /* 0x00007610ff237816 */ /* 0x000fe20000000023 */
[----:B------:R-:W-:Y:S04]  /*6670*/  STL.64 [R1+0x578], R152 ;  /* 0x0005789801007387 */ /* 0x000fe80000100a00 */
[----:B------:R3:W-:Y:S04]  /*6680*/  STL.64 [R1+0x538], R150 ;  /* 0x0005389601007387 */ /* 0x0007e80000100a00 */
[----:B------:R3:W2:Y:S04]  /*6690*/  @P2 LDG.E.U8 R43, desc[UR32][R150.64] ;  /* 0x00000020962b2981 */ /* 0x0006a8000c1e1100 */
[----:B------:R1:W-:Y:S04]  /*66a0*/  STL.64 [R1+0x4f8], R130 ;  /* 0x0004f88201007387 */ /* 0x0003e80000100a00 */
[----:B------:R1:W2:Y:S01]  /*66b0*/  @P2 LDG.E.U8 R35, desc[UR32][R130.64] ;  /* 0x0000002082232981 */ /* 0x0002a2000c1e1100 */
[----:B---3--:R-:W-:-:S02]  /*66c0*/  IADD3 R150, P3, PT, R2, R132, RZ ;  /* 0x0000008402967210 */ /* 0x008fc40007f7e0ff */
[----:B------:R-:W-:Y:S02]  /*66d0*/  PRMT R27, RZ, 0x7610, R27 ;  /* 0x00007610ff1b7816 */ /* 0x000fe4000000001b */
[----:B------:R-:W-:Y:S02]  /*66e0*/  PRMT R19, RZ, 0x7610, R19 ;  /* 0x00007610ff137816 */ /* 0x000fe40000000013 */
[-C--:B-1----:R-:W-:Y:S02]  /*66f0*/  IADD3 R130, P4, PT, R0, R132.reuse, RZ ;  /* 0x0000008400827210 */ /* 0x082fe40007f9e0ff */
[-C--:B------:R-:W-:Y:S01]  /*6700*/  LEA.HI.X.SX32 R151, R2, R133.reuse, 0x1, P3 ;  /* 0x0000008502977211 */ /* 0x080fe200018f0eff */
[----:B------:R-:W-:Y:S01]  /*6710*/  IMAD R2, R18, 0x75, RZ ;  /* 0x0000007512027824 */ /* 0x000fe200078e02ff */
[----:B------:R-:W-:Y:S01]  /*6720*/  LEA.HI.X.SX32 R131, R0, R133, 0x1, P4 ;  /* 0x0000008500837211 */ /* 0x000fe200020f0eff */
[----:B------:R-:W-:Y:S01]  /*6730*/  IMAD R0, R9, 0x7d, RZ ;  /* 0x0000007d09007824 */ /* 0x000fe200078e02ff */
[----:B------:R-:W1:Y:S01]  /*6740*/  LDC R18, c[0x0][0x3c4] ;  /* 0x0000f100ff127b82 */ /* 0x000e620000000800 */
[----:B------:R3:W-:Y:S04]  /*6750*/  STL.64 [R1+0x4b8], R150 ;  /* 0x0004b89601007387 */ /* 0x0007e80000100a00 */
[----:B------:R3:W4:Y:S04]  /*6760*/  @P2 LDG.E.U8 R27, desc[UR32][R150.64] ;  /* 0x00000020961b2981 */ /* 0x000728000c1e1100 */
[----:B------:R0:W-:Y:S04]  /*6770*/  STL.64 [R1+0x478], R130 ;  /* 0x0004788201007387 */ /* 0x0001e80000100a00 */
[----:B------:R0:W4:Y:S01]  /*6780*/  @P2 LDG.E.U8 R19, desc[UR32][R130.64] ;  /* 0x0000002082132981 */ /* 0x000122000c1e1100 */
[----:B---3--:R-:W-:-:S02]  /*6790*/  IADD3 R150, P3, PT, R2, R132, RZ ;  /* 0x0000008402967210 */ /* 0x008fc40007f7e0ff */
[----:B------:R-:W-:Y:S02]  /*67a0*/  PRMT R51, RZ, 0x7610, R51 ;  /* 0x00007610ff337816 */ /* 0x000fe40000000033 */
[-C--:B------:R-:W-:Y:S02]  /*67b0*/  LEA.HI.X.SX32 R151, R2, R133.reuse, 0x1, P3 ;  /* 0x0000008502977211 */ /* 0x080fe400018f0eff */
[C---:B0-----:R-:W-:Y:S01]  /*67c0*/  IADD3 R130, P4, PT, R0.reuse, R132, RZ ;  /* 0x0000008400827210 */ /* 0x041fe20007f9e0ff */
[----:B------:R-:W-:Y:S01]  /*67d0*/  IMAD R2, R17, 0x1e, RZ ;  /* 0x0000001e11027824 */ /* 0x000fe200078e02ff */
[----:B------:R-:W-:Y:S01]  /*67e0*/  PRMT R11, RZ, 0x7610, R11 ;  /* 0x00007610ff0b7816 */ /* 0x000fe2000000000b */
[----:B------:R-:W0:Y:S01]  /*67f0*/  LDC R17, c[0x0][0x3c4] ;  /* 0x0000f100ff117b82 */ /* 0x000e220000000800 */
[----:B------:R-:W-:Y:S01]  /*6800*/  LEA.HI.X.SX32 R131, R0, R133, 0x1, P4 ;  /* 0x0000008500837211 */ /* 0x000fe200020f0eff */
[----:B------:R-:W-:Y:S01]  /*6810*/  IMAD R0, R10, 0x16, RZ ;  /* 0x000000160a007824 */ /* 0x000fe200078e02ff */
[----:B------:R-:W-:Y:S01]  /*6820*/  PRMT R3, RZ, 0x7610, R3 ;  /* 0x00007610ff037816 */ /* 0x000fe20000000003 */
[----:B------:R3:W4:Y:S01]  /*6830*/  @P2 LDG.E.U8 R51, desc[UR32][R152.64] ;  /* 0x0000002098332981 */ /* 0x000722000c1e1100 */
[----:B------:R-:W-:-:S03]  /*6840*/  IMAD R9, R25, 0x26, RZ ;  /* 0x0000002619097824 */ /* 0x000fc600078e02ff */
[----:B------:R-:W0:Y:S01]  /*6850*/  LDC R10, c[0x0][0x3c4] ;  /* 0x0000f100ff0a7b82 */ /* 0x000e220000000800 */
[----:B------:R1:W-:Y:S04]  /*6860*/  STL.64 [R1+0x438], R150 ;  /* 0x0004389601007387 */ /* 0x0003e80000100a00 */
[----:B------:R1:W4:Y:S01]  /*6870*/  @P2 LDG.E.U8 R11, desc[UR32][R150.64] ;  /* 0x00000020960b2981 */ /* 0x000322000c1e1100 */
[C---:B---3--:R-:W-:Y:S02]  /*6880*/  IADD3 R152, P3, PT, R0.reuse, R132, RZ ;  /* 0x0000008400987210 */ /* 0x048fe40007f7e0ff */
[----:B------:R-:W3:Y:S01]  /*6890*/  LDC R25, c[0x0][0x3c4] ;  /* 0x0000f100ff197b82 */ /* 0x000ee20000000800 */
[----:B------:R1:W-:Y:S01]  /*68a0*/  STL.64 [R1+0x3f8], R130 ;  /* 0x0003f88201007387 */ /* 0x0003e20000100a00 */
[----:B------:R-:W-:-:S03]  /*68b0*/  LEA.HI.X.SX32 R153, R0, R133, 0x1, P3 ;  /* 0x0000008500997211 */ /* 0x000fc600018f0eff */
[----:B------:R1:W4:Y:S02]  /*68c0*/  @P2 LDG.E.U8 R3, desc[UR32][R130.64] ;  /* 0x0000002082032981 */ /* 0x000324000c1e1100 */
[CC--:B-1----:R-:W-:Y:S02]  /*68d0*/  IADD3 R150, P4, PT, R2.reuse, R132.reuse, RZ ;  /* 0x0000008402967210 */ /* 0x0c2fe40007f9e0ff */
[----:B------:R-:W-:Y:S02]  /*68e0*/  PRMT R90, RZ, 0x7610, R90 ;  /* 0x00007610ff5a7816 */ /* 0x000fe4000000005a */
[-C--:B------:R-:W-:Y:S02]  /*68f0*/  LEA.HI.X.SX32 R151, R2, R133.reuse, 0x1, P4 ;  /* 0x0000008502977211 */ /* 0x080fe400020f0eff */
[C---:B------:R-:W-:Y:S01]  /*6900*/  IADD3 R130, P3, PT, R9.reuse, R132, RZ ;  /* 0x0000008409827210 */ /* 0x040fe20007f7e0ff */
[----:B------:R-:W-:Y:S01]  /*6910*/  IMAD R2, R18, 0x2e, RZ ;  /* 0x0000002e12027824 */ /* 0x000fe200078e02ff */
[----:B------:R-:W-:Y:S01]  /*6920*/  STL.64 [R1+0x730], R152 ;  /* 0x0007309801007387 */ /* 0x000fe20000100a00 */
[----:B------:R-:W-:Y:S01]  /*6930*/  PRMT R106, RZ, 0x7610, R106 ;  /* 0x00007610ff6a7816 */ /* 0x000fe2000000006a */
[----:B------:R-:W-:Y:S01]  /*6940*/  IMAD R0, R26, 0x36, RZ ;  /* 0x000000361a007824 */ /* 0x000fe200078e02ff */
[----:B------:R-:W-:Y:S01]  /*6950*/  LEA.HI.X.SX32 R131, R9, R133, 0x1, P3 ;  /* 0x0000008509837211 */ /* 0x000fe200018f0eff */
[----:B------:R-:W-:Y:S01]  /*6960*/  STL.64 [R1+0x6f0], R150 ;  /* 0x0006f09601007387 */ /* 0x000fe20000100a00 */
[----:B------:R-:W-:Y:S01]  /*6970*/  PRMT R128, RZ, 0x7610, R128 ;  /* 0x00007610ff807816 */ /* 0x000fe20000000080 */
[----:B------:R-:W1:Y:S02]  /*6980*/  LDC R18, c[0x0][0x3c4] ;  /* 0x0000f100ff127b82 */ /* 0x000e640000000800 */
[----:B------:R0:W-:Y:S04]  /*6990*/  STL.64 [R1+0x6b0], R130 ;  /* 0x0006b08201007387 */ /* 0x0001e80000100a00 */
[----:B------:R0:W4:Y:S01]  /*69a0*/  @P2 LDG.E.U8 R90, desc[UR32][R130.64] ;  /* 0x00000020825a2981 */ /* 0x000122000c1e1100 */
[----:B------:R-:W-:Y:S01]  /*69b0*/  PRMT R98, RZ, 0x7610, R98 ;  /* 0x00007610ff627816 */ /* 0x000fe20000000062 */
[----:B------:R-:W1:Y:S01]  /*69c0*/  LDC R26, c[0x0][0x3c4] ;  /* 0x0000f100ff1a7b82 */ /* 0x000e620000000800 */
[----:B------:R-:W-:Y:S01]  /*69d0*/  PRMT R82, RZ, 0x7610, R82 ;  /* 0x00007610ff527816 */ /* 0x000fe20000000052 */
[----:B------:R3:W4:Y:S01]  /*69e0*/  @P2 LDG.E.U8 R106, desc[UR32][R152.64] ;  /* 0x00000020986a2981 */ /* 0x000722000c1e1100 */
[----:B0-----:R-:W-:-:S03]  /*69f0*/  IMAD R9, R10, 0x46, RZ ;  /* 0x000000460a097824 */ /* 0x001fc600078e02ff */
[----:B------:R-:W4:Y:S01]  /*6a00*/  @P2 LDG.E.U8 R128, desc[UR32][R132.64] ;  /* 0x0000002084802981 */ /* 0x000f22000c1e1100 */
[CC--:B------:R-:W-:Y:S01]  /*6a10*/  IADD3 R130, P3, PT, R2.reuse, R132.reuse, RZ ;  /* 0x0000008402827210 */ /* 0x0c0fe20007f7e0ff */
[----:B------:R-:W0:Y:S02]  /*6a20*/  LDC R10, c[0x0][0x3c4] ;  /* 0x0000f100ff0a7b82 */ /* 0x000e240000000800 */
[----:B------:R3:W4:Y:S01]  /*6a30*/  @P2 LDG.E.U8 R98, desc[UR32][R150.64] ;  /* 0x0000002096622981 */ /* 0x000722000c1e1100 */
[----:B------:R-:W-:Y:S01]  /*6a40*/  LEA.HI.X.SX32 R131, R2, R133, 0x1, P3 ;  /* 0x0000008502837211 */ /* 0x000fe200018f0eff */
[----:B------:R-:W-:Y:S01]  /*6a50*/  IMAD R2, R17, 0x3e, RZ ;  /* 0x0000003e11027824 */ /* 0x000fe200078e02ff */
[----:B---3--:R-:W-:-:S03]  /*6a60*/  IADD3 R152, P4, PT, R0, R132, RZ ;  /* 0x0000008400987210 */ /* 0x008fc60007f9e0ff */
[----:B------:R3:W-:Y:S01]  /*6a70*/  STL.64 [R1+0x670], R130 ;  /* 0x0006708201007387 */ /* 0x0007e20000100a00 */
[-C--:B------:R-:W-:Y:S01]  /*6a80*/  LEA.HI.X.SX32 R153, R0, R133.reuse, 0x1, P4 ;  /* 0x0000008500997211 */ /* 0x080fe200020f0eff */
[----:B------:R-:W0:Y:S01]  /*6a90*/  LDC R17, c[0x0][0x3c4] ;  /* 0x0000f100ff117b82 */ /* 0x000e220000000800 */
[CC--:B------:R-:W-:Y:S01]  /*6aa0*/  IADD3 R150, P3, PT, R2.reuse, R132.reuse, RZ ;  /* 0x0000008402967210 */ /* 0x0c0fe20007f7e0ff */
[----:B------:R3:W4:Y:S01]  /*6ab0*/  @P2 LDG.E.U8 R82, desc[UR32][R130.64] ;  /* 0x0000002082522981 */ /* 0x000722000c1e1100 */
[----:B------:R-:W-:Y:S01]  /*6ac0*/  IMAD R0, R25, 0x4e, RZ ;  /* 0x0000004e19007824 */ /* 0x000fe200078e02ff */
[----:B------:R-:W-:Y:S02]  /*6ad0*/  PRMT R58, RZ, 0x7610, R58 ;  /* 0x00007610ff3a7816 */ /* 0x000fe4000000003a */
[-C--:B------:R-:W-:Y:S02]  /*6ae0*/  LEA.HI.X.SX32 R151, R2, R133.reuse, 0x1, P3 ;  /* 0x0000008502977211 */ /* 0x080fe400018f0eff */
[----:B------:R-:W0:Y:S01]  /*6af0*/  LDC R25, c[0x0][0x3c4] ;  /* 0x0000f100ff197b82 */ /* 0x000e220000000800 */
[C---:B---3--:R-:W-:Y:S01]  /*6b00*/  IADD3 R130, P4, PT, R9.reuse, R132, RZ ;  /* 0x0000008409827210 */ /* 0x048fe20007f9e0ff */
[----:B------:R-:W-:Y:S03]  /*6b10*/  STL.64 [R1+0x630], R152 ;  /* 0x0006309801007387 */ /* 0x000fe60000100a00 */
[----:B------:R-:W-:Y:S01]  /*6b20*/  LEA.HI.X.SX32 R131, R9, R133, 0x1, P4 ;  /* 0x0000008509837211 */ /* 0x000fe200020f0eff */
[----:B------:R-:W-:Y:S01]  /*6b30*/  STL.64 [R1+0x5f0], R150 ;  /* 0x0005f09601007387 */ /* 0x000fe20000100a00 */
[----:B------:R-:W-:Y:S01]  /*6b40*/  IMAD R2, R33, 0x5e, RZ ;  /* 0x0000005e21027824 */ /* 0x000fe200078e02ff */
[----:B------:R-:W-:Y:S01]  /*6b50*/  PRMT R74, RZ, 0x7610, R74 ;  /* 0x00007610ff4a7816 */ /* 0x000fe2000000004a */
[----:B------:R-:W3:Y:S01]  /*6b60*/  LDC R33, c[0x0][0x3c4] ;  /* 0x0000f100ff217b82 */ /* 0x000ee20000000800 */
[----:B------:R5:W-:Y:S04]  /*6b70*/  STL.64 [R1+0x5b0], R130 ;  /* 0x0005b08201007387 */ /* 0x000be80000100a00 */
[----:B------:R5:W4:Y:S01]  /*6b80*/  @P2 LDG.E.U8 R58, desc[UR32][R130.64] ;  /* 0x00000020823a2981 */ /* 0x000b22000c1e1100 */
[----:B------:R-:W-:-:S02]  /*6b90*/  PRMT R66, RZ, 0x7610, R66 ;  /* 0x00007610ff427816 */ /* 0x000fc40000000042 */
[----:B------:R-:W-:Y:S01]  /*6ba0*/  PRMT R50, RZ, 0x7610, R50 ;  /* 0x00007610ff327816 */ /* 0x000fe20000000032 */
[----:B-1----:R-:W-:Y:S01]  /*6bb0*/  IMAD R9, R26, 0x66, RZ ;  /* 0x000000661a097824 */ /* 0x002fe200078e02ff */
[----:B------:R1:W4:Y:S04]  /*6bc0*/  @P2 LDG.E.U8 R74, desc[UR32][R152.64] ;  /* 0x00000020984a2981 */ /* 0x000328000c1e1100 */
[----:B------:R1:W4:Y:S01]  /*6bd0*/  @P2 LDG.E.U8 R66, desc[UR32][R150.64] ;  /* 0x0000002096422981 */ /* 0x000322000c1e1100 */
[----:B-----5:R-:W-:-:S04]  /*6be0*/  IADD3 R130, P3, PT, R0, R132, RZ ;  /* 0x0000008400827210 */ /* 0x020fc80007f7e0ff */
[----:B------:R-:W-:Y:S01]  /*6bf0*/  LEA.HI.X.SX32 R131, R0, R133, 0x1, P3 ;  /* 0x0000008500837211 */ /* 0x000fe200018f0eff */
[----:B------:R-:W-:Y:S01]  /*6c00*/  IMAD R0, R18, 0x56, RZ ;  /* 0x0000005612007824 */ /* 0x000fe200078e02ff */
[----:B------:R-:W-:-:S03]  /*6c10*/  PRMT R34, RZ, 0x7610, R34 ;  /* 0x00007610ff227816 */ /* 0x000fc60000000022 */
[----:B------:R5:W-:Y:S01]  /*6c20*/  STL.64 [R1+0x570], R130 ;  /* 0x0005708201007387 */ /* 0x000be20000100a00 */
[-C--:B-1----:R-:W-:Y:S02]  /*6c30*/  IADD3 R152, P3, PT, R0, R132.reuse, RZ ;  /* 0x0000008400987210 */ /* 0x082fe40007f7e0ff */
[-C--:B------:R-:W-:Y:S01]  /*6c40*/  IADD3 R150, P4, PT, R2, R132.reuse, RZ ;  /* 0x0000008402967210 */ /* 0x080fe20007f9e0ff */
[----:B------:R5:W4:Y:S01]  /*6c50*/  @P2 LDG.E.U8 R50, desc[UR32][R130.64] ;  /* 0x0000002082322981 */ /* 0x000b22000c1e1100 */
[-C--:B------:R-:W-:Y:S01]  /*6c60*/  LEA.HI.X.SX32 R153, R0, R133.reuse, 0x1, P3 ;  /* 0x0000008500997211 */ /* 0x080fe200018f0eff */
[----:B0-----:R-:W-:Y:S01]  /*6c70*/  IMAD R0, R25, 0x76, RZ ;  /* 0x0000007619007824 */ /* 0x001fe200078e02ff */
[----:B------:R-:W-:Y:S01]  /*6c80*/  LEA.HI.X.SX32 R151, R2, R133, 0x1, P4 ;  /* 0x0000008502977211 */ /* 0x000fe200020f0eff */
[----:B------:R-:W0:Y:S01]  /*6c90*/  LDC R25, c[0x0][0x3c4] ;  /* 0x0000f100ff197b82 */ /* 0x000e220000000800 */
[----:B------:R-:W-:Y:S02]  /*6ca0*/  PRMT R26, RZ, 0x7610, R26 ;  /* 0x00007610ff1a7816 */ /* 0x000fe4000000001a */
[----:B-----5:R-:W-:Y:S01]  /*6cb0*/  IADD3 R130, P5, PT, R9, R132, RZ ;  /* 0x0000008409827210 */ /* 0x020fe20007fbe0ff */
[----:B------:R-:W-:Y:S01]  /*6cc0*/  STL.64 [R1+0x530], R152 ;  /* 0x0005309801007387 */ /* 0x000fe20000100a00 */
[----:B------:R-:W-:-:S02]  /*6cd0*/  PRMT R42, RZ, 0x7610, R42 ;  /* 0x00007610ff2a7816 */ /* 0x000fc4000000002a */
[----:B------:R-:W-:Y:S01]  /*6ce0*/  LEA.HI.X.SX32 R131, R9, R133, 0x1, P5 ;  /* 0x0000008509837211 */ /* 0x000fe200028f0eff */
[----:B------:R-:W-:Y:S01]  /*6cf0*/  IMAD R9, R17, 0x7e, RZ ;  /* 0x0000007e11097824 */ /* 0x000fe200078e02ff */
[----:B------:R1:W5:Y:S01]  /*6d00*/  @P2 LDG.E.U8 R34, desc[UR32][R150.64] ;  /* 0x0000002096222981 */ /* 0x000362000c1e1100 */
[----:B------:R-:W0:Y:S01]  /*6d10*/  LDC R17, c[0x0][0x3c4] ;  /* 0x0000f100ff117b82 */ /* 0x000e220000000800 */
[----:B------:R-:W-:Y:S02]  /*6d20*/  IMAD R2, R10, 0x6e, RZ ;  /* 0x0000006e0a027824 */ /* 0x000fe400078e02ff */
[----:B------:R1:W-:Y:S04]  /*6d30*/  STL.64 [R1+0x4f0], R150 ;  /* 0x0004f09601007387 */ /* 0x0003e80000100a00 */
[----:B------:R3:W-:Y:S04]  /*6d40*/  STL.64 [R1+0x4b0], R130 ;  /* 0x0004b08201007387 */ /* 0x0007e80000100a00 */
[----:B------:R3:W5:Y:S01]  /*6d50*/  @P2 LDG.E.U8 R26, desc[UR32][R130.64] ;  /* 0x00000020821a2981 */ /* 0x000762000c1e1100 */
[----:B-1----:R-:W-:-:S03]  /*6d60*/  IADD3 R150, P4, PT, R0, R132, RZ ;  /* 0x0000008400967210 */ /* 0x002fc60007f9e0ff */
[----:B------:R1:W5:Y:S01]  /*6d70*/  @P2 LDG.E.U8 R42, desc[UR32][R152.64] ;  /* 0x00000020982a2981 */ /* 0x000362000c1e1100 */
[-C--:B---3--:R-:W-:Y:S02]  /*6d80*/  IADD3 R130, P5, PT, R9, R132.reuse, RZ ;  /* 0x0000008409827210 */ /* 0x088fe40007fbe0ff */
[-C--:B------:R-:W-:Y:S01]  /*6d90*/  LEA.HI.X.SX32 R151, R0, R133.reuse, 0x1, P4 ;  /* 0x0000008500977211 */ /* 0x080fe200020f0eff */
[----:B------:R-:W-:Y:S01]  /*6da0*/  IMAD R0, R41, 0x17, RZ ;  /* 0x0000001729007824 */ /* 0x000fe200078e02ff */
[-C--:B------:R-:W-:Y:S02]  /*6db0*/  LEA.HI.X.SX32 R131, R9, R133.reuse, 0x1, P5 ;  /* 0x0000008509837211 */ /* 0x080fe400028f0eff */
[C---:B-1----:R-:W-:Y:S01]  /*6dc0*/  IADD3 R152, P3, PT, R2.reuse, R132, RZ ;  /* 0x0000008402987210 */ /* 0x042fe20007f7e0ff */
[----:B------:R-:W-:Y:S01]  /*6dd0*/  IMAD R9, R33, 0xf, RZ ;  /* 0x0000000f21097824 */ /* 0x000fe200078e02ff */
[----:B------:R-:W1:Y:S02]  /*6de0*/  LDC R41, c[0x0][0x3c4] ;  /* 0x0000f100ff297b82 */ /* 0x000e640000000800 */
[----:B------:R-:W-:-:S02]  /*6df0*/  LEA.HI.X.SX32 R153, R2, R133, 0x1, P3 ;  /* 0x0000008502997211 */ /* 0x000fc400018f0eff */
[----:B------:R-:W-:-:S04]  /*6e00*/  PRMT R2, RZ, 0x7610, R2 ;  /* 0x00007610ff027816 */ /* 0x000fc80000000002 */
[----:B------:R-:W3:Y:S01]  /*6e10*/  LDC R33, c[0x0][0x3c4] ;  /* 0x0000f100ff217b82 */ /* 0x000ee20000000800 */
[----:B------:R-:W-:Y:S01]  /*6e20*/  PRMT R10, RZ, 0x7610, R10 ;  /* 0x00007610ff0a7816 */ /* 0x000fe2000000000a */
[----:B------:R-:W-:Y:S01]  /*6e30*/  STL.64 [R1+0x470], R152 ;  /* 0x0004709801007387 */ /* 0x000fe20000100a00 */
[----:B------:R-:W-:Y:S01]  /*6e40*/  UIMAD UR4, UR4, 0xf, URZ ;  /* 0x0000000f040478a4 */ /* 0x000fe2000f8e02ff */
[----:B------:R-:W-:Y:S02]  /*6e50*/  IADD3 RZ, P3, PT, R9, R132, RZ ;  /* 0x0000008409ff7210 */ /* 0x000fe40007f7e0ff */
[----:B------:R-:W-:Y:S01]  /*6e60*/  STL.64 [R1+0x430], R150 ;  /* 0x0004309601007387 */ /* 0x000fe20000100a00 */
[----:B------:R-:W-:-:S03]  /*6e70*/  PRMT R113, RZ, 0x7610, R113 ;  /* 0x00007610ff717816 */ /* 0x000fc60000000071 */
[----:B------:R0:W-:Y:S04]  /*6e80*/  STL.64 [R1+0x3f0], R130 ;  /* 0x0003f08201007387 */ /* 0x0001e80000100a00 */
[----:B------:R0:W5:Y:S01]  /*6e90*/  @P2 LDG.E.U8 R2, desc[UR32][R130.64] ;  /* 0x0000002082022981 */ /* 0x000162000c1e1100 */
[----:B------:R-:W-:-:S03]  /*6ea0*/  PRMT R105, RZ, 0x7610, R105 ;  /* 0x00007610ff697816 */ /* 0x000fc60000000069 */
[----:B------:R0:W5:Y:S02]  /*6eb0*/  @P2 LDG.E.U8 R10, desc[UR32][R150.64] ;  /* 0x00000020960a2981 */ /* 0x000164000c1e1100 */
[-C--:B0-----:R-:W-:Y:S01]  /*6ec0*/  IADD3 R130, P4, PT, R0, R132.reuse, RZ ;  /* 0x0000008400827210 */ /* 0x081fe20007f9e0ff */
[----:B------:R-:W-:Y:S01]  /*6ed0*/  VIADD R150, R132, UR4 ;  /* 0x0000000484967c36 */ /* 0x000fe20008000000 */
[-C--:B------:R-:W-:Y:S01]  /*6ee0*/  LEA.HI.X.SX32 R151, R9, R133.reuse, 0x1, P3 ;  /* 0x0000008509977211 */ /* 0x080fe200018f0eff */
[----:B------:R-:W-:Y:S01]  /*6ef0*/  IMAD R9, R25, 0x1f, RZ ;  /* 0x0000001f19097824 */ /* 0x000fe200078e02ff */
[----:B------:R-:W-:Y:S01]  /*6f00*/  LEA.HI.X.SX32 R131, R0, R133, 0x1, P4 ;  /* 0x0000008500837211 */ /* 0x000fe200020f0eff */
[----:B------:R-:W-:Y:S01]  /*6f10*/  IMAD R0, R17, 0x27, RZ ;  /* 0x0000002711007824 */ /* 0x000fe200078e02ff */
[----:B------:R-:W-:Y:S01]  /*6f20*/  PRMT R18, RZ, 0x7610, R18 ;  /* 0x00007610ff127816 */ /* 0x000fe20000000012 */
[----:B------:R0:W-:Y:S01]  /*6f30*/  STL.64 [R1+0x7c0], R150 ;  /* 0x0007c09601007387 */ /* 0x0001e20000100a00 */
[----:B------:R-:W2:Y:S03]  /*6f40*/  LDC R25, c[0x0][0x3c4] ;  /* 0x0000f100ff197b82 */ /* 0x000ea60000000800 */
[----:B------:R0:W5:Y:S04]  /*6f50*/  @P2 LDG.E.U8 R113, desc[UR32][R150.64] ;  /* 0x0000002096712981 */ /* 0x000168000c1e1100 */
[----:B------:R1:W-:Y:S04]  /*6f60*/  STL.64 [R1+0x728], R130 ;  /* 0x0007288201007387 */ /* 0x0003e80000100a00 */
[----:B------:R1:W5:Y:S01]  /*6f70*/  @P2 LDG.E.U8 R105, desc[UR32][R130.64] ;  /* 0x0000002082692981 */ /* 0x000362000c1e1100 */
[----:B0-----:R-:W-:-:S02]  /*6f80*/  IADD3 R150, P3, PT, R9, R132, RZ ;  /* 0x0000008409967210 */ /* 0x001fc40007f7e0ff */
[----:B------:R-:W-:Y:S01]  /*6f90*/  PRMT R97, RZ, 0x7610, R97 ;  /* 0x00007610ff617816 */ /* 0x000fe20000000061 */
[----:B------:R0:W5:Y:S01]  /*6fa0*/  @P2 LDG.E.U8 R18, desc[UR32][R152.64] ;  /* 0x0000002098122981 */ /* 0x000162000c1e1100 */
[-C--:B------:R-:W-:Y:S02]  /*6fb0*/  LEA.HI.X.SX32 R151, R9, R133.reuse, 0x1, P3 ;  /* 0x0000008509977211 */ /* 0x080fe400018f0eff */
[CC--:B-1----:R-:W-:Y:S01]  /*6fc0*/  IADD3 R130, P4, PT, R0.reuse, R132.reuse, RZ ;  /* 0x0000008400827210 */ /* 0x0c2fe20007f9e0ff */
[----:B------:R-:W-:Y:S01]  /*6fd0*/  IMAD R9, R41, 0x37, RZ ;  /* 0x0000003729097824 */ /* 0x000fe200078e02ff */
[----:B------:R-:W-:Y:S01]  /*6fe0*/  PRMT R89, RZ, 0x7610, R89 ;  /* 0x00007610ff597816 */ /* 0x000fe20000000059 */
[----:B------:R-:W1:Y:S01]  /*6ff0*/  LDC R41, c[0x0][0x3c4] ;  /* 0x0000f100ff297b82 */ /* 0x000e620000000800 */
[-C--:B------:R-:W-:Y:S01]  /*7000*/  LEA.HI.X.SX32 R131, R0, R133.reuse, 0x1, P4 ;  /* 0x0000008500837211 */ /* 0x080fe200020f0eff */
[----:B---3--:R-:W-:Y:S02]  /*7010*/  IMAD R0, R33, 0x2f, RZ ;  /* 0x0000002f21007824 */ /* 0x008fe400078e02ff */
[----:B------:R-:W-:Y:S01]  /*7020*/  IMAD R17, R49, 0x3f, RZ ;  /* 0x0000003f31117824 */ /* 0x000fe200078e02ff */
[----:B------:R3:W-:Y:S02]  /*7030*/  STL.64 [R1+0x6e8], R150 ;  /* 0x0006e89601007387 */ /* 0x0007e40000100a00 */
[C---:B0-----:R-:W-:Y:S01]  /*7040*/  IADD3 R152, P3, PT, R0.reuse, R132, RZ ;  /* 0x0000008400987210 */ /* 0x041fe20007f7e0ff */
[----:B------:R-:W0:Y:S01]  /*7050*/  LDC R33, c[0x0][0x3c4] ;  /* 0x0000f100ff217b82 */ /* 0x000e220000000800 */
[----:B------:R3:W5:Y:S02]  /*7060*/  @P2 LDG.E.U8 R97, desc[UR32][R150.64] ;  /* 0x0000002096612981 */ /* 0x000764000c1e1100 */
[----:B------:R-:W-:-:S02]  /*7070*/  LEA.HI.X.SX32 R153, R0, R133, 0x1, P3 ;  /* 0x0000008500997211 */ /* 0x000fc400018f0eff */
[----:B------:R2:W-:Y:S01]  /*7080*/  STL.64 [R1+0x6a8], R130 ;  /* 0x0006a88201007387 */ /* 0x0005e20000100a00 */
[----:B------:R-:W-:-:S03]  /*7090*/  PRMT R73, RZ, 0x7610, R73 ;  /* 0x00007610ff497816 */ /* 0x000fc60000000049 */
[----:B------:R2:W5:Y:S01]  /*70a0*/  @P2 LDG.E.U8 R89, desc[UR32][R130.64] ;  /* 0x0000002082592981 */ /* 0x000562000c1e1100 */
[CC--:B---3--:R-:W-:Y:S02]  /*70b0*/  IADD3 R150, P4, PT, R9.reuse, R132.reuse, RZ ;  /* 0x0000008409967210 */ /* 0x0c8fe40007f9e0ff */
[----:B------:R-:W-:Y:S02]  /*70c0*/  PRMT R65, RZ, 0x7610, R65 ;  /* 0x00007610ff417816 */ /* 0x000fe40000000041 */
[-C--:B------:R-:W-:Y:S02]  /*70d0*/  LEA.HI.X.SX32 R151, R9, R133.reuse, 0x1, P4 ;  /* 0x0000008509977211 */ /* 0x080fe400020f0eff */
[----:B--2---:R-:W-:Y:S01]  /*70e0*/  IADD3 R130, P3, PT, R17, R132, RZ ;  /* 0x0000008411827210 */ /* 0x004fe20007f7e0ff */
[----:B------:R-:W-:Y:S01]  /*70f0*/  IMAD R9, R57, 0x47, RZ ;  /* 0x0000004739097824 */ /* 0x000fe200078e02ff */
[----:B------:R-:W-:Y:S02]  /*7100*/  STL.64 [R1+0x668], R152 ;  /* 0x0006689801007387 */ /* 0x000fe40000100a00 */
[----:B------:R-:W-:-:S02]  /*7110*/  LEA.HI.X.SX32 R131, R17, R133, 0x1, P3 ;  /* 0x0000008511837211 */ /* 0x000fc400018f0eff */
[----:B------:R2:W-:Y:S01]  /*7120*/  STL.64 [R1+0x628], R150 ;  /* 0x0006289601007387 */ /* 0x0005e20000100a00 */
[----:B------:R-:W3:Y:S01]  /*7130*/  LDC R17, c[0x0][0x3c4] ;  /* 0x0000f100ff117b82 */ /* 0x000ee20000000800 */
[----:B------:R-:W-:Y:S02]  /*7140*/  PRMT R81, RZ, 0x7610, R81 ;  /* 0x00007610ff517816 */ /* 0x000fe40000000051 */
[----:B------:R2:W5:Y:S01]  /*7150*/  @P2 LDG.E.U8 R73, desc[UR32][R150.64] ;  /* 0x0000002096492981 */ /* 0x000562000c1e1100 */
[----:B------:R-:W-:-:S03]  /*7160*/  IMAD R0, R25, 0x4f, RZ ;  /* 0x0000004f19007824 */ /* 0x000fc600078e02ff */
[----:B------:R1:W-:Y:S01]  /*7170*/  STL.64 [R1+0x5e8], R130 ;  /* 0x0005e88201007387 */ /* 0x0003e20000100a00 */
[----:B------:R-:W-:-:S03]  /*7180*/  PRMT R57, RZ, 0x7610, R57 ;  /* 0x00007610ff397816 */ /* 0x000fc60000000039 */
[----:B------:R1:W5:Y:S01]  /*7190*/  @P2 LDG.E.U8 R65, desc[UR32][R130.64] ;  /* 0x0000002082412981 */ /* 0x000362000c1e1100 */
[----:B--2---:R-:W-:-:S03]  /*71a0*/  IADD3 R150, P3, PT, R9, R132, RZ ;  /* 0x0000008409967210 */ /* 0x004fc60007f7e0ff */
[----:B------:R2:W5:Y:S01]  /*71b0*/  @P2 LDG.E.U8 R81, desc[UR32][R152.64] ;  /* 0x0000002098512981 */ /* 0x000562000c1e1100 */
[----:B------:R-:W-:Y:S01]  /*71c0*/  LEA.HI.X.SX32 R151, R9, R133, 0x1, P3 ;  /* 0x0000008509977211 */ /* 0x000fe200018f0eff */
[----:B-1----:R-:W1:Y:S01]  /*71d0*/  LDC R131, c[0x0][0x3c4] ;  /* 0x0000f100ff837b82 */ /* 0x002e620000000800 */
[----:B------:R-:W-:-:S03]  /*71e0*/  IMAD R9, R41, 0x57, RZ ;  /* 0x0000005729097824 */ /* 0x000fc600078e02ff */
[----:B------:R0:W-:Y:S01]  /*71f0*/  STL.64 [R1+0x5a8], R150 ;  /* 0x0005a89601007387 */ /* 0x0001e20000100a00 */
[----:B--2---:R-:W-:-:S03]  /*7200*/  IADD3 R152, P4, PT, R0, R132, RZ ;  /* 0x0000008400987210 */ /* 0x004fc60007f9e0ff */
[----:B------:R2:W5:Y:S01]  /*7210*/  @P2 LDG.E.U8 R57, desc[UR32][R150.64] ;  /* 0x0000002096392981 */ /* 0x000562000c1e1100 */
[----:B------:R-:W1:Y:S01]  /*7220*/  LDC R130, c[0x0][0x3c4] ;  /* 0x0000f100ff827b82 */ /* 0x000e620000000800 */
[----:B------:R-:W-:Y:S02]  /*7230*/  PRMT R49, RZ, 0x7610, R49 ;  /* 0x00007610ff317816 */ /* 0x000fe40000000031 */
[-C--:B------:R-:W-:Y:S01]  /*7240*/  LEA.HI.X.SX32 R153, R0, R133.reuse, 0x1, P4 ;  /* 0x0000008500997211 */ /* 0x080fe200020f0eff */
[----:B0-----:R-:W-:Y:S01]  /*7250*/  IMAD R0, R33, 0x5f, RZ ;  /* 0x0000005f21007824 */ /* 0x001fe200078e02ff */
[----:B------:R-:W-:Y:S02]  /*7260*/  PRMT R41, RZ, 0x7610, R41 ;  /* 0x00007610ff297816 */ /* 0x000fe40000000029 */
[C---:B--2---:R-:W-:Y:S01]  /*7270*/  IADD3 R150, P3, PT, R9.reuse, R132, RZ ;  /* 0x0000008409967210 */ /* 0x044fe20007f7e0ff */
[----:B------:R0:W-:Y:S03]  /*7280*/  STL.64 [R1+0x568], R152 ;  /* 0x0005689801007387 */ /* 0x0001e60000100a00 */
[----:B------:R-:W-:Y:S01]  /*7290*/  LEA.HI.X.SX32 R151, R9, R133, 0x1, P3 ;  /* 0x0000008509977211 */ /* 0x000fe200018f0eff */
[----:B------:R-:W-:Y:S01]  /*72a0*/  IMAD R9, R129, 0x67, RZ ;  /* 0x0000006781097824 */ /* 0x000fe200078e02ff */
[----:B------:R0:W2:Y:S01]  /*72b0*/  @P2 LDG.E.U8 R49, desc[UR32][R152.64] ;  /* 0x0000002098312981 */ /* 0x0000a2000c1e1100 */
[----:B------:R-:W-:-:S03]  /*72c0*/  PRMT R33, RZ, 0x7610, R33 ;  /* 0x00007610ff217816 */ /* 0x000fc60000000021 */
[----:B------:R3:W-:Y:S04]  /*72d0*/  STL.64 [R1+0x528], R150 ;  /* 0x0005289601007387 */ /* 0x0007e80000100a00 */
[----:B------:R3:W2:Y:S01]  /*72e0*/  @P2 LDG.E.U8 R41, desc[UR32][R150.64] ;  /* 0x0000002096292981 */ /* 0x0006a2000c1e1100 */
[CC--:B0-----:R-:W-:Y:S02]  /*72f0*/  IADD3 R152, P4, PT, R0.reuse, R132.reuse, RZ ;  /* 0x0000008400987210 */ /* 0x0c1fe40007f9e0ff */
[----:B------:R-:W-:Y:S02]  /*7300*/  PRMT R25, RZ, 0x7610, R25 ;  /* 0x00007610ff197816 */ /* 0x000fe40000000019 */
[----:B------:R-:W-:Y:S01]  /*7310*/  LEA.HI.X.SX32 R153, R0, R133, 0x1, P4 ;  /* 0x0000008500997211 */ /* 0x000fe200020f0eff */
[----:B---3--:R-:W-:Y:S01]  /*7320*/  IMAD R0, R17, 0x6f, RZ ;  /* 0x0000006f11007824 */ /* 0x008fe200078e02ff */
[----:B------:R-:W-:-:S03]  /*7330*/  IADD3 R150, P3, PT, R9, R132, RZ ;  /* 0x0000008409967210 */ /* 0x000fc60007f7e0ff */
[----:B------:R0:W-:Y:S01]  /*7340*/  STL.64 [R1+0x4e8], R152 ;  /* 0x0004e89801007387 */ /* 0x0001e20000100a00 */
[----:B------:R-:W-:Y:S01]  /*7350*/  LEA.HI.X.SX32 R151, R9, R133, 0x1, P3 ;  /* 0x0000008509977211 */ /* 0x000fe200018f0eff */
[----:B-1----:R-:W-:Y:S02]  /*7360*/  IMAD R9, R131, 0x77, RZ ;  /* 0x0000007783097824 */ /* 0x002fe400078e02ff */
[----:B------:R0:W3:Y:S01]  /*7370*/  @P2 LDG.E.U8 R33, desc[UR32][R152.64] ;  /* 0x0000002098212981 */ /* 0x0000e2000c1e1100 */
[----:B------:R-:W-:-:S03]  /*7380*/  IMAD R129, R130, 0x7f, RZ ;  /* 0x0000007f82817824 */ /* 0x000fc600078e02ff */
[----:B------:R1:W-:Y:S04]  /*7390*/  STL.64 [R1+0x4a8], R150 ;  /* 0x0004a89601007387 */ /* 0x0003e80000100a00 */
[----:B------:R1:W2:Y:S01]  /*73a0*/  @P2 LDG.E.U8 R25, desc[UR32][R150.64] ;  /* 0x0000002096192981 */ /* 0x0002a2000c1e1100 */
[CC--:B0-----:R-:W-:Y:S02]  /*73b0*/  IADD3 R152, P4, PT, R0.reuse, R132.reuse, RZ ;  /* 0x0000008400987210 */ /* 0x0c1fe40007f9e0ff */
[----:B------:R-:W-:Y:S02]  /*73c0*/  PRMT R17, RZ, 0x7610, R17 ;  /* 0x00007610ff117816 */ /* 0x000fe40000000011 */
[----:B------:R-:W-:Y:S02]  /*73d0*/  LEA.HI.X.SX32 R153, R0, R133, 0x1, P4 ;  /* 0x0000008500997211 */ /* 0x000fe400020f0eff */
[----:B-1----:R-:W-:-:S03]  /*73e0*/  IADD3 R150, P3, PT, R9, R132, RZ ;  /* 0x0000008409967210 */ /* 0x002fc60007f7e0ff */
[----:B------:R-:W2:Y:S01]  /*73f0*/  @P2 LDG.E.U8 R17, desc[UR32][R152.64] ;  /* 0x0000002098112981 */ /* 0x000ea2000c1e1100 */
[----:B------:R-:W-:Y:S02]  /*7400*/  IADD3 R130, P4, PT, R129, R132, RZ ;  /* 0x0000008481827210 */ /* 0x000fe40007f9e0ff */
[-C--:B------:R-:W-:Y:S02]  /*7410*/  LEA.HI.X.SX32 R151, R9, R133.reuse, 0x1, P3 ;  /* 0x0000008509977211 */ /* 0x080fe400018f0eff */
[----:B------:R-:W-:Y:S02]  /*7420*/  PRMT R9, RZ, 0x7610, R9 ;  /* 0x00007610ff097816 */ /* 0x000fe40000000009 */
[----:B------:R-:W-:Y:S02]  /*7430*/  PRMT R0, RZ, 0x7610, R0 ;  /* 0x00007610ff007816 */ /* 0x000fe40000000000 */
[----:B------:R-:W-:Y:S02]  /*7440*/  LEA.HI.X.SX32 R131, R129, R133, 0x1, P4 ;  /* 0x0000008581837211 */ /* 0x000fe400020f0eff */
[----:B------:R-:W2:Y:S04]  /*7450*/  @P2 LDG.E.U8 R9, desc[UR32][R150.64] ;  /* 0x0000002096092981 */ /* 0x000ea8000c1e1100 */
[----:B------:R-:W2:Y:S01]  /*7460*/  @P2 LDG.E.U8 R0, desc[UR32][R130.64] ;  /* 0x0000002082002981 */ /* 0x000ea2000c1e1100 */
[----:B------:R-:W-:-:S04]  /*7470*/  @!UP0 UIADD3 UR4, UPT, UPT, -UR6, 0x100000, URZ ;  /* 0x0010000006048890 */ /* 0x000fc8000fffe1ff */
[----:B------:R-:W-:Y:S02]  /*7480*/  @!UP0 USHF.L.U32 UR5, UR4, 0xb, URZ ;  /* 0x0000000b04058899 */ /* 0x000fe400080006ff */
[----:B------:R-:W-:Y:S01]  /*7490*/  @!UP0 USHF.L.U32 UR4, UR4, 0x1, URZ ;  /* 0x0000000104048899 */ /* 0x000fe200080006ff */
[----:B------:R-:W-:-:S11]  /*74a0*/  VOTEU.ALL UP1, P1 ;  /* 0x0000000000ff7886 */ /* 0x000fd60000820000 */
[----:B------:R0:W1:Y:S01]  /*74b0*/  @!UP1 SYNCS.EXCH.64 URZ, [UR30+0x14008], UR4 ;  /* 0x014008041eff95b2 */ /* 0x0000620008000100 */
[----:B----4-:R4:W-:Y:S04]  /*74c0*/  STS.U8 [R149+UR30+0x8000], R128 ;  /* 0x0080008095007988 */ /* 0x0109e8000800001e */
[----:B------:R4:W-:Y:S04]  /*74d0*/  STS.U8 [R149+UR30+0x8400], R120 ;  /* 0x0084007895007988 */ /* 0x0009e8000800001e */
        /* <DEDUP_REMOVED lines=104> */
[----:B-----5:R4:W-:Y:S04]  /*7b60*/  STS.U8 [R137+UR30+0xab00], R42 ;  /* 0x00ab002a89007988 */ /* 0x0209e8000800001e */
[----:B------:R4:W-:Y:S04]  /*7b70*/  STS.U8 [R137+UR30+0xaf00], R34 ;  /* 0x00af002289007988 */ /* 0x0009e8000800001e */
[----:B------:R4:W-:Y:S04]  /*7b80*/  STS.U8 [R137+UR30+0xb300], R26 ;  /* 0x00b3001a89007988 */ /* 0x0009e8000800001e */
[----:B------:R4:W-:Y:S04]  /*7b90*/  STS.U8 [R137+UR30+0xb700], R18 ;  /* 0x00b7001289007988 */ /* 0x0009e8000800001e */
[----:B------:R4:W-:Y:S04]  /*7ba0*/  STS.U8 [R137+UR30+0xbb00], R10 ;  /* 0x00bb000a89007988 */ /* 0x0009e8000800001e */
[----:B------:R4:W-:Y:S04]  /*7bb0*/  STL.64 [R1+0x468], R152 ;  /* 0x0004689801007387 */ /* 0x0009e80000100a00 */
[----:B------:R4:W-:Y:S04]  /*7bc0*/  STS.U8 [R137+UR30+0xbf00], R2 ;  /* 0x00bf000289007988 */ /* 0x0009e8000800001e */
[----:B------:R4:W-:Y:S04]  /*7bd0*/  STL.64 [R1+0x428], R150 ;  /* 0x0004289601007387 */ /* 0x0009e80000100a00 */
[----:B------:R4:W-:Y:S04]  /*7be0*/  STS.U8 [R135+UR30+0x8380], R121 ;  /* 0x0083807987007988 */ /* 0x0009e8000800001e */
[----:B------:R4:W-:Y:S04]  /*7bf0*/  STL.64 [R1+0x3e8], R130 ;  /* 0x0003e88201007387 */ /* 0x0009e80000100a00 */
[----:B------:R4:W-:Y:S01]  /*7c00*/  STS.U8 [R135+UR30+0x8780], R113 ;  /* 0x0087807187007988 */ /* 0x0009e2000800001e */
[----:B0-----:R-:W-:-:S04]  /*7c10*/  @!UP0 UIADD3 UR4, UPT, UPT, -UR6, 0x100000, URZ ;  /* 0x0010000006048890 */ /* 0x001fc8000fffe1ff */
[----:B------:R-:W-:Y:S02]  /*7c20*/  @!UP0 USHF.L.U32 UR5, UR4, 0xb, URZ ;  /* 0x0000000b04058899 */ /* 0x000fe400080006ff */
[----:B------:R-:W-:Y:S01]  /*7c30*/  @!UP0 USHF.L.U32 UR4, UR4, 0x1, URZ ;  /* 0x0000000104048899 */ /* 0x000fe200080006ff */
[----:B------:R4:W-:Y:S01]  /*7c40*/  STS.U8 [R135+UR30+0x8b80], R105 ;  /* 0x008b806987007988 */ /* 0x0009e2000800001e */
[----:B------:R-:W-:-:S03]  /*7c50*/  ISETP.EQ.U32.AND P3, PT, RZ, UR13, P2 ;  /* 0x0000000dff007c0c */ /* 0x000fc60009762070 */
[----:B------:R4:W-:Y:S04]  /*7c60*/  STS.U8 [R135+UR30+0x8f80], R97 ;  /* 0x008f806187007988 */ /* 0x0009e8000800001e */
[----:B------:R4:W-:Y:S04]  /*7c70*/  STS.U8 [R135+UR30+0x9380], R89 ;  /* 0x0093805987007988 */ /* 0x0009e8000800001e */
[----:B------:R4:W-:Y:S04]  /*7c80*/  STS.U8 [R135+UR30+0x9780], R81 ;  /* 0x0097805187007988 */ /* 0x0009e8000800001e */
[----:B------:R4:W-:Y:S04]  /*7c90*/  STS.U8 [R135+UR30+0x9b80], R73 ;  /* 0x009b804987007988 */ /* 0x0009e8000800001e */
[----:B------:R4:W-:Y:S04]  /*7ca0*/  STS.U8 [R135+UR30+0x9f80], R65 ;  /* 0x009f804187007988 */ /* 0x0009e8000800001e */
[----:B------:R4:W-:Y:S01]  /*7cb0*/  STS.U8 [R135+UR30+0xa380], R57 ;  /* 0x00a3803987007988 */ /* 0x0009e2000800001e */
[----:B------:R-:W-:-:S03]  /*7cc0*/  VOTEU.ALL UP1, P1 ;  /* 0x0000000000ff7886 */ /* 0x000fc60000820000 */
[----:B--2---:R4:W-:Y:S04]  /*7cd0*/  STS.U8 [R135+UR30+0xa780], R49 ;  /* 0x00a7803187007988 */ /* 0x0049e8000800001e */
[----:B------:R4:W-:Y:S04]  /*7ce0*/  STS.U8 [R135+UR30+0xab80], R41 ;  /* 0x00ab802987007988 */ /* 0x0009e8000800001e */
[----:B---3--:R4:W-:Y:S04]  /*7cf0*/  STS.U8 [R135+UR30+0xaf80], R33 ;  /* 0x00af802187007988 */ /* 0x0089e8000800001e */
[----:B------:R4:W-:Y:S04]  /*7d00*/  STS.U8 [R135+UR30+0xb380], R25 ;  /* 0x00b3801987007988 */ /* 0x0009e8000800001e */
[----:B------:R4:W-:Y:S04]  /*7d10*/  STS.U8 [R135+UR30+0xb780], R17 ;  /* 0x00b7801187007988 */ /* 0x0009e8000800001e */
[----:B------:R4:W-:Y:S01]  /*7d20*/  STS.U8 [R135+UR30+0xbb80], R9 ;  /* 0x00bb800987007988 */ /* 0x0009e2000800001e */
[----:B------:R-:W-:-:S03]  /*7d30*/  UIADD3 UR6, UPT, UPT, UR30, 0xc000, URZ ;  /* 0x0000c0001e067890 */ /* 0x000fc6000fffe0ff */
[----:B------:R4:W-:Y:S01]  /*7d40*/  STS.U8 [R135+UR30+0xbf80], R0 ;  /* 0x00bf800087007988 */ /* 0x0009e2000800001e */
[----:B------:R-:W-:Y:S01]  /*7d50*/  UIADD3 UR26, UPT, UPT, UR29, 0x80, URZ ;  /* 0x000000801d1a7890 */ /* 0x000fe2000fffe0ff */
[----:B-1----:R0:W-:Y:S06]  /*7d60*/  MEMBAR.ALL.CTA ;  /* 0x0000000000007992 */ /* 0x0021ec0000008000 */
[----:B0-----:R-:W-:Y:S04]  /*7d70*/  FENCE.VIEW.ASYNC.S ;  /* 0x00000000000073c6 */ /* 0x001fe80000000000 */
[----:B------:R-:W0:Y:S02]  /*7d80*/  FENCE.VIEW.ASYNC.S ;  /* 0x00000000000073c6 */ /* 0x000e240000000000 */
[----:B0-----:R4:W0:Y:S02]  /*7d90*/  @!UP1 SYNCS.EXCH.64 URZ, [UR30+0xc000], UR4 ;  /* 0x00c000041eff95b2 */ /* 0x0018240008000100 */
[----:B0-----:R-:W-:Y:S06]  /*7da0*/  BAR.SYNC.DEFER_BLOCKING 0x0 ;  /* 0x0000000000007b1d */ /* 0x001fec0000010000 */
[----:B----4-:R-:W-:Y:S05]  /*7db0*/  @!P3 BRA `(.L_x_6) ;  /* 0x000000000084b947 */ /* 0x010fea0003800000 */
[----:B------:R-:W-:Y:S02]  /*7dc0*/  UIADD3 UR4, UPT, UPT, UR30, 0x8000, URZ ;  /* 0x000080001e047890 */ /* 0x000fe4000fffe0ff */
[----:B------:R-:W-:Y:S02]  /*7dd0*/  USHF.R.U32.HI UR8, URZ, 0x4, UR30 ;  /* 0x00000004ff087899 */ /* 0x000fe4000801161e */
[----:B------:R-:W-:Y:S02]  /*7de0*/  USHF.R.U32.HI UR4, URZ, 0x4, UR4 ;  /* 0x00000004ff047899 */ /* 0x000fe40008011604 */
[----:B------:R-:W-:Y:S02]  /*7df0*/  USGXT.U32 UR8, UR8, 0xe ;  /* 0x0000000e0808789a */ /* 0x000fe40008000000 */
[----:B------:R-:W-:Y:S02]  /*7e00*/  USGXT.U32 UR10, UR4, 0xe ;  /* 0x0000000e040a789a */ /* 0x000fe40008000000 */
[----:B------:R-:W-:-:S02]  /*7e10*/  UIADD3 UR22, UP1, UPT, UR8, 0x100, URZ ;  /* 0x0000010008167890 */ /* 0x000fc4000ff3e0ff */
[----:B------:R-:W-:Y:S01]  /*7e20*/  UIADD3 UR24, UP2, UPT, UR10, 0x2, URZ ;  /* 0x000000020a187890 */ /* 0x000fe2000ff5e0ff */
[----:B------:R-:W-:Y:S01]  /*7e30*/  UMOV UR4, URZ ;  /* 0x000000ff00047c82 */ /* 0x000fe20008000000 */
[----:B------:R-:W-:Y:S01]  /*7e40*/  UMOV UR34, 0x0 ;  /* 0x0000000000227882 */ /* 0x000fe20000000000 */
[----:B------:R-:W-:Y:S02]  /*7e50*/  UIADD3.X UR23, UPT, UPT, UR4, 0x40004040, URZ, UP1, !UPT ;  /* 0x4000404004177890 */ /* 0x000fe40008ffe4ff */
[----:B------:R-:W-:Y:S02]  /*7e60*/  UIADD3.X UR25, UPT, UPT, UR4, 0x40004040, URZ, UP2, !UPT ;  /* 0x4000404004197890 */ /* 0x000fe400097fe4ff */
[----:B------:R-:W-:Y:S02]  /*7e70*/  UIADD3.64 UR14, UPT, UPT, UR22, 0x100, URZ ;  /* 0x00000100160e7897 */ /* 0x000fe4000fffe0ff */
[----:B------:R-:W-:Y:S02]  /*7e80*/  UIADD3.64 UR16, UPT, UPT, UR24, 0x2, URZ ;  /* 0x0000000218107897 */ /* 0x000fe4000fffe0ff */
[----:B------:R-:W-:-:S02]  /*7e90*/  UIADD3.64 UR18, UPT, UPT, UR22, 0x200, URZ ;  /* 0x0000020016127897 */ /* 0x000fc4000fffe0ff */
[----:B------:R-:W-:Y:S01]  /*7ea0*/  UIADD3.64 UR20, UPT, UPT, UR24, 0x4, URZ ;  /* 0x0000000418147897 */ /* 0x000fe2000fffe0ff */
[----:B------:R-:W-:Y:S01]  /*7eb0*/  UMOV UR35, 0x8208010 ;  /* 0x0820801000237882 */ /* 0x000fe20000000000 */
[----:B------:R-:W-:Y:S01]  /*7ec0*/  UMOV UR9, 0x40004040 ;  /* 0x4000404000097882 */ /* 0x000fe20000000000 */
[----:B------:R-:W-:Y:S01]  /*7ed0*/  UMOV UR11, 0x40004040 ;  /* 0x40004040000b7882 */ /* 0x000fe20000000000 */
[----:B------:R-:W-:Y:S01]  /*7ee0*/  UMOV UR36, 0x0 ;  /* 0x0000000000247882 */ /* 0x000fe20000000000 */
[----:B------:R-:W-:Y:S01]  /*7ef0*/  UMOV UR37, 0x8208010 ;  /* 0x0820801000257882 */ /* 0x000fe20000000000 */
[----:B------:R-:W-:Y:S01]  /*7f00*/  UMOV UR38, 0x0 ;  /* 0x0000000000267882 */ /* 0x000fe20000000000 */
[----:B------:R-:W-:Y:S01]  /*7f10*/  UMOV UR39, 0x8208010 ;  /* 0x0820801000277882 */ /* 0x000fe20000000000 */
[----:B------:R-:W-:Y:S01]  /*7f20*/  UMOV UR4, UR6 ;  /* 0x0000000600047c82 */ /* 0x000fe20008000000 */
[----:B------:R-:W-:Y:S01]  /*7f30*/  UMOV UR5, URZ ;  /* 0x000000ff00057c82 */ /* 0x000fe20008000000 */
[----:B------:R0:W-:Y:S01]  /*7f40*/  UTCQMMA gdesc[UR8], gdesc[UR10], tmem[UR26], tmem[UR34], idesc[UR35], !UPT ;  /* 0x00ff220a080075ea */ /* 0x0001e2000f80031a */
[----:B------:R-:W-:Y:S01]  /*7f50*/  UMOV UR40, 0x0 ;  /* 0x0000000000287882 */ /* 0x000fe20000000000 */
[----:B------:R-:W-:Y:S01]  /*7f60*/  UMOV UR41, 0x8208010 ;  /* 0x0820801000297882 */ /* 0x000fe20000000000 */
[----:B------:R0:W-:Y:S01]  /*7f70*/  UTCQMMA gdesc[UR22], gdesc[UR24], tmem[UR26], tmem[UR36], idesc[UR37], UPT ;  /* 0x00ff2418160075ea */ /* 0x0001e2000b80031a */
[----:B------:R-:W-:Y:S01]  /*7f80*/  UMOV UR4, UR4 ;  /* 0x0000000400047c82 */ /* 0x000fe20008000000 */
[----:B------:R0:W-:Y:S01]  /*7f90*/  UTCQMMA gdesc[UR14], gdesc[UR16], tmem[UR26], tmem[UR38], idesc[UR39], UPT ;  /* 0x00ff26100e0075ea */ /* 0x0001e2000b80031a */
[----:B------:R0:W-:Y:S01]  /*7fa0*/  UTCQMMA gdesc[UR18], gdesc[UR20], tmem[UR26], tmem[UR40], idesc[UR41], UPT ;  /* 0x00ff2814120075ea */ /* 0x0001e2000b80031a */
[----:B------:R0:W-:Y:S01]  /*7fb0*/  UTCBAR [UR4], URZ ;  /* 0x000000ff040073e9 */ /* 0x0001e200080000ff */
[----:B------:R-:W-:Y:S01]  /*7fc0*/  NOP ;  /* 0x0000000000007918 */ /* 0x000fe20000000000 */
.L_x_6:
[----:B------:R-:W-:Y:S05]  /*7fd0*/  @!P2 BRA `(.L_x_7) ;  /* 0x000000000008a947 */ /* 0x000fea0003800000 */
[----:B------:R-:W1:Y:S02]  /*7fe0*/  SYNCS.PHASECHK.TRANS64.TRYWAIT P4, [UR30+0xc000], RZ ;  /* 0x00c000ffff0075a7 */ /* 0x000e64000808111e */
[----:B-1----:R-:W-:Y:S05]  /*7ff0*/  @!P4 BRA `(.L_x_8) ;  /* 0x0000017c0078c947 */ /* 0x002fea0003800000 */
.L_x_7:
[----:B------:R-:W-:Y:S01]  /*8000*/  BAR.SYNC.DEFER_BLOCKING 0x0 ;  /* 0x0000000000007b1d */ /* 0x000fe20000010000 */
[----:B------:R-:W-:-:S05]  /*8010*/  PRMT R141, RZ, 0x7610, R141 ;  /* 0x00007610ff8d7816 */ /* 0x000fca000000008d */
[----:B------:R-:W1:Y:S02]  /*8020*/  LDCU UR7, c[0x0][0x3a8] ;  /* 0x00007500ff0777ac */ /* 0x000e640008000800 */
[----:B------:R-:W2:Y:S01]  /*8030*/  LDC R140, c[0x0][0x3d8] ;  /* 0x0000f600ff8c7b82 */ /* 0x000ea20000000800 */
[----:B------:R-:W1:Y:S01]  /*8040*/  LDTM.x128 R4, tmem[UR28+0x80] ;  /* 0x0000801c000479ee */ /* 0x000e6200083c0000 */
[----:B------:R-:W3:Y:S01]  /*8050*/  S2R R139, SR_TID.X ;  /* 0x00000000008b7919 */ /* 0x000ee20000002100 */
[----:B------:R-:W4:Y:S01]  /*8060*/  LDCU UR5, c[0x0][0x3d4] ;  /* 0x00007a80ff0577ac */ /* 0x000f220008000800 */
[----:B------:R0:W-:Y:S02]  /*8070*/  STL.64 [R1+0x9b8], R160 ;  /* 0x0009b8a001007387 */ /* 0x0001e40000100a00 */
[----:B0-----:R-:W0:Y:S02]  /*8080*/  LDCU UR4, c[0x0][0x3d0] ;  /* 0x00007a00ff0477ac */ /* 0x001e240008000800 */
[----:B------:R-:W-:Y:S01]  /*8090*/  STL.64 [R1+0x9b0], R148 ;  /* 0x0009b09401007387 */ /* 0x000fe20000100a00 */
[----:B------:R-:W0:Y:S03]  /*80a0*/  LDCU UR8, c[0x0][0x3d8] ;  /* 0x00007b00ff0877ac */ /* 0x000e260008000800 */
[----:B------:R-:W-:Y:S01]  /*80b0*/  STL.64 [R1+0x9a8], R164 ;  /* 0x0009a8a401007387 */ /* 0x000fe20000100a00 */
[----:B------:R-:W-:Y:S01]  /*80c0*/  PRMT R156, RZ, 0x7610, R156 ;  /* 0x00007610ff9c7816 */ /* 0x000fe2000000009c */
[----:B------:R-:W0:Y:S02]  /*80d0*/  @!P1 SYNCS.CCTL.IV [UR30+0xc000] ;  /* 0x00c00000ff0099b1 */ /* 0x000e24000800001e */
[----:B------:R0:W-:Y:S01]  /*80e0*/  STL [R1+0x9a0], R150 ;  /* 0x0009a09601007387 */ /* 0x0001e20000100800 */
[----:B------:R-:W-:-:S03]  /*80f0*/  NOP ;  /* 0x0000000000007918 */ /* 0x000fc60000000000 */
[----:B------:R-:W-:Y:S01]  /*8100*/  STL [R1+0x998], R153 ;  /* 0x0009989901007387 */ /* 0x000fe20000100800 */
[----:B-1----:R-:W-:Y:S01]  /*8110*/  FMUL R3, R4, UR7 ;  /* 0x0000000704037c20 */ /* 0x002fe20008400000 */
[----:B------:R-:W-:Y:S01]  /*8120*/  FMUL R2, R5, UR7 ;  /* 0x0000000705027c20 */ /* 0x000fe20008400000 */
[----:B------:R-:W-:Y:S01]  /*8130*/  FMUL R0, R6, UR7 ;  /* 0x0000000706007c20 */ /* 0x000fe20008400000 */
[----:B------:R-:W-:Y:S01]  /*8140*/  FMUL R135, R7, UR7 ;  /* 0x0000000707877c20 */ /* 0x000fe20008400000 */
[----:B------:R-:W-:Y:S01]  /*8150*/  FMUL R134, R8, UR7 ;  /* 0x0000000708867c20 */ /* 0x000fe20008400000 */
[----:B------:R-:W-:Y:S01]  /*8160*/  FMUL R137, R111, UR7 ;  /* 0x000000076f897c20 */ /* 0x000fe20008400000 */
[----:B------:R-:W-:Y:S01]  /*8170*/  FMUL R136, R112, UR7 ;  /* 0x0000000770887c20 */ /* 0x000fe20008400000 */
[----:B------:R-:W-:Y:S01]  /*8180*/  FMNMX3 R0, R3, R2, R0, !PT ;  /* 0x0000000203007276 */ /* 0x000fe20007800000 */
[----:B------:R-:W-:Y:S01]  /*8190*/  FMUL R3, R9, UR7 ;  /* 0x0000000709037c20 */ /* 0x000fe20008400000 */
[----:B------:R-:W-:Y:S01]  /*81a0*/  FMUL R2, R10, UR7 ;  /* 0x000000070a027c20 */ /* 0x000fe20008400000 */
[----:B------:R-:W-:Y:S01]  /*81b0*/  FMUL R138, R121, UR7 ;  /* 0x00000007798a7c20 */ /* 0x000fe20008400000 */
[----:B------:R-:W-:Y:S01]  /*81c0*/  FMNMX3 R0, R0, R135, R134, !PT ;  /* 0x0000008700007276 */ /* 0x000fe20007800086 */
[----:B------:R-:W-:Y:S01]  /*81d0*/  FMUL R135, R11, UR7 ;  /* 0x000000070b877c20 */ /* 0x000fe20008400000 */
[----:B------:R-:W-:Y:S01]  /*81e0*/  FMUL R134, R12, UR7 ;  /* 0x000000070c867c20 */ /* 0x000fe20008400000 */
[----:B---3--:R-:W-:Y:S01]  /*81f0*/  LOP3.LUT R142, R139, 0x7f, RZ, 0xc0, !PT ;  /* 0x0000007f8b8e7812 */ /* 0x008fe200078ec0ff */
[----:B0-----:R-:W-:Y:S01]  /*8200*/  UIMAD UR4, UR31, UR4, URZ ;  /* 0x000000041f0472a4 */ /* 0x001fe2000f8e02ff */
[----:B------:R-:W-:Y:S01]  /*8210*/  FMNMX3 R0, R0, R3, R2, !PT ;  /* 0x0000000300007276 */ /* 0x000fe20007800002 */
[----:B------:R-:W-:Y:S01]  /*8220*/  FMUL R3, R13, UR7 ;  /* 0x000000070d037c20 */ /* 0x000fe20008400000 */
[----:B------:R-:W-:Y:S01]  /*8230*/  FMUL R2, R14, UR7 ;  /* 0x000000070e027c20 */ /* 0x000fe20008400000 */
[----:B------:R-:W0:Y:S01]  /*8240*/  LDC R139, c[0x0][0x3d8] ;  /* 0x0000f600ff8b7b82 */ /* 0x000e220000000800 */
[----:B------:R-:W-:Y:S01]  /*8250*/  FMNMX3 R0, R0, R135, R134, !PT ;  /* 0x0000008700007276 */ /* 0x000fe20007800086 */
[----:B------:R-:W-:Y:S01]  /*8260*/  FMUL R135, R15, UR7 ;  /* 0x000000070f877c20 */ /* 0x000fe20008400000 */
[----:B------:R-:W-:Y:S01]  /*8270*/  FMUL R134, R16, UR7 ;  /* 0x0000000710867c20 */ /* 0x000fe20008400000 */
[----:B------:R-:W-:Y:S01]  /*8280*/  STL [R1+0x96c], R155 ;  /* 0x00096c9b01007387 */ /* 0x000fe20000100800 */
        /* <DEDUP_REMOVED lines=35> */
[----:B------:R-:W-:Y:S01]  /*84c0*/  STL.64 [R1+0x988], R132 ;  /* 0x0009888401007387 */ /* 0x000fe20000100a00 */
        /* <DEDUP_REMOVED lines=50> */
[----:B------:R-:W-:-:S02]  /*87f0*/  FMUL R134, R60, UR7 ;  /* 0x000000073c867c20 */ /* 0x000fc40008400000 */
[----:B------:R-:W-:Y:S01]  /*8800*/  FMNMX3 R0, R0, R3, R2, !PT ;  /* 0x0000000300007276 */ /* 0x000fe20007800002 */
[----:B------:R-:W-:Y:S01]  /*8810*/  FMUL R3, R61, UR7 ;  /* 0x000000073d037c20 */ /* 0x000fe20008400000 */
[----:B------:R-:W-:Y:S02]  /*8820*/  FMUL R2, R62, UR7 ;  /* 0x000000073e027c20 */ /* 0x000fe40008400000 */
[----:B------:R-:W-:Y:S01]  /*8830*/  FMNMX3 R0, R0, R135, R134, !PT ;  /* 0x0000008700007276 */ /* 0x000fe20007800086 */
[----:B------:R-:W-:Y:S01]  /*8840*/  FMUL R135, R63, UR7 ;  /* 0x000000073f877c20 */ /* 0x000fe20008400000 */
[----:B------:R-:W-:Y:S02]  /*8850*/  FMUL R134, R64, UR7 ;  /* 0x0000000740867c20 */ /* 0x000fe40008400000 */
        /* <DEDUP_REMOVED lines=78> */
[----:B------:R-:W-:Y:S02]  /*8d40*/  FMNMX3 R0, R0, R135, R134, !PT ;  /* 0x0000008700007276 */ /* 0x000fe40007800086 */
[----:B------:R-:W1:Y:S02]  /*8d50*/  LDC.64 R134, c[0x0][0x390] ;  /* 0x0000e400ff867b82 */ /* 0x000e640000000a00 */
[----:B------:R-:W-:Y:S01]  /*8d60*/  FMNMX3 R0, R0, R3, R2, !PT ;  /* 0x0000000300007276 */ /* 0x000fe20007800002 */
[----:B------:R-:W-:Y:S01]  /*8d70*/  FMUL R2, R118, UR7 ;  /* 0x0000000776027c20 */ /* 0x000fe20008400000 */
[----:B------:R-:W-:-:S04]  /*8d80*/  FMUL R3, R120, UR7 ;  /* 0x0000000778037c20 */ /* 0x000fc80008400000 */
        /* <DEDUP_REMOVED lines=10> */
[----:B----4-:R-:W-:Y:S01]  /*8e30*/  IMAD R0, R142, UR5, RZ ;  /* 0x000000058e007c24 */ /* 0x010fe2000f8e02ff */
[----:B------:R-:W-:Y:S01]  /*8e40*/  USHF.R.S32.HI UR5, URZ, 0x1f, UR4 ;  /* 0x0000001fff057899 */ /* 0x000fe20008011404 */
[----:B------:R-:W3:Y:S01]  /*8e50*/  LDC R142, c[0x0][0x3d8] ;  /* 0x0000f600ff8e7b82 */ /* 0x000ee20000000800 */
[----:B------:R-:W-:Y:S01]  /*8e60*/  FMNMX3 R2, R2, R138, R137, !PT ;  /* 0x0000008a02027276 */ /* 0x000fe20007800089 */
[----:B------:R-:W-:Y:S01]  /*8e70*/  FMUL R3, R128, UR7 ;  /* 0x0000000780037c20 */ /* 0x000fe20008400000 */
[----:B-1----:R-:W-:Y:S02]  /*8e80*/  IADD3 R134, P4, P5, R0, UR4, R134 ;  /* 0x0000000400867c10 */ /* 0x002fe4000fd9e086 */
[----:B------:R-:W-:-:S03]  /*8e90*/  SHF.R.S32.HI R0, RZ, 0x1f, R0 ;  /* 0x0000001fff007819 */ /* 0x000fc60000011400 */
[----:B------:R-:W1:Y:S01]  /*8ea0*/  LDC R138, c[0x0][0x3d8] ;  /* 0x0000f600ff8a7b82 */ /* 0x000e620000000800 */
[----:B------:R-:W-:Y:S02]  /*8eb0*/  IADD3.X R135, PT, PT, R0, UR5, R135, P4, P5 ;  /* 0x0000000500877c10 */ /* 0x000fe4000a7ea487 */
[----:B------:R-:W-:Y:S01]  /*8ec0*/  FMNMX3 R0, R2, R136, R3, !PT ;  /* 0x0000008802007276 */ /* 0x000fe20007800003 */
[----:B------:R-:W-:Y:S01]  /*8ed0*/  FMUL R3, R129, UR7 ;  /* 0x0000000781037c20 */ /* 0x000fe20008400000 */
[----:B------:R-:W-:Y:S01]  /*8ee0*/  FMUL R2, R130, UR7 ;  /* 0x0000000782027c20 */ /* 0x000fe20008400000 */
[----:B------:R-:W-:Y:S01]  /*8ef0*/  IADD3 R160, P4, PT, R134, UR8, RZ ;  /* 0x0000000886a07c10 */ /* 0x000fe2000ff9e0ff */
[----:B------:R-:W4:Y:S01]  /*8f00*/  @P2 LDG.E.U8 R141, desc[UR32][R134.64] ;  /* 0x00000020868d2981 */ /* 0x000f22000c1e1100 */
[----:B------:R-:W1:Y:S01]  /*8f10*/  LDC R136, c[0x0][0x3d8] ;  /* 0x0000f600ff887b82 */ /* 0x000e620000000800 */
[----:B------:R-:W-:Y:S02]  /*8f20*/  PRMT R143, RZ, 0x7610, R143 ;  /* 0x00007610ff8f7816 */ /* 0x000fe4000000008f */
[----:B------:R-:W-:Y:S01]  /*8f30*/  FMNMX3 R0, R0, R3, R2, !PT ;  /* 0x0000000300007276 */ /* 0x000fe20007800002 */
[----:B0-----:R-:W-:Y:S01]  /*8f40*/  IMAD.SHL.U32 R2, R139, 0x2, RZ ;  /* 0x000000028b027824 */ /* 0x001fe200078e00ff */
[----:B--2---:R-:W-:Y:S01]  /*8f50*/  LEA.HI.X.SX32 R161, R140, R135, 0x1, P4 ;  /* 0x000000878ca17211 */ /* 0x004fe200020f0eff */
[----:B---3--:R-:W-:-:S03]  /*8f60*/  IMAD R3, R142, 0x3, RZ ;  /* 0x000000038e037824 */ /* 0x008fc600078e02ff */
[CC--:B------:R-:W-:Y:S01]  /*8f70*/  IADD3 R150, P5, PT, R2.reuse, R134.reuse, RZ ;  /* 0x0000008602967210 */ /* 0x0c0fe20007fbe0ff */
[----:B------:R0:W-:Y:S01]  /*8f80*/  STL.64 [R1+0x3e0], R160 ;  /* 0x0003e0a001007387 */ /* 0x0001e20000100a00 */
[----:B------:R-:W2:Y:S02]  /*8f90*/  LDC R139, c[0x0][0x3d8] ;  /* 0x0000f600ff8b7b82 */ /* 0x000ea40000000800 */
[----:B------:R-:W-:Y:S01]  /*8fa0*/  LEA.HI.X.SX32 R151, R2, R135, 0x1, P5 ;  /* 0x0000008702977211 */ /* 0x000fe200028f0eff */
[----:B------:R0:W3:Y:S01]  /*8fb0*/  @P2 LDG.E.U8 R156, desc[UR32][R160.64] ;  /* 0x00000020a09c2981 */ /* 0x0000e2000c1e1100 */
[----:B-1----:R-:W-:Y:S01]  /*8fc0*/  IMAD.SHL.U32 R2, R138, 0x4, RZ ;  /* 0x000000048a027824 */ /* 0x002fe200078e00ff */
[----:B------:R-:W-:Y:S02]  /*8fd0*/  PRMT R138, RZ, 0x7610, R138 ;  /* 0x00007610ff8a7816 */ /* 0x000fe4000000008a */
[----:B------:R1:W3:Y:S01]  /*8fe0*/  @P2 LDG.E.U8 R143, desc[UR32][R150.64] ;  /* 0x00000020968f2981 */ /* 0x0002e2000c1e1100 */
[----:B------:R-:W2:Y:S01]  /*8ff0*/  LDC R137, c[0x0][0x3d8] ;  /* 0x0000f600ff897b82 */ /* 0x000ea20000000800 */
[----:B0-----:R-:W-:-:S07]  /*9000*/  IADD3 R160, P4, PT, R3, R134, RZ ;  /* 0x0000008603a07210 */ /* 0x001fce0007f9e0ff */
[----:B------:R-:W0:Y:S01]  /*9010*/  LDC R140, c[0x0][0x3d8] ;  /* 0x0000f600ff8c7b82 */ /* 0x000e220000000800 */
[----:B------:R-:W-:-:S05]  /*9020*/  LEA.HI.X.SX32 R161, R3, R135, 0x1, P4 ;  /* 0x0000008703a17211 */ /* 0x000fca00020f0eff */
[----:B------:R1:W3:Y:S04]  /*9030*/  @P2 LDG.E.U8 R138, desc[UR32][R160.64] ;  /* 0x00000020a08a2981 */ /* 0x0002e8000c1e1100 */
[----:B------:R1:W-:Y:S01]  /*9040*/  STL.64 [R1+0x3d8], R150 ;  /* 0x0003d89601007387 */ /* 0x0003e20000100a00 */
[----:B------:R-:W-:Y:S02]  /*9050*/  PRMT R142, RZ, 0x7610, R142 ;  /* 0x00007610ff8e7816 */ /* 0x000fe4000000008e */
[----:B-1----:R-:W-:-:S04]  /*9060*/  IADD3 R150, P5, PT, R2, R134, RZ ;  /* 0x0000008602967210 */ /* 0x002fc80007fbe0ff */
[----:B------:R-:W-:Y:S01]  /*9070*/  LEA.HI.X.SX32 R151, R2, R135, 0x1, P5 ;  /* 0x0000008702977211 */ /* 0x000fe200028f0eff */
[----:B------:R-:W-:Y:S01]  /*9080*/  IMAD R2, R136, 0x5, RZ ;  /* 0x0000000588027824 */ /* 0x000fe200078e02ff */
[----:B------:R1:W-:Y:S04]  /*9090*/  STL.64 [R1+0x3d0], R160 ;  /* 0x0003d0a001007387 */ /* 0x0003e80000100a00 */
[----:B------:R0:W4:Y:S01]  /*90a0*/  @P2 LDG.E.U8 R142, desc[UR32][R150.64] ;  /* 0x00000020968e2981 */ /* 0x000122000c1e1100 */
[----:B--2---:R-:W-:Y:S01]  /*90b0*/  IMAD R136, R139, 0x9, RZ ;  /* 0x000000098b887824 */ /* 0x004fe200078e02ff */
[----:B------:R-:W-:Y:S02]  /*90c0*/  PRMT R139, RZ, 0x7610, R139 ;  /* 0x00007610ff8b7816 */ /* 0x000fe4000000008b */
[----:B-1----:R-:W-:-:S04]  /*90d0*/  IADD3 R160, P4, PT, R2, R134, RZ ;  /* 0x0000008602a07210 */ /* 0x002fc80007f9e0ff */
[----:B------:R-:W-:-:S05]  /*90e0*/  LEA.HI.X.SX32 R161, R2, R135, 0x1, P4 ;  /* 0x0000008702a17211 */ /* 0x000fca00020f0eff */
[----:B------:R-:W2:Y:S01]  /*90f0*/  @P2 LDG.E.U8 R139, desc[UR32][R160.64] ;  /* 0x00000020a08b2981 */ /* 0x000ea2000c1e1100 */
[----:B------:R-:W-:Y:S01]  /*9100*/  IMAD.SHL.U32 R137, R137, 0x8, RZ ;  /* 0x0000000889897824 */ /* 0x000fe200078e00ff */
[----:B------:R-:W-:-:S04]  /*9110*/  PRMT R3, RZ, 0x7610, R3 ;  /* 0x00007610ff037816 */ /* 0x000fc80000000003 */
[C---:B------:R-:W-:Y:S02]  /*9120*/  IADD3 R164, P5, PT, R137.reuse, R134, RZ ;  /* 0x0000008689a47210 */ /* 0x040fe40007fbe0ff */
[----:B------:R-:W-:Y:S02]  /*9130*/  PRMT R159, RZ, 0x7610, R159 ;  /* 0x00007610ff9f7816 */ /* 0x000fe4000000009f */
[----:B------:R-:W-:Y:S01]  /*9140*/  LEA.HI.X.SX32 R165, R137, R135, 0x1, P5 ;  /* 0x0000008789a57211 */ /* 0x000fe200028f0eff */
[----:B0-----:R-:W-:Y:S01]  /*9150*/  IMAD R2, R140, 0xa, RZ ;  /* 0x0000000a8c027824 */ /* 0x001fe200078e02ff */
[----:B------:R-:W-:Y:S01]  /*9160*/  PRMT R149, RZ, 0x7610, R149 ;  /* 0x00007610ff957816 */ /* 0x000fe20000000095 */
[----:B------:R-:W0:Y:S02]  /*9170*/  LDC R137, c[0x0][0x3d8] ;  /* 0x0000f600ff897b82 */ /* 0x000e240000000800 */
[----:B------:R1:W2:Y:S01]  /*9180*/  @P2 LDG.E.U8 R3, desc[UR32][R164.64] ;  /* 0x00000020a4032981 */ /* 0x0002a2000c1e1100 */
[----:B------:R-:W-:-:S02]  /*9190*/  PRMT R148, RZ, 0x7610, R148 ;  /* 0x00007610ff947816 */ /* 0x000fc40000000094 */
[----:B------:R-:W-:Y:S01]  /*91a0*/  PRMT R140, RZ, 0x7610, R140 ;  /* 0x00007610ff8c7816 */ /* 0x000fe2000000008c */
[----:B---3--:R3:W-:Y:S02]  /*91b0*/  STL [R1+0xc4], R138 ;  /* 0x0000c48a01007387 */ /* 0x0087e40000100800 */
[----:B---3--:R-:W3:Y:S02]  /*91c0*/  LDC R138, c[0x0][0x3d8] ;  /* 0x0000f600ff8a7b82 */ /* 0x008ee40000000800 */
[----:B------:R-:W-:Y:S04]  /*91d0*/  STL.64 [R1+0x3c8], R150 ;  /* 0x0003c89601007387 */ /* 0x000fe80000100a00 */
[----:B------:R0:W-:Y:S02]  /*91e0*/  STL [R1+0x50], R143 ;  /* 0x0000508f01007387 */ /* 0x0001e40000100800 */
[----:B0-----:R-:W0:Y:S01]  /*91f0*/  LDC R143, c[0x0][0x3d8] ;  /* 0x0000f600ff8f7b82 */ /* 0x001e220000000800 */
[C---:B------:R-:W-:Y:S01]  /*9200*/  IADD3 R150, P4, PT, R136.reuse, R134, RZ ;  /* 0x0000008688967210 */ /* 0x040fe20007f9e0ff */
[----:B----4-:R-:W-:Y:S03]  /*9210*/  STL [R1+0x788], R142 ;  /* 0x0007888e01007387 */ /* 0x010fe60000100800 */
[----:B------:R-:W-:Y:S01]  /*9220*/  LEA.HI.X.SX32 R151, R136, R135, 0x1, P4 ;  /* 0x0000008788977211 */ /* 0x000fe200020f0eff */
[----:B------:R4:W-:Y:S01]  /*9230*/  STL.64 [R1+0x3c0], R160 ;  /* 0x0003c0a001007387 */ /* 0x0009e20000100a00 */
[----:B---3--:R-:W-:-:S03]  /*9240*/  IMAD R136, R138, 0xb, RZ ;  /* 0x0000000b8a887824 */ /* 0x008fc600078e02ff */
[----:B------:R3:W2:Y:S01]  /*9250*/  @P2 LDG.E.U8 R159, desc[UR32][R150.64] ;  /* 0x00000020969f2981 */ /* 0x0006a2000c1e1100 */
[----:B------:R-:W2:Y:S03]  /*9260*/  LDC R138, c[0x0][0x3d8] ;  /* 0x0000f600ff8a7b82 */ /* 0x000ea60000000800 */
[----:B----4-:R-:W4:Y:S05]  /*9270*/  LDL.LU.64 R160, [R1+0x9b8] ;  /* 0x0009b80001a07983 */ /* 0x010f2a0000300a00 */
[----:B------:R-:W2:Y:S01]  /*9280*/  LDC R142, c[0x0][0x3d8] ;  /* 0x0000f600ff8e7b82 */ /* 0x000ea20000000800 */
[----:B------:R1:W-:Y:S04]  /*9290*/  STL.64 [R1+0x3b8], R164 ;  /* 0x0003b8a401007387 */ /* 0x0003e80000100a00 */
[----:B------:R3:W-:Y:S01]  /*92a0*/  STL.64 [R1+0x3b0], R150 ;  /* 0x0003b09601007387 */ /* 0x0007e20000100a00 */
[----:B-1----:R-:W-:-:S02]  /*92b0*/  IADD3 R164, P5, PT, R136, R134, RZ ;  /* 0x0000008688a47210 */ /* 0x002fc40007fbe0ff */
[-C--:B---3--:R-:W-:Y:S02]  /*92c0*/  IADD3 R150, P4, PT, R2, R134.reuse, RZ ;  /* 0x0000008602967210 */ /* 0x088fe40007f9e0ff */
[-C--:B------:R-:W-:Y:S02]  /*92d0*/  LEA.HI.X.SX32 R165, R136, R135.reuse, 0x1, P5 ;  /* 0x0000008788a57211 */ /* 0x080fe400028f0eff */
[----:B------:R-:W-:Y:S01]  /*92e0*/  LEA.HI.X.SX32 R151, R2, R135, 0x1, P4 ;  /* 0x0000008702977211 */ /* 0x000fe200020f0eff */
[----:B0-----:R-:W-:Y:S01]  /*92f0*/  IMAD R2, R143, 0xc, RZ ;  /* 0x0000000c8f027824 */ /* 0x001fe200078e02ff */
[----:B--2---:R0:W-:Y:S04]  /*9300*/  STL [R1+0x86c], R139 ;  /* 0x00086c8b01007387 */ /* 0x0041e80000100800 */
[----:B------:R1:W-:Y:S04]  /*9310*/  STL.64 [R1+0x3a8], R150 ;  /* 0x0003a89601007387 */ /* 0x0003e80000100a00 */
[----:B------:R1:W2:Y:S01]  /*9320*/  @P2 LDG.E.U8 R149, desc[UR32][R150.64] ;  /* 0x0000002096952981 */ /* 0x0002a2000c1e1100 */
[----:B0-----:R-:W0:Y:S03]  /*9330*/  LDC R139, c[0x0][0x3d8] ;  /* 0x0000f600ff8b7b82 */ /* 0x001e260000000800 */
[----:B------:R3:W2:Y:S01]  /*9340*/  @P2 LDG.E.U8 R148, desc[UR32][R164.64] ;  /* 0x00000020a4942981 */ /* 0x0006a2000c1e1100 */
[----:B-1----:R-:W-:-:S04]  /*9350*/  IADD3 R150, P4, PT, R2, R134, RZ ;  /* 0x0000008602967210 */ /* 0x002fc80007f9e0ff */
[----:B------:R-:W-:-:S05]  /*9360*/  LEA.HI.X.SX32 R151, R2, R135, 0x1, P4 ;  /* 0x0000008702977211 */ /* 0x000fca00020f0eff */
[----:B------:R-:W4:Y:S01]  /*9370*/  @P2 LDG.E.U8 R140, desc[UR32][R150.64] ;  /* 0x00000020968c2981 */ /* 0x000f22000c1e1100 */
[----:B------:R-:W-:Y:S01]  /*9380*/  IMAD R136, R142, 0xd, RZ ;  /* 0x0000000d8e887824 */ /* 0x000fe200078e02ff */
[----:B------:R-:W-:Y:S01]  /*9390*/  PRMT R143, RZ, 0x7610, R143 ;  /* 0x00007610ff8f7816 */ /* 0x000fe2000000008f */
[----:B------:R-:W-:Y:S01]  /*93a0*/  IMAD R137, R137, 0x11, RZ ;  /* 0x0000001189897824 */ /* 0x000fe200078e02ff */
[----:B------:R3:W-:Y:S01]  /*93b0*/  STL.64 [R1+0x3a0], R164 ;  /* 0x0003a0a401007387 */ /* 0x0007e20000100a00 */
[----:B------:R-:W1:Y:S01]  /*93c0*/  LDC R142, c[0x0][0x3d8] ;  /* 0x0000f600ff8e7b82 */ /* 0x000e620000000800 */
[----:B0-----:R-:W-:-:S07]  /*93d0*/  IMAD.SHL.U32 R2, R139, 0x10, RZ ;  /* 0x000000108b027824 */ /* 0x001fce00078e00ff */
[----:B------:R-:W0:Y:S01]  /*93e0*/  LDC R139, c[0x0][0x3d8] ;  /* 0x0000f600ff8b7b82 */ /* 0x000e220000000800 */
[----:B---3--:R-:W-:-:S04]  /*93f0*/  IADD3 R164, P4, PT, R2, R134, RZ ;  /* 0x0000008602a47210 */ /* 0x008fc80007f9e0ff */
[----:B------:R-:W-:Y:S01]  /*9400*/  LEA.HI.X.SX32 R165, R2, R135, 0x1, P4 ;  /* 0x0000008702a57211 */ /* 0x000fe200020f0eff */
[----:B--2---:R2:W-:Y:S04]  /*9410*/  STL [R1+0xc0], R148 ;  /* 0x0000c09401007387 */ /* 0x0045e80000100800 */
[----:B------:R3:W-:Y:S01]  /*9420*/  STL [R1+0x44], R149 ;  /* 0x0000449501007387 */ /* 0x0007e20000100800 */
[----:B--2---:R-:W-:-:S04]  /*9430*/  IADD3 R148, P5, PT, R136, R134, RZ ;  /* 0x0000008688947210 */ /* 0x004fc80007fbe0ff */
[----:B---3--:R-:W-:Y:S01]  /*9440*/  LEA.HI.X.SX32 R149, R136, R135, 0x1, P5 ;  /* 0x0000008788957211 */ /* 0x008fe200028f0eff */
[----:B------:R-:W-:Y:S01]  /*9450*/  IMAD R136, R138, 0x12, RZ ;  /* 0x000000128a887824 */ /* 0x000fe200078e02ff */
[----:B------:R2:W-:Y:S01]  /*9460*/  STL.64 [R1+0x398], R150 ;  /* 0x0003989601007387 */ /* 0x0005e20000100a00 */
[----:B------:R-:W-:Y:S01]  /*9470*/  PRMT R158, RZ, 0x7610, R158 ;  /* 0x00007610ff9e7816 */ /* 0x000fe2000000009e */
[----:B-1----:R-:W-:Y:S01]  /*9480*/  IMAD R2, R142, 0x13, RZ ;  /* 0x000000138e027824 */ /* 0x002fe200078e02ff */
[----:B------:R-:W-:Y:S01]  /*9490*/  PRMT R145, RZ, 0x7610, R145 ;  /* 0x00007610ff917816 */ /* 0x000fe20000000091 */
[----:B----4-:R1:W-:Y:S01]  /*94a0*/  STL [R1+0x794], R140 ;  /* 0x0007948c01007387 */ /* 0x0103e20000100800 */
[----:B------:R-:W3:Y:S03]  /*94b0*/  LDC R138, c[0x0][0x3d8] ;  /* 0x0000f600ff8a7b82 */ /* 0x000ee60000000800 */
[----:B------:R4:W3:Y:S01]  /*94c0*/  @P2 LDG.E.U8 R143, desc[UR32][R148.64] ;  /* 0x00000020948f2981 */ /* 0x0008e2000c1e1100 */
[----:B--2---:R-:W-:-:S03]  /*94d0*/  IADD3 R150, P5, PT, R137, R134, RZ ;  /* 0x0000008689967210 */ /* 0x004fc60007fbe0ff */
[----:B------:R4:W-:Y:S01]  /*94e0*/  STL.64 [R1+0x390], R148 ;  /* 0x0003909401007387 */ /* 0x0009e20000100a00 */
[----:B-1----:R-:W1:Y:S01]  /*94f0*/  LDC R140, c[0x0][0x3d8] ;  /* 0x0000f600ff8c7b82 */ /* 0x002e620000000800 */
[----:B------:R-:W-:Y:S02]  /*9500*/  LEA.HI.X.SX32 R151, R137, R135, 0x1, P5 ;  /* 0x0000008789977211 */ /* 0x000fe400028f0eff */
[----:B------:R-:W-:-:S03]  /*9510*/  PRMT R137, RZ, 0x7610, R137 ;  /* 0x00007610ff897816 */ /* 0x000fc60000000089 */
[----:B------:R2:W2:Y:S01]  /*9520*/  @P2 LDG.E.U8 R158, desc[UR32][R150.64] ;  /* 0x00000020969e2981 */ /* 0x0004a2000c1e1100 */
[----:B----4-:R-:W-:-:S04]  /*9530*/  IADD3 R148, P4, PT, R136, R134, RZ ;  /* 0x0000008688947210 */ /* 0x010fc80007f9e0ff */
[----:B------:R-:W-:-:S05]  /*9540*/  LEA.HI.X.SX32 R149, R136, R135, 0x1, P4 ;  /* 0x0000008788957211 */ /* 0x000fca00020f0eff */
[----:B------:R4:W4:Y:S01]  /*9550*/  @P2 LDG.E.U8 R137, desc[UR32][R148.64] ;  /* 0x0000002094892981 */ /* 0x000922000c1e1100 */
[----:B-1----:R-:W-:Y:S01]  /*9560*/  IMAD R136, R140, 0x14, RZ ;  /* 0x000000148c887824 */ /* 0x002fe200078e02ff */
[----:B------:R-:W-:Y:S01]  /*9570*/  PRMT R142, RZ, 0x7610, R142 ;  /* 0x00007610ff8e7816 */ /* 0x000fe2000000008e */
[----:B------:R-:W1:Y:S01]  /*9580*/  LDC R140, c[0x0][0x3d8] ;  /* 0x0000f600ff8c7b82 */ /* 0x000e620000000800 */
[----:B---3--:R3:W-:Y:S04]  /*9590*/  STL [R1+0x868], R143 ;  /* 0x0008688f01007387 */ /* 0x0087e80000100800 */
[----:B------:R-:W-:Y:S04]  /*95a0*/  STL.64 [R1+0x388], R164 ;  /* 0x000388a401007387 */ /* 0x000fe80000100a00 */
[----:B------:R2:W-:Y:S01]  /*95b0*/  STL.64 [R1+0x380], R150 ;  /* 0x0003809601007387 */ /* 0x0005e20000100a00 */
[----:B---3--:R-:W3:Y:S03]  /*95c0*/  LDC R143, c[0x0][0x3d8] ;  /* 0x0000f600ff8f7b82 */ /* 0x008ee60000000800 */
[----:B------:R4:W-:Y:S01]  /*95d0*/  STL.64 [R1+0x378], R148 ;  /* 0x0003789401007387 */ /* 0x0009e20000100a00 */
[----:B--2---:R-:W-:-:S02]  /*95e0*/  IADD3 R150, P4, PT, R2, R134, RZ ;  /* 0x0000008602967210 */ /* 0x004fc40007f9e0ff */
[-C--:B----4-:R-:W-:Y:S02]  /*95f0*/  IADD3 R148, P5, PT, R136, R134.reuse, RZ ;  /* 0x0000008688947210 */ /* 0x090fe40007fbe0ff */
[-C--:B------:R-:W-:Y:S01]  /*9600*/  LEA.HI.X.SX32 R151, R2, R135.reuse, 0x1, P4 ;  /* 0x0000008702977211 */ /* 0x080fe200020f0eff */
[----:B0-----:R-:W-:Y:S01]  /*9610*/  IMAD R2, R139, 0x15, RZ ;  /* 0x000000158b027824 */ /* 0x001fe200078e02ff */
[----:B------:R-:W-:Y:S01]  /*9620*/  LEA.HI.X.SX32 R149, R136, R135, 0x1, P5 ;  /* 0x0000008788957211 */ /* 0x000fe200028f0eff */
[----:B------:R0:W-:Y:S04]  /*9630*/  STL [R1+0x40], R137 ;  /* 0x0000408901007387 */ /* 0x0001e80000100800 */
[----:B------:R2:W-:Y:S04]  /*9640*/  STL.64 [R1+0x370], R150 ;  /* 0x0003709601007387 */ /* 0x0005e80000100a00 */
[----:B------:R2:W4:Y:S01]  /*9650*/  @P2 LDG.E.U8 R145, desc[UR32][R150.64] ;  /* 0x0000002096912981 */ /* 0x000522000c1e1100 */
[----:B------:R-:W-:Y:S01]  /*9660*/  PRMT R139, RZ, 0x7610, R139 ;  /* 0x00007610ff8b7816 */ /* 0x000fe2000000008b */
[----:B0-----:R-:W0:Y:S02]  /*9670*/  LDC R137, c[0x0][0x3d8] ;  /* 0x0000f600ff897b82 */ /* 0x001e240000000800 */
[----:B------:R0:W4:Y:S01]  /*9680*/  @P2 LDG.E.U8 R142, desc[UR32][R148.64] ;  /* 0x00000020948e2981 */ /* 0x000122000c1e1100 */
[----:B--2---:R-:W-:-:S04]  /*9690*/  IADD3 R150, P4, PT, R2, R134, RZ ;  /* 0x0000008602967210 */ /* 0x004fc80007f9e0ff */
[----:B------:R-:W-:-:S05]  /*96a0*/  LEA.HI.X.SX32 R151, R2, R135, 0x1, P4 ;  /* 0x0000008702977211 */ /* 0x000fca00020f0eff */
[----:B------:R-:W2:Y:S01]  /*96b0*/  @P2 LDG.E.U8 R139, desc[UR32][R150.64] ;  /* 0x00000020968b2981 */ /* 0x000ea2000c1e1100 */
[----:B---3--:R-:W-:-:S03]  /*96c0*/  IMAD R136, R143, 0x18, RZ ;  /* 0x000000188f887824 */ /* 0x008fc600078e02ff */
[----:B------:R3:W-:Y:S01]  /*96d0*/  STL.64 [R1+0x368], R148 ;  /* 0x0003689401007387 */ /* 0x0007e20000100a00 */
[----:B------:R-:W-:Y:S01]  /*96e0*/  PRMT R143, RZ, 0x7610, R143 ;  /* 0x00007610ff8f7816 */ /* 0x000fe2000000008f */
[----:B------:R-:W-:Y:S01]  /*96f0*/  IMAD R2, R138, 0x19, RZ ;  /* 0x000000198a027824 */ /* 0x000fe200078e02ff */
[----:B------:R-:W-:Y:S01]  /*9700*/  PRMT R144, RZ, 0x7610, R144 ;  /* 0x00007610ff907816 */ /* 0x000fe20000000090 */
[----:B0-----:R-:W-:Y:S01]  /*9710*/  IMAD R137, R137, 0x1a, RZ ;  /* 0x0000001a89897824 */ /* 0x001fe200078e02ff */
[----:B------:R-:W-:Y:S01]  /*9720*/  PRMT R157, RZ, 0x7610, R157 ;  /* 0x00007610ff9d7816 */ /* 0x000fe2000000009d */
[----:B------:R-:W0:Y:S03]  /*9730*/  LDC R138, c[0x0][0x3d8] ;  /* 0x0000f600ff8a7b82 */ /* 0x000e260000000800 */
[----:B------:R1:W2:Y:S01]  /*9740*/  @P2 LDG.E.U8 R144, desc[UR32][R164.64] ;  /* 0x00000020a4902981 */ /* 0x0002a2000c1e1100 */
[----:B---3--:R-:W-:-:S04]  /*9750*/  IADD3 R148, P5, PT, R136, R134, RZ ;  /* 0x0000008688947210 */ /* 0x008fc80007fbe0ff */
[-C--:B------:R-:W-:Y:S01]  /*9760*/  LEA.HI.X.SX32 R149, R136, R135.reuse, 0x1, P5 ;  /* 0x0000008788957211 */ /* 0x080fe200028f0eff */
[----:B-1----:R-:W-:Y:S01]  /*9770*/  IMAD R136, R140, 0x1b, RZ ;  /* 0x0000001b8c887824 */ /* 0x002fe200078e02ff */
[C---:B------:R-:W-:Y:S01]  /*9780*/  IADD3 R164, P5, PT, R137.reuse, R134, RZ ;  /* 0x0000008689a47210 */ /* 0x040fe20007fbe0ff */
[----:B------:R-:W1:Y:S02]  /*9790*/  LDC R140, c[0x0][0x3d8] ;  /* 0x0000f600ff8c7b82 */ /* 0x000e640000000800 */
[----:B------:R3:W2:Y:S01]  /*97a0*/  @P2 LDG.E.U8 R143, desc[UR32][R148.64] ;  /* 0x00000020948f2981 */ /* 0x0006a2000c1e1100 */
[----:B------:R-:W-:Y:S02]  /*97b0*/  LEA.HI.X.SX32 R165, R137, R135, 0x1, P5 ;  /* 0x0000008789a57211 */ /* 0x000fe400028f0eff */
[----:B------:R-:W-:Y:S02]  /*97c0*/  PRMT R137, RZ, 0x7610, R137 ;  /* 0x00007610ff897816 */ /* 0x000fe40000000089 */
[----:B------:R-:W-:-:S02]  /*97d0*/  PRMT R155, RZ, 0x7610, R155 ;  /* 0x00007610ff9b7816 */ /* 0x000fc4000000009b */
[----:B------:R-:W-:-:S04]  /*97e0*/  PRMT R154, RZ, 0x7610, R154 ;  /* 0x00007610ff9a7816 */ /* 0x000fc8000000009a */
[----:B------:R0:W2:Y:S01]  /*97f0*/  @P2 LDG.E.U8 R155, desc[UR32][R164.64] ;  /* 0x00000020a49b2981 */ /* 0x0000a2000c1e1100 */
[----:B------:R-:W-:-:S03]  /*9800*/  PRMT R146, RZ, 0x7610, R146 ;  /* 0x00007610ff927816 */ /* 0x000fc60000000092 */
[----:B----4-:R4:W-:Y:S04]  /*9810*/  STL [R1+0x790], R142 ;  /* 0x0007908e01007387 */ /* 0x0109e80000100800 */
[----:B------:R-:W-:Y:S01]  /*9820*/  STL.64 [R1+0x360], R150 ;  /* 0x0003609601007387 */ /* 0x000fe20000100a00 */
[----:B----4-:R-:W4:Y:S03]  /*9830*/  LDC R142, c[0x0][0x3d8] ;  /* 0x0000f600ff8e7b82 */ /* 0x010f260000000800 */
[----:B--2---:R2:W-:Y:S04]  /*9840*/  STL [R1+0x864], R139 ;  /* 0x0008648b01007387 */ /* 0x0045e80000100800 */
[----:B------:R3:W-:Y:S01]  /*9850*/  STL.64 [R1+0x358], R148 ;  /* 0x0003589401007387 */ /* 0x0007e20000100a00 */
[----:B--2---:R-:W2:Y:S01]  /*9860*/  LDC R139, c[0x0][0x3d8] ;  /* 0x0000f600ff8b7b82 */ /* 0x004ea20000000800 */
[----:B---3--:R-:W-:-:S04]  /*9870*/  IADD3 R148, P4, PT, R2, R134, RZ ;  /* 0x0000008602947210 */ /* 0x008fc80007f9e0ff */
[-C--:B------:R-:W-:Y:S02]  /*9880*/  LEA.HI.X.SX32 R149, R2, R135.reuse, 0x1, P4 ;  /* 0x0000008702957211 */ /* 0x080fe400020f0eff */
[-C--:B------:R-:W-:Y:S01]  /*9890*/  IADD3 R150, P4, PT, R136, R134.reuse, RZ ;  /* 0x0000008688967210 */ /* 0x080fe20007f9e0ff */
[----:B----4-:R-:W-:Y:S01]  /*98a0*/  IMAD R2, R142, 0x1c, RZ ;  /* 0x0000001c8e027824 */ /* 0x010fe200078e02ff */
[----:B------:R3:W-:Y:S02]  /*98b0*/  STL [R1+0x75c], R145 ;  /* 0x00075c9101007387 */ /* 0x0007e40000100800 */
[----:B------:R-:W-:Y:S02]  /*98c0*/  LEA.HI.X.SX32 R151, R136, R135, 0x1, P4 ;  /* 0x0000008788977211 */ /* 0x000fe400020f0eff */
[----:B------:R-:W4:Y:S04]  /*98d0*/  @P2 LDG.E.U8 R157, desc[UR32][R148.64] ;  /* 0x00000020949d2981 */ /* 0x000f28000c1e1100 */
[----:B------:R0:W4:Y:S01]  /*98e0*/  @P2 LDG.E.U8 R137, desc[UR32][R150.64] ;  /* 0x0000002096892981 */ /* 0x000122000c1e1100 */
[----:B---3--:R-:W3:Y:S03]  /*98f0*/  LDC R145, c[0x0][0x3d8] ;  /* 0x0000f600ff917b82 */ /* 0x008ee60000000800 */
[----:B------:R0:W-:Y:S04]  /*9900*/  STL.64 [R1+0x350], R148 ;  /* 0x0003509401007387 */ /* 0x0001e80000100a00 */
[----:B0-----:R-:W4:Y:S04]  /*9910*/  LDL.LU.64 R148, [R1+0x9b0] ;  /* 0x0009b00001947983 */ /* 0x001f280000300a00 */
[----:B------:R0:W-:Y:S02]  /*9920*/  STL.64 [R1+0x348], R164 ;  /* 0x000348a401007387 */ /* 0x0001e40000100a00 */
[----:B0-----:R-:W-:-:S04]  /*9930*/  IADD3 R164, P4, PT, R2, R134, RZ ;  /* 0x0000008602a47210 */ /* 0x001fc80007f9e0ff */
[----:B------:R-:W-:-:S05]  /*9940*/  LEA.HI.X.SX32 R165, R2, R135, 0x1, P4 ;  /* 0x0000008702a57211 */ /* 0x000fca00020f0eff */
[----:B------:R-:W4:Y:S01]  /*9950*/  @P2 LDG.E.U8 R154, desc[UR32][R164.64] ;  /* 0x00000020a49a2981 */ /* 0x000f22000c1e1100 */
[----:B--2---:R-:W-:Y:S02]  /*9960*/  IMAD R136, R139, 0x1d, RZ ;  /* 0x0000001d8b887824 */ /* 0x004fe400078e02ff */
[----:B------:R-:W0:Y:S01]  /*9970*/  LDC R139, c[0x0][0x3d8] ;  /* 0x0000f600ff8b7b82 */ /* 0x000e220000000800 */
[----:B------:R2:W-:Y:S02]  /*9980*/  STL.64 [R1+0x340], R150 ;  /* 0x0003409601007387 */ /* 0x0005e40000100a00 */
[----:B--2---:R-:W-:-:S04]  /*9990*/  IADD3 R150, P5, PT, R136, R134, RZ ;  /* 0x0000008688967210 */ /* 0x004fc80007fbe0ff */
[----:B------:R-:W-:-:S05]  /*99a0*/  LEA.HI.X.SX32 R151, R136, R135, 0x1, P5 ;  /* 0x0000008788977211 */ /* 0x000fca00028f0eff */
[----:B------:R2:W2:Y:S01]  /*99b0*/  @P2 LDG.E.U8 R146, desc[UR32][R150.64] ;  /* 0x0000002096922981 */ /* 0x0004a2000c1e1100 */
[----:B------:R-:W-:Y:S02]  /*99c0*/  IMAD.SHL.U32 R2, R138, 0x20, RZ ;  /* 0x000000208a027824 */ /* 0x000fe400078e00ff */
[----:B---3--:R-:W-:Y:S01]  /*99d0*/  IMAD R136, R145, 0x21, RZ ;  /* 0x0000002191887824 */ /* 0x008fe200078e02ff */
[----:B------:R-:W-:Y:S01]  /*99e0*/  PRMT R142, RZ, 0x7610, R142 ;  /* 0x00007610ff8e7816 */ /* 0x000fe2000000008e */
[----:B------:R-:W3:Y:S01]  /*99f0*/  LDC R145, c[0x0][0x3d8] ;  /* 0x0000f600ff917b82 */ /* 0x000ee20000000800 */
[----:B------:R-:W-:Y:S02]  /*9a00*/  PRMT R162, RZ, 0x7610, R162 ;  /* 0x00007610ffa27816 */ /* 0x000fe400000000a2 */
[----:B------:R-:W-:-:S05]  /*9a10*/  PRMT R153, RZ, 0x7610, R153 ;  /* 0x00007610ff997816 */ /* 0x000fca0000000099 */
[----:B------:R-:W0:Y:S01]  /*9a20*/  LDC R138, c[0x0][0x3d8] ;  /* 0x0000f600ff8a7b82 */ /* 0x000e220000000800 */
[----:B----4-:R4:W-:Y:S07]  /*9a30*/  STL [R1+0x758], R137 ;  /* 0x0007588901007387 */ /* 0x0109ee0000100800 */
[----:B----4-:R-:W4:Y:S01]  /*9a40*/  LDC R137, c[0x0][0x3d8] ;  /* 0x0000f600ff897b82 */ /* 0x010f220000000800 */
[----:B------:R-:W-:Y:S04]  /*9a50*/  STL.64 [R1+0x338], R164 ;  /* 0x000338a401007387 */ /* 0x000fe80000100a00 */
[----:B------:R0:W-:Y:S04]  /*9a60*/  STL [R1+0x78c], R154 ;  /* 0x00078c9a01007387 */ /* 0x0001e80000100800 */
[----:B------:R1:W-:Y:S01]  /*9a70*/  STL [R1+0x64], R155 ;  /* 0x0000649b01007387 */ /* 0x0003e20000100800 */
[----:B0-----:R-:W-:-:S03]  /*9a80*/  IADD3 R154, P4, PT, R2, R134, RZ ;  /* 0x00000086029a7210 */ /* 0x001fc60007f9e0ff */
[----:B------:R2:W-:Y:S01]  /*9a90*/  STL.64 [R1+0x330], R150 ;  /* 0x0003309601007387 */ /* 0x0005e20000100a00 */
[-C--:B-1----:R-:W-:Y:S01]  /*9aa0*/  LEA.HI.X.SX32 R155, R2, R135.reuse, 0x1, P4 ;  /* 0x00000087029b7211 */ /* 0x082fe200020f0eff */
[----:B------:R-:W-:Y:S02]  /*9ab0*/  IMAD R2, R140, 0x22, RZ ;  /* 0x000000228c027824 */ /* 0x000fe400078e02ff */
[----:B----4-:R-:W-:Y:S01]  /*9ac0*/  IMAD R137, R137, 0x23, RZ ;  /* 0x0000002389897824 */ /* 0x010fe200078e02ff */
[----:B------:R-:W0:Y:S01]  /*9ad0*/  LDC R140, c[0x0][0x3d8] ;  /* 0x0000f600ff8c7b82 */ /* 0x000e220000000800 */
[----:B------:R1:W4:Y:S01]  /*9ae0*/  @P2 LDG.E.U8 R142, desc[UR32][R154.64] ;  /* 0x000000209a8e2981 */ /* 0x000322000c1e1100 */
[-C--:B--2---:R-:W-:Y:S02]  /*9af0*/  IADD3 R150, P5, PT, R136, R134.reuse, RZ ;  /* 0x0000008688967210 */ /* 0x084fe40007fbe0ff */
[----:B------:R-:W-:Y:S02]  /*9b00*/  IADD3 R164, P4, PT, R2, R134, RZ ;  /* 0x0000008602a47210 */ /* 0x000fe40007f9e0ff */
[-C--:B------:R-:W-:Y:S01]  /*9b10*/  LEA.HI.X.SX32 R151, R136, R135.reuse, 0x1, P5 ;  /* 0x0000008788977211 */ /* 0x080fe200028f0eff */
[----:B------:R-:W-:Y:S01]  /*9b20*/  IMAD R136, R139, 0x24, RZ ;  /* 0x000000248b887824 */ /* 0x000fe200078e02ff */
[----:B------:R1:W-:Y:S01]  /*9b30*/  STL.64 [R1+0x328], R154 ;  /* 0x0003289a01007387 */ /* 0x0003e20000100a00 */
[----:B------:R-:W-:-:S02]  /*9b40*/  LEA.HI.X.SX32 R165, R2, R135, 0x1, P4 ;  /* 0x0000008702a57211 */ /* 0x000fc400020f0eff */
[----:B------:R-:W-:Y:S01]  /*9b50*/  PRMT R139, RZ, 0x7610, R139 ;  /* 0x00007610ff8b7816 */ /* 0x000fe2000000008b */
[----:B------:R2:W-:Y:S04]  /*9b60*/  STL.64 [R1+0x320], R150 ;  /* 0x0003209601007387 */ /* 0x0005e80000100a00 */
[----:B------:R2:W4:Y:S01]  /*9b70*/  @P2 LDG.E.U8 R162, desc[UR32][R150.64] ;  /* 0x0000002096a22981 */ /* 0x000522000c1e1100 */
[----:B-1----:R-:W-:-:S03]  /*9b80*/  IADD3 R154, P5, PT, R137, R134, RZ ;  /* 0x00000086899a7210 */ /* 0x002fc60007fbe0ff */
[----:B------:R-:W4:Y:S01]  /*9b90*/  @P2 LDG.E.U8 R139, desc[UR32][R164.64] ;  /* 0x00000020a48b2981 */ /* 0x000f22000c1e1100 */
[-C--:B------:R-:W-:Y:S02]  /*9ba0*/  LEA.HI.X.SX32 R155, R137, R135.reuse, 0x1, P5 ;  /* 0x00000087899b7211 */ /* 0x080fe400028f0eff */
[CC--:B--2---:R-:W-:Y:S02]  /*9bb0*/  IADD3 R150, P4, PT, R136.reuse, R134.reuse, RZ ;  /* 0x0000008688967210 */ /* 0x0c4fe40007f9e0ff */
[----:B------:R-:W-:Y:S01]  /*9bc0*/  PRMT R137, RZ, 0x7610, R137 ;  /* 0x00007610ff897816 */ /* 0x000fe20000000089 */
[----:B---3--:R-:W-:Y:S01]  /*9bd0*/  IMAD R2, R145, 0x25, RZ ;  /* 0x0000002591027824 */ /* 0x008fe200078e02ff */
[----:B------:R-:W-:Y:S01]  /*9be0*/  LEA.HI.X.SX32 R151, R136, R135, 0x1, P4 ;  /* 0x0000008788977211 */ /* 0x000fe200020f0eff */
[----:B------:R1:W-:Y:S04]  /*9bf0*/  STL [R1+0x860], R146 ;  /* 0x0008609201007387 */ /* 0x0003e80000100800 */
[----:B------:R-:W2:Y:S04]  /*9c00*/  @P2 LDG.E.U8 R137, desc[UR32][R150.64] ;  /* 0x0000002096892981 */ /* 0x000ea8000c1e1100 */
[----:B------:R-:W-:Y:S04]  /*9c10*/  STL.64 [R1+0x318], R164 ;  /* 0x000318a401007387 */ /* 0x000fe80000100a00 */
[----:B------:R3:W2:Y:S01]  /*9c20*/  @P2 LDG.E.U8 R153, desc[UR32][R154.64] ;  /* 0x000000209a992981 */ /* 0x0006a2000c1e1100 */
[----:B------:R-:W-:Y:S01]  /*9c30*/  PRMT R145, RZ, 0x7610, R145 ;  /* 0x00007610ff917816 */ /* 0x000fe20000000091 */
[----:B-1----:R-:W1:Y:S02]  /*9c40*/  LDC R146, c[0x0][0x3d8] ;  /* 0x0000f600ff927b82 */ /* 0x002e640000000800 */
[----:B------:R3:W-:Y:S02]  /*9c50*/  STL.64 [R1+0x310], R154 ;  /* 0x0003109a01007387 */ /* 0x0007e40000100a00 */
[----:B---3--:R-:W-:-:S04]  /*9c60*/  IADD3 R154, P4, PT, R2, R134, RZ ;  /* 0x00000086029a7210 */ /* 0x008fc80007f9e0ff */
[----:B------:R-:W-:-:S05]  /*9c70*/  LEA.HI.X.SX32 R155, R2, R135, 0x1, P4 ;  /* 0x00000087029b7211 */ /* 0x000fca00020f0eff */
[----:B------:R3:W3:Y:S04]  /*9c80*/  @P2 LDG.E.U8 R145, desc[UR32][R154.64] ;  /* 0x000000209a912981 */ /* 0x0006e8000c1e1100 */
[----:B------:R0:W-:Y:S01]  /*9c90*/  STL.64 [R1+0x308], R150 ;  /* 0x0003089601007387 */ /* 0x0001e20000100a00 */
[----:B------:R-:W-:Y:S02]  /*9ca0*/  IMAD R136, R138, 0x28, RZ ;  /* 0x000000288a887824 */ /* 0x000fe400078e02ff */
[----:B------:R-:W2:Y:S01]  /*9cb0*/  LDC R138, c[0x0][0x3d8] ;  /* 0x0000f600ff8a7b82 */ /* 0x000ea20000000800 */
[----:B0-----:R-:W-:Y:S01]  /*9cc0*/  IMAD R2, R140, 0x29, RZ ;  /* 0x000000298c027824 */ /* 0x001fe200078e02ff */
[----:B------:R-:W-:Y:S02]  /*9cd0*/  PRMT R147, RZ, 0x7610, R147 ;  /* 0x00007610ff937816 */ /* 0x000fe40000000093 */
[----:B------:R-:W-:-:S02]  /*9ce0*/  PRMT R161, RZ, 0x7610, R161 ;  /* 0x00007610ffa17816 */ /* 0x000fc400000000a1 */
[----:B------:R-:W-:Y:S02]  /*9cf0*/  PRMT R148, RZ, 0x7610, R148 ;  /* 0x00007610ff947816 */ /* 0x000fe40000000094 */
[----:B------:R-:W-:Y:S01]  /*9d00*/  PRMT R152, RZ, 0x7610, R152 ;  /* 0x00007610ff987816 */ /* 0x000fe20000000098 */
[----:B------:R-:W0:Y:S01]  /*9d10*/  LDC R140, c[0x0][0x3d8] ;  /* 0x0000f600ff8c7b82 */ /* 0x000e220000000800 */
[----:B------:R-:W-:-:S04]  /*9d20*/  IADD3 R150, P5, PT, R136, R134, RZ ;  /* 0x0000008688967210 */ /* 0x000fc80007fbe0ff */
[----:B------:R-:W-:Y:S01]  /*9d30*/  LEA.HI.X.SX32 R151, R136, R135, 0x1, P5 ;  /* 0x0000008788977211 */ /* 0x000fe200028f0eff */
[----:B-1----:R-:W-:-:S04]  /*9d40*/  IMAD R136, R146, 0x2a, RZ ;  /* 0x0000002a92887824 */ /* 0x002fc800078e02ff */
[----:B------:R1:W3:Y:S04]  /*9d50*/  @P2 LDG.E.U8 R147, desc[UR32][R150.64] ;  /* 0x0000002096932981 */ /* 0x0002e8000c1e1100 */
[----:B----4-:R4:W-:Y:S02]  /*9d60*/  STL [R1+0x60], R139 ;  /* 0x0000608b01007387 */ /* 0x0109e40000100800 */
[----:B----4-:R-:W4:Y:S02]  /*9d70*/  LDC R139, c[0x0][0x3d8] ;  /* 0x0000f600ff8b7b82 */ /* 0x010f240000000800 */
[----:B--2---:R2:W-:Y:S06]  /*9d80*/  STL [R1+0x83c], R137 ;  /* 0x00083c8901007387 */ /* 0x0045ec0000100800 */
[----:B--2---:R-:W2:Y:S01]  /*9d90*/  LDC R137, c[0x0][0x3d8] ;  /* 0x0000f600ff897b82 */ /* 0x004ea20000000800 */
[----:B------:R3:W-:Y:S04]  /*9da0*/  STL.64 [R1+0x300], R154 ;  /* 0x0003009a01007387 */ /* 0x0007e80000100a00 */
[----:B------:R1:W-:Y:S01]  /*9db0*/  STL.64 [R1+0x2f8], R150 ;  /* 0x0002f89601007387 */ /* 0x0003e20000100a00 */
[----:B---3--:R-:W-:-:S04]  /*9dc0*/  IADD3 R154, P4, PT, R2, R134, RZ ;  /* 0x00000086029a7210 */ /* 0x008fc80007f9e0ff */
[-C--:B------:R-:W-:Y:S01]  /*9dd0*/  LEA.HI.X.SX32 R155, R2, R135.reuse, 0x1, P4 ;  /* 0x00000087029b7211 */ /* 0x080fe200020f0eff */
[----:B----4-:R-:W-:Y:S01]  /*9de0*/  IMAD R2, R139, 0x2b, RZ ;  /* 0x0000002b8b027824 */ /* 0x010fe200078e02ff */
[CC--:B-1----:R-:W-:Y:S01]  /*9df0*/  IADD3 R150, P5, PT, R136.reuse, R134.reuse, RZ ;  /* 0x0000008688967210 */ /* 0x0c2fe20007fbe0ff */
[----:B------:R-:W1:Y:S02]  /*9e00*/  LDC R139, c[0x0][0x3d8] ;  /* 0x0000f600ff8b7b82 */ /* 0x000e640000000800 */
[----:B------:R3:W4:Y:S01]  /*9e10*/  @P2 LDG.E.U8 R161, desc[UR32][R154.64] ;  /* 0x000000209aa12981 */ /* 0x000722000c1e1100 */
[-C--:B------:R-:W-:Y:S01]  /*9e20*/  LEA.HI.X.SX32 R151, R136, R135.reuse, 0x1, P5 ;  /* 0x0000008788977211 */ /* 0x080fe200028f0eff */
[----:B--2---:R-:W-:Y:S01]  /*9e30*/  IMAD R137, R137, 0x2c, RZ ;  /* 0x0000002c89897824 */ /* 0x004fe200078e02ff */
[----:B------:R-:W-:Y:S01]  /*9e40*/  IADD3 R164, P4, PT, R2, R134, RZ ;  /* 0x0000008602a47210 */ /* 0x000fe20007f9e0ff */
[----:B------:R-:W-:Y:S01]  /*9e50*/  IMAD R136, R138, 0x2d, RZ ;  /* 0x0000002d8a887824 */ /* 0x000fe200078e02ff */
[----:B------:R2:W-:Y:S02]  /*9e60*/  STL [R1+0x874], R145 ;  /* 0x0008749101007387 */ /* 0x0005e40000100800 */
[----:B------:R-:W-:-:S02]  /*9e70*/  LEA.HI.X.SX32 R165, R2, R135, 0x1, P4 ;  /* 0x0000008702a57211 */ /* 0x000fc400020f0eff */
[----:B------:R3:W-:Y:S04]  /*9e80*/  STL.64 [R1+0x2f0], R154 ;  /* 0x0002f09a01007387 */ /* 0x0007e80000100a00 */
[----:B------:R-:W-:Y:S01]  /*9e90*/  STL [R1+0x754], R153 ;  /* 0x0007549901007387 */ /* 0x000fe20000100800 */
[----:B------:R-:W-:Y:S01]  /*9ea0*/  PRMT R138, RZ, 0x7610, R138 ;  /* 0x00007610ff8a7816 */ /* 0x000fe2000000008a */
[----:B--2---:R-:W2:Y:S02]  /*9eb0*/  LDC R145, c[0x0][0x3d8] ;  /* 0x0000f600ff917b82 */ /* 0x004ea40000000800 */
[----:B------:R0:W-:Y:S01]  /*9ec0*/  STL.64 [R1+0x2e8], R150 ;  /* 0x0002e89601007387 */ /* 0x0001e20000100a00 */
[----:B---3--:R-:W-:-:S03]  /*9ed0*/  IADD3 R154, P5, PT, R137, R134, RZ ;  /* 0x00000086899a7210 */ /* 0x008fc60007fbe0ff */
[----:B------:R0:W3:Y:S01]  /*9ee0*/  @P2 LDG.E.U8 R148, desc[UR32][R150.64] ;  /* 0x0000002096942981 */ /* 0x0000e2000c1e1100 */
[----:B------:R-:W-:-:S03]  /*9ef0*/  LEA.HI.X.SX32 R155, R137, R135, 0x1, P5 ;  /* 0x00000087899b7211 */ /* 0x000fc600028f0eff */
[----:B------:R-:W4:Y:S01]  /*9f00*/  @P2 LDG.E.U8 R138, desc[UR32][R164.64] ;  /* 0x00000020a48a2981 */ /* 0x000f22000c1e1100 */
[----:B------:R-:W-:-:S03]  /*9f10*/  PRMT R137, RZ, 0x7610, R137 ;  /* 0x00007610ff897816 */ /* 0x000fc60000000089 */
[----:B------:R-:W4:Y:S01]  /*9f20*/  @P2 LDG.E.U8 R152, desc[UR32][R154.64] ;  /* 0x000000209a982981 */ /* 0x000f22000c1e1100 */
[----:B0-----:R-:W-:-:S04]  /*9f30*/  IADD3 R150, P4, PT, R136, R134, RZ ;  /* 0x0000008688967210 */ /* 0x001fc80007f9e0ff */
[----:B------:R-:W-:-:S05]  /*9f40*/  LEA.HI.X.SX32 R151, R136, R135, 0x1, P4 ;  /* 0x0000008788977211 */ /* 0x000fca00020f0eff */
[----:B------:R-:W4:Y:S01]  /*9f50*/  @P2 LDG.E.U8 R137, desc[UR32][R150.64] ;  /* 0x0000002096892981 */ /* 0x000f22000c1e1100 */
[----:B--2---:R-:W-:Y:S01]  /*9f60*/  IMAD R2, R145, 0x30, RZ ;  /* 0x0000003091027824 */ /* 0x004fe200078e02ff */
[----:B------:R-:W-:Y:S02]  /*9f70*/  PRMT R146, RZ, 0x7610, R146 ;  /* 0x00007610ff927816 */ /* 0x000fe40000000092 */
[----:B---3--:R0:W-:Y:S04]  /*9f80*/  STL [R1+0x54], R148 ;  /* 0x0000549401007387 */ /* 0x0081e80000100800 */
[----:B------:R2:W-:Y:S01]  /*9f90*/  STL.64 [R1+0x2e0], R164 ;  /* 0x0002e0a401007387 */ /* 0x0005e20000100a00 */
[----:B0-----:R-:W0:Y:S03]  /*9fa0*/  LDC R148, c[0x0][0x3d8] ;  /* 0x0000f600ff947b82 */ /* 0x001e260000000800 */
[----:B--2---:R-:W2:Y:S04]  /*9fb0*/  LDL.LU.64 R164, [R1+0x9a8] ;  /* 0x0009a80001a47983 */ /* 0x004ea80000300a00 */
[----:B------:R-:W-:Y:S04]  /*9fc0*/  STL.64 [R1+0x2d8], R154 ;  /* 0x0002d89a01007387 */ /* 0x000fe80000100a00 */
[----:B------:R-:W-:Y:S04]  /*9fd0*/  STL.64 [R1+0x2d0], R150 ;  /* 0x0002d09601007387 */ /* 0x000fe80000100a00 */
[----:B----4-:R3:W-:Y:S04]  /*9fe0*/  STL [R1+0x768], R138 ;  /* 0x0007688a01007387 */ /* 0x0107e80000100800 */
[----:B------:R-:W-:Y:S04]  /*9ff0*/  STL [R1+0x870], R137 ;  /* 0x0008708901007387 */ /* 0x000fe80000100800 */
[----:B------:R4:W-:Y:S01]  /*a000*/  STL [R1+0x838], R152 ;  /* 0x0008389801007387 */ /* 0x0009e20000100800 */
[----:B------:R-:W-:Y:S01]  /*a010*/  IMAD R136, R140, 0x31, RZ ;  /* 0x000000318c887824 */ /* 0x000fe200078e02ff */
[----:B---3--:R-:W3:Y:S01]  /*a020*/  LDC R138, c[0x0][0x3d8] ;  /* 0x0000f600ff8a7b82 */ /* 0x008ee20000000800 */
[----:B----4-:R-:W-:-:S07]  /*a030*/  IADD3 R152, P4, PT, R2, R134, RZ ;  /* 0x0000008602987210 */ /* 0x010fce0007f9e0ff */
[----:B------:R-:W4:Y:S01]  /*a040*/  LDC R140, c[0x0][0x3d8] ;  /* 0x0000f600ff8c7b82 */ /* 0x000f220000000800 */
[----:B------:R-:W-:Y:S01]  /*a050*/  LEA.HI.X.SX32 R153, R2, R135, 0x1, P4 ;  /* 0x0000008702997211 */ /* 0x000fe200020f0eff */
[----:B-1----:R-:W-:-:S04]  /*a060*/  IMAD R2, R139, 0x32, RZ ;  /* 0x000000328b027824 */ /* 0x002fc800078e02ff */
[----:B------:R1:W-:Y:S01]  /*a070*/  STL.64 [R1+0x2c8], R152 ;  /* 0x0002c89801007387 */ /* 0x0003e20000100a00 */
[----:B------:R-:W-:Y:S01]  /*a080*/  PRMT R160, RZ, 0x7610, R160 ;  /* 0x00007610ffa07816 */ /* 0x000fe200000000a0 */
[----:B------:R-:W2:Y:S02]  /*a090*/  LDC R137, c[0x0][0x3d8] ;  /* 0x0000f600ff897b82 */ /* 0x000ea40000000800 */
[----:B------:R1:W2:Y:S01]  /*a0a0*/  @P2 LDG.E.U8 R146, desc[UR32][R152.64] ;  /* 0x0000002098922981 */ /* 0x0002a2000c1e1100 */
[----:B------:R-:W-:Y:S02]  /*a0b0*/  PRMT R139, RZ, 0x7610, R139 ;  /* 0x00007610ff8b7816 */ /* 0x000fe4000000008b */
[----:B-1----:R-:W-:-:S04]  /*a0c0*/  IADD3 R152, P4, PT, R2, R134, RZ ;  /* 0x0000008602987210 */ /* 0x002fc80007f9e0ff */
[----:B------:R-:W-:-:S05]  /*a0d0*/  LEA.HI.X.SX32 R153, R2, R135, 0x1, P4 ;  /* 0x0000008702997211 */ /* 0x000fca00020f0eff */
[----:B------:R-:W2:Y:S01]  /*a0e0*/  @P2 LDG.E.U8 R139, desc[UR32][R152.64] ;  /* 0x00000020988b2981 */ /* 0x000ea2000c1e1100 */
[----:B------:R-:W-:-:S04]  /*a0f0*/  IADD3 R150, P5, PT, R136, R134, RZ ;  /* 0x0000008688967210 */ /* 0x000fc80007fbe0ff */
[----:B------:R-:W-:Y:S01]  /*a100*/  LEA.HI.X.SX32 R151, R136, R135, 0x1, P5 ;  /* 0x0000008788977211 */ /* 0x000fe200028f0eff */
[----:B0-----:R-:W-:Y:S01]  /*a110*/  IMAD R136, R148, 0x33, RZ ;  /* 0x0000003394887824 */ /* 0x001fe200078e02ff */
[----:B------:R-:W-:Y:S01]  /*a120*/  PRMT R149, RZ, 0x7610, R149 ;  /* 0x00007610ff957816 */ /* 0x000fe20000000095 */
[----:B---3--:R-:W-:Y:S01]  /*a130*/  IMAD R2, R138, 0x34, RZ ;  /* 0x000000348a027824 */ /* 0x008fe200078e02ff */
[----:B------:R-:W0:Y:S01]  /*a140*/  LDC R148, c[0x0][0x3d8] ;  /* 0x0000f600ff947b82 */ /* 0x000e220000000800 */
[----:B------:R1:W-:Y:S04]  /*a150*/  STL.64 [R1+0x2c0], R150 ;  /* 0x0002c09601007387 */ /* 0x0003e80000100a00 */
[----:B------:R1:W3:Y:S03]  /*a160*/  @P2 LDG.E.U8 R160, desc[UR32][R150.64] ;  /* 0x0000002096a02981 */ /* 0x0002e6000c1e1100 */
[----:B------:R-:W0:Y:S01]  /*a170*/  LDC R138, c[0x0][0x3d8] ;  /* 0x0000f600ff8a7b82 */ /* 0x000e220000000800 */
[----:B-1----:R-:W-:-:S04]  /*a180*/  IADD3 R150, P5, PT, R136, R134, RZ ;  /* 0x0000008688967210 */ /* 0x002fc80007fbe0ff */
[----:B------:R-:W-:Y:S01]  /*a190*/  LEA.HI.X.SX32 R151, R136, R135, 0x1, P5 ;  /* 0x0000008788977211 */ /* 0x000fe200028f0eff */
[----:B------:R-:W-:Y:S04]  /*a1a0*/  STL.64 [R1+0x2b8], R152 ;  /* 0x0002b89801007387 */ /* 0x000fe80000100a00 */
[----:B------:R1:W3:Y:S01]  /*a1b0*/  @P2 LDG.E.U8 R149, desc[UR32][R150.64] ;  /* 0x0000002096952981 */ /* 0x0002e2000c1e1100 */
[----:B----4-:R-:W-:Y:S01]  /*a1c0*/  IMAD R136, R140, 0x39, RZ ;  /* 0x000000398c887824 */ /* 0x010fe200078e02ff */
[----:B------:R-:W-:Y:S02]  /*a1d0*/  PRMT R140, RZ, 0x7610, R140 ;  /* 0x00007610ff8c7816 */ /* 0x000fe4000000008c */
[----:B--2---:R2:W-:Y:S04]  /*a1e0*/  STL [R1+0x80], R139 ;  /* 0x0000808b01007387 */ /* 0x0045e80000100800 */
[----:B------:R1:W-:Y:S01]  /*a1f0*/  STL.64 [R1+0x2b0], R150 ;  /* 0x0002b09601007387 */ /* 0x0003e20000100a00 */
[----:B--2---:R-:W2:Y:S01]  /*a200*/  LDC R139, c[0x0][0x3d8] ;  /* 0x0000f600ff8b7b82 */ /* 0x004ea20000000800 */
[----:B-1----:R-:W-:-:S04]  /*a210*/  IADD3 R150, P4, PT, R2, R134, RZ ;  /* 0x0000008602967210 */ /* 0x002fc80007f9e0ff */
[----:B------:R-:W-:-:S05]  /*a220*/  LEA.HI.X.SX32 R151, R2, R135, 0x1, P4 ;  /* 0x0000008702977211 */ /* 0x000fca00020f0eff */
[----:B------:R-:W4:Y:S01]  /*a230*/  @P2 LDG.E.U8 R140, desc[UR32][R150.64] ;  /* 0x00000020968c2981 */ /* 0x000f22000c1e1100 */
[----:B------:R-:W-:Y:S01]  /*a240*/  IMAD R137, R137, 0x38, RZ ;  /* 0x0000003889897824 */ /* 0x000fe200078e02ff */
[----:B------:R-:W-:-:S04]  /*a250*/  IADD3 R152, P4, PT, R136, R134, RZ ;  /* 0x0000008688987210 */ /* 0x000fc80007f9e0ff */
[C---:B------:R-:W-:Y:S02]  /*a260*/  IADD3 R154, P5, PT, R137.reuse, R134, RZ ;  /* 0x00000086899a7210 */ /* 0x040fe40007fbe0ff */
[----:B------:R-:W-:Y:S02]  /*a270*/  PRMT R165, RZ, 0x7610, R165 ;  /* 0x00007610ffa57816 */ /* 0x000fe400000000a5 */
[-C--:B------:R-:W-:Y:S01]  /*a280*/  LEA.HI.X.SX32 R155, R137, R135.reuse, 0x1, P5 ;  /* 0x00000087899b7211 */ /* 0x080fe200028f0eff */
[----:B---3--:R1:W-:Y:S01]  /*a290*/  STL [R1+0x764], R149 ;  /* 0x0007649501007387 */ /* 0x0083e20000100800 */
[----:B------:R-:W-:Y:S01]  /*a2a0*/  PRMT R145, RZ, 0x7610, R145 ;  /* 0x00007610ff917816 */ /* 0x000fe20000000091 */
[----:B0-----:R-:W-:Y:S01]  /*a2b0*/  IMAD R2, R148, 0x3a, RZ ;  /* 0x0000003a94027824 */ /* 0x001fe200078e02ff */
[----:B------:R-:W-:Y:S01]  /*a2c0*/  LEA.HI.X.SX32 R153, R136, R135, 0x1, P4 ;  /* 0x0000008788997211 */ /* 0x000fe200020f0eff */
[----:B------:R0:W-:Y:S01]  /*a2d0*/  STL.64 [R1+0x2a8], R150 ;  /* 0x0002a89601007387 */ /* 0x0001e20000100a00 */
[----:B--2---:R-:W-:Y:S01]  /*a2e0*/  IMAD R136, R139, 0x3b, RZ ;  /* 0x0000003b8b887824 */ /* 0x004fe200078e02ff */
[----:B------:R-:W-:Y:S01]  /*a2f0*/  PRMT R133, RZ, 0x7610, R133 ;  /* 0x00007610ff857816 */ /* 0x000fe20000000085 */
[----:B------:R-:W2:Y:S01]  /*a300*/  LDC R137, c[0x0][0x3d8] ;  /* 0x0000f600ff897b82 */ /* 0x000ea20000000800 */
[----:B------:R-:W3:Y:S04]  /*a310*/  @P2 LDG.E.U8 R165, desc[UR32][R152.64] ;  /* 0x0000002098a52981 */ /* 0x000ee8000c1e1100 */
[----:B------:R0:W3:Y:S01]  /*a320*/  @P2 LDG.E.U8 R145, desc[UR32][R154.64] ;  /* 0x000000209a912981 */ /* 0x0000e2000c1e1100 */
[----:B------:R-:W-:-:S02]  /*a330*/  PRMT R132, RZ, 0x7610, R132 ;  /* 0x00007610ff847816 */ /* 0x000fc40000000084 */
[----:B-1----:R-:W1:Y:S01]  /*a340*/  LDC R149, c[0x0][0x3d8] ;  /* 0x0000f600ff957b82 */ /* 0x002e620000000800 */
[----:B0-----:R-:W3:Y:S04]  /*a350*/  LDL.LU R150, [R1+0x9a0] ;  /* 0x0009a00001967983 */ /* 0x001ee80000300800 */
[----:B------:R0:W-:Y:S03]  /*a360*/  STL.64 [R1+0x2a0], R154 ;  /* 0x0002a09a01007387 */ /* 0x0001e60000100a00 */
[----:B------:R-:W1:Y:S01]  /*a370*/  LDC R139, c[0x0][0x3d8] ;  /* 0x0000f600ff8b7b82 */ /* 0x000e620000000800 */
[----:B------:R0:W-:Y:S01]  /*a380*/  STL.64 [R1+0x298], R152 ;  /* 0x0002989801007387 */ /* 0x0001e20000100a00 */
[----:B------:R-:W-:-:S02]  /*a390*/  PRMT R6, RZ, 0x7610, R6 ;  /* 0x00007610ff067816 */ /* 0x000fc40000000006 */
[----:B------:R-:W-:-:S04]  /*a3a0*/  PRMT R7, RZ, 0x7610, R7 ;  /* 0x00007610ff077816 */ /* 0x000fc80000000007 */
[----:B------:R-:W1:Y:S01]  /*a3b0*/  LDC R148, c[0x0][0x3d8] ;  /* 0x0000f600ff947b82 */ /* 0x000e620000000800 */
[-C--:B0-----:R-:W-:Y:S02]  /*a3c0*/  IADD3 R154, P5, PT, R136, R134.reuse, RZ ;  /* 0x00000086889a7210 */ /* 0x081fe40007fbe0ff */
[----:B------:R-:W-:Y:S02]  /*a3d0*/  IADD3 R152, P4, PT, R2, R134, RZ ;  /* 0x0000008602987210 */ /* 0x000fe40007f9e0ff */
[----:B------:R-:W-:-:S03]  /*a3e0*/  LEA.HI.X.SX32 R155, R136, R135, 0x1, P5 ;  /* 0x00000087889b7211 */ /* 0x000fc600028f0eff */
[----:B------:R-:W0:Y:S01]  /*a3f0*/  LDC R151, c[0x0][0x3d8] ;  /* 0x0000f600ff977b82 */ /* 0x000e220000000800 */
[----:B------:R-:W-:Y:S01]  /*a400*/  LEA.HI.X.SX32 R153, R2, R135, 0x1, P4 ;  /* 0x0000008702997211 */ /* 0x000fe200020f0eff */
[----:B------:R-:W-:Y:S01]  /*a410*/  IMAD R2, R138, 0x3c, RZ ;  /* 0x0000003c8a027824 */ /* 0x000fe200078e02ff */
[----:B------:R-:W3:Y:S04]  /*a420*/  @P2 LDG.E.U8 R132, desc[UR32][R154.64] ;  /* 0x000000209a842981 */ /* 0x000ee8000c1e1100 */
[----:B------:R0:W3:Y:S01]  /*a430*/  @P2 LDG.E.U8 R133, desc[UR32][R152.64] ;  /* 0x0000002098852981 */ /* 0x0000e2000c1e1100 */
[----:B------:R-:W-:-:S03]  /*a440*/  PRMT R138, RZ, 0x7610, R138 ;  /* 0x00007610ff8a7816 */ /* 0x000fc6000000008a */
[----:B----4-:R4:W-:Y:S04]  /*a450*/  STL [R1+0x7a4], R140 ;  /* 0x0007a48c01007387 */ /* 0x0109e80000100800 */
[----:B------:R0:W-:Y:S01]  /*a460*/  STL.64 [R1+0x290], R152 ;  /* 0x0002909801007387 */ /* 0x0001e20000100a00 */
[----:B----4-:R-:W4:Y:S01]  /*a470*/  LDC R140, c[0x0][0x3d8] ;  /* 0x0000f600ff8c7b82 */ /* 0x010f220000000800 */
[----:B0-----:R-:W-:-:S04]  /*a480*/  IADD3 R152, P4, PT, R2, R134, RZ ;  /* 0x0000008602987210 */ /* 0x001fc80007f9e0ff */
[----:B------:R-:W-:-:S05]  /*a490*/  LEA.HI.X.SX32 R153, R2, R135, 0x1, P4 ;  /* 0x0000008702997211 */ /* 0x000fca00020f0eff */
[----:B------:R0:W4:Y:S01]  /*a4a0*/  @P2 LDG.E.U8 R138, desc[UR32][R152.64] ;  /* 0x00000020988a2981 */ /* 0x000122000c1e1100 */
[----:B-1----:R-:W-:-:S03]  /*a4b0*/  IMAD.SHL.U32 R136, R149, 0x40, RZ ;  /* 0x0000004095887824 */ /* 0x002fc600078e00ff */
[----:B------:R1:W-:Y:S01]  /*a4c0*/  STL.64 [R1+0x288], R154 ;  /* 0x0002889a01007387 */ /* 0x0003e20000100a00 */
[----:B--2---:R-:W-:Y:S01]  /*a4d0*/  IMAD R2, R137, 0x41, RZ ;  /* 0x0000004189027824 */ /* 0x004fe200078e02ff */
[----:B---3--:R-:W-:Y:S01]  /*a4e0*/  PRMT R150, RZ, 0x7610, R150 ;  /* 0x00007610ff967816 */ /* 0x008fe20000000096 */
[----:B------:R-:W-:Y:S01]  /*a4f0*/  IMAD R137, R139, 0x42, RZ ;  /* 0x000000428b897824 */ /* 0x000fe200078e02ff */
[----:B------:R-:W-:Y:S01]  /*a500*/  PRMT R164, RZ, 0x7610, R164 ;  /* 0x00007610ffa47816 */ /* 0x000fe200000000a4 */
[----:B------:R-:W2:Y:S01]  /*a510*/  LDC R139, c[0x0][0x3d8] ;  /* 0x0000f600ff8b7b82 */ /* 0x000ea20000000800 */
[-C--:B-1----:R-:W-:Y:S01]  /*a520*/  IADD3 R154, P4, PT, R2, R134.reuse, RZ ;  /* 0x00000086029a7210 */ /* 0x082fe20007f9e0ff */
[----:B------:R1:W-:Y:S04]  /*a530*/  STL [R1+0x760], R132 ;  /* 0x0007608401007387 */ /* 0x0003e80000100800 */
[----:B------:R3:W-:Y:S01]  /*a540*/  STL [R1+0x74], R133 ;  /* 0x0000748501007387 */ /* 0x0007e20000100800 */
[----:B-1----:R-:W-:-:S03]  /*a550*/  IADD3 R132, P5, PT, R136, R134, RZ ;  /* 0x0000008688847210 */ /* 0x002fc60007fbe0ff */
[----:B------:R0:W-:Y:S01]  /*a560*/  STL.64 [R1+0x280], R152 ;  /* 0x0002809801007387 */ /* 0x0001e20000100a00 */
[-C--:B---3--:R-:W-:Y:S01]  /*a570*/  LEA.HI.X.SX32 R133, R136, R135.reuse, 0x1, P5 ;  /* 0x0000008788857211 */ /* 0x088fe200028f0eff */
[----:B----4-:R-:W-:Y:S01]  /*a580*/  IMAD R136, R140, 0x43, RZ ;  /* 0x000000438c887824 */ /* 0x010fe200078e02ff */
[----:B------:R-:W-:-:S03]  /*a590*/  LEA.HI.X.SX32 R155, R2, R135, 0x1, P4 ;  /* 0x00000087029b7211 */ /* 0x000fc600020f0eff */
[----:B------:R1:W3:Y:S01]  /*a5a0*/  @P2 LDG.E.U8 R150, desc[UR32][R132.64] ;  /* 0x0000002084962981 */ /* 0x0002e2000c1e1100 */
[----:B0-----:R-:W-:-:S03]  /*a5b0*/  IADD3 R152, P5, PT, R137, R134, RZ ;  /* 0x0000008689987210 */ /* 0x001fc60007fbe0ff */
[----:B------:R-:W4:Y:S01]  /*a5c0*/  @P2 LDG.E.U8 R164, desc[UR32][R154.64] ;  /* 0x000000209aa42981 */ /* 0x000f22000c1e1100 */
[----:B------:R-:W-:Y:S01]  /*a5d0*/  PRMT R149, RZ, 0x7610, R149 ;  /* 0x00007610ff957816 */ /* 0x000fe20000000095 */
[----:B------:R-:W0:Y:S01]  /*a5e0*/  LDC R140, c[0x0][0x3d8] ;  /* 0x0000f600ff8c7b82 */ /* 0x000e220000000800 */
[----:B------:R-:W-:-:S05]  /*a5f0*/  LEA.HI.X.SX32 R153, R137, R135, 0x1, P5 ;  /* 0x0000008789997211 */ /* 0x000fca00028f0eff */
[----:B------:R-:W-:Y:S01]  /*a600*/  IMAD.MOV.U32 R137, RZ, RZ, R153 ;  /* 0x000000ffff897224 */ /* 0x000fe200078e0099 */
[----:B------:R0:W-:Y:S04]  /*a610*/  STL [R1+0x848], R138 ;  /* 0x0008488a01007387 */ /* 0x0001e80000100800 */
[----:B------:R1:W-:Y:S01]  /*a620*/  STL.64 [R1+0x278], R132 ;  /* 0x0002788401007387 */ /* 0x0003e20000100a00 */
[----:B0-----:R-:W0:Y:S01]  /*a630*/  LDC R138, c[0x0][0x3d8] ;  /* 0x0000f600ff8a7b82 */ /* 0x001e220000000800 */
[----:B-1----:R-:W-:-:S04]  /*a640*/  IADD3 R132, P4, PT, R136, R134, RZ ;  /* 0x0000008688847210 */ /* 0x002fc80007f9e0ff */
[----:B------:R-:W-:Y:S01]  /*a650*/  LEA.HI.X.SX32 R133, R136, R135, 0x1, P4 ;  /* 0x0000008788857211 */ /* 0x000fe200020f0eff */
[----:B------:R-:W-:-:S04]  /*a660*/  IMAD.MOV.U32 R136, RZ, RZ, R152 ;  /* 0x000000ffff887224 */ /* 0x000fc800078e0098 */
[----:B------:R-:W2:Y:S04]  /*a670*/  @P2 LDG.E.U8 R6, desc[UR32][R132.64] ;  /* 0x0000002084062981 */ /* 0x000ea8000c1e1100 */
[----:B------:R0:W3:Y:S01]  /*a680*/  @P2 LDG.E.U8 R7, desc[UR32][R136.64] ;  /* 0x0000002088072981 */ /* 0x0000e2000c1e1100 */
[----:B------:R-:W-:-:S03]  /*a690*/  IMAD R2, R148, 0x44, RZ ;  /* 0x0000004494027824 */ /* 0x000fc600078e02ff */
[----:B------:R1:W-:Y:S01]  /*a6a0*/  STL.64 [R1+0x270], R154 ;  /* 0x0002709a01007387 */ /* 0x0003e20000100a00 */
[----:B0-----:R-:W-:Y:S01]  /*a6b0*/  IMAD R136, R138, 0x48, RZ ;  /* 0x000000488a887824 */ /* 0x001fe200078e02ff */
[----:B------:R-:W-:Y:S01]  /*a6c0*/  PRMT R4, RZ, 0x7610, R4 ;  /* 0x00007610ff047816 */ /* 0x000fe20000000004 */
[----:B------:R-:W0:Y:S01]  /*a6d0*/  LDC R137, c[0x0][0x3d8] ;  /* 0x0000f600ff897b82 */ /* 0x000e220000000800 */
[----:B-1----:R-:W4:Y:S04]  /*a6e0*/  LDL.LU R154, [R1+0x99c] ;  /* 0x00099c00019a7983 */ /* 0x002f280000300800 */
[----:B------:R1:W-:Y:S01]  /*a6f0*/  STL.64 [R1+0x268], R152 ;  /* 0x0002689801007387 */ /* 0x0003e20000100a00 */
[----:B------:R-:W-:Y:S02]  /*a700*/  PRMT R5, RZ, 0x7610, R5 ;  /* 0x00007610ff057816 */ /* 0x000fe40000000005 */
[----:B------:R-:W0:Y:S01]  /*a710*/  LDC R138, c[0x0][0x3d8] ;  /* 0x0000f600ff8a7b82 */ /* 0x000e220000000800 */
[----:B-1----:R-:W4:Y:S01]  /*a720*/  LDL.LU R153, [R1+0x998] ;  /* 0x0009980001997983 */ /* 0x002f220000300800 */
[----:B------:R-:W-:-:S06]  /*a730*/  PRMT R163, RZ, 0x7610, R163 ;  /* 0x00007610ffa37816 */ /* 0x000fcc00000000a3 */
[----:B------:R-:W1:Y:S01]  /*a740*/  LDC R152, c[0x0][0x3d8] ;  /* 0x0000f600ff987b82 */ /* 0x000e620000000800 */
[----:B------:R0:W-:Y:S02]  /*a750*/  STL.64 [R1+0x260], R132 ;  /* 0x0002608401007387 */ /* 0x0001e40000100a00 */
[----:B0-----:R-:W-:-:S04]  /*a760*/  IADD3 R132, P4, PT, R2, R134, RZ ;  /* 0x0000008602847210 */ /* 0x001fc80007f9e0ff */
[----:B------:R-:W-:-:S05]  /*a770*/  LEA.HI.X.SX32 R133, R2, R135, 0x1, P4 ;  /* 0x0000008702857211 */ /* 0x000fca00020f0eff */
[----:B------:R-:W4:Y:S04]  /*a780*/  @P2 LDG.E.U8 R5, desc[UR32][R132.64] ;  /* 0x0000002084052981 */ /* 0x000f28000c1e1100 */
[----:B--2---:R0:W-:Y:S04]  /*a790*/  STL [R1+0x774], R6 ;  /* 0x0007740601007387 */ /* 0x0041e80000100800 */
[----:B---3--:R2:W-:Y:S01]  /*a7a0*/  STL [R1+0x70], R7 ;  /* 0x0000700701007387 */ /* 0x0085e20000100800 */
[----:B0-----:R-:W-:-:S04]  /*a7b0*/  IADD3 R6, P5, PT, R136, R134, RZ ;  /* 0x0000008688067210 */ /* 0x001fc80007fbe0ff */
[----:B--2---:R-:W-:Y:S01]  /*a7c0*/  LEA.HI.X.SX32 R7, R136, R135, 0x1, P5 ;  /* 0x0000008788077211 */ /* 0x004fe200028f0eff */
[----:B------:R-:W-:Y:S01]  /*a7d0*/  IMAD R136, R151, 0x4a, RZ ;  /* 0x0000004a97887824 */ /* 0x000fe200078e02ff */
[----:B------:R-:W-:Y:S01]  /*a7e0*/  STL.64 [R1+0x258], R132 ;  /* 0x0002588401007387 */ /* 0x000fe20000100a00 */
[----:B------:R-:W-:Y:S01]  /*a7f0*/  IMAD R2, R139, 0x49, RZ ;  /* 0x000000498b027824 */ /* 0x000fe200078e02ff */
[----:B------:R-:W0:Y:S02]  /*a800*/  LDC R151, c[0x0][0x3d8] ;  /* 0x0000f600ff977b82 */ /* 0x000e240000000800 */
[----:B------:R2:W-:Y:S04]  /*a810*/  STL.64 [R1+0x250], R6 ;  /* 0x0002500601007387 */ /* 0x0005e80000100a00 */
[----:B------:R2:W3:Y:S01]  /*a820*/  @P2 LDG.E.U8 R149, desc[UR32][R6.64] ;  /* 0x0000002006952981 */ /* 0x0004e2000c1e1100 */
[----:B------:R-:W-:Y:S01]  /*a830*/  IMAD R137, R137, 0x4c, RZ ;  /* 0x0000004c89897824 */ /* 0x000fe200078e02ff */
[----:B----4-:R-:W-:Y:S01]  /*a840*/  PRMT R154, RZ, 0x7610, R154 ;  /* 0x00007610ff9a7816 */ /* 0x010fe2000000009a */
[----:B------:R-:W4:Y:S01]  /*a850*/  LDC R139, c[0x0][0x3d8] ;  /* 0x0000f600ff8b7b82 */ /* 0x000f220000000800 */
[----:B--2---:R-:W-:-:S04]  /*a860*/  IADD3 R6, P5, PT, R136, R134, RZ ;  /* 0x0000008688067210 */ /* 0x004fc80007fbe0ff */
[----:B------:R-:W-:-:S05]  /*a870*/  LEA.HI.X.SX32 R7, R136, R135, 0x1, P5 ;  /* 0x0000008788077211 */ /* 0x000fca00028f0eff */
[----:B------:R2:W3:Y:S01]  /*a880*/  @P2 LDG.E.U8 R4, desc[UR32][R6.64] ;  /* 0x0000002006042981 */ /* 0x0004e2000c1e1100 */
[----:B------:R-:W-:-:S04]  /*a890*/  IADD3 R132, P4, PT, R2, R134, RZ ;  /* 0x0000008602847210 */ /* 0x000fc80007f9e0ff */
[----:B------:R-:W-:Y:S01]  /*a8a0*/  LEA.HI.X.SX32 R133, R2, R135, 0x1, P4 ;  /* 0x0000008702857211 */ /* 0x000fe200020f0eff */
[----:B------:R-:W-:Y:S02]  /*a8b0*/  IMAD R2, R140, 0x4b, RZ ;  /* 0x0000004b8c027824 */ /* 0x000fe400078e02ff */
[----:B------:R-:W-:Y:S02]  /*a8c0*/  IMAD R136, R138, 0x50, RZ ;  /* 0x000000508a887824 */ /* 0x000fe400078e02ff */
[----:B------:R-:W-:Y:S01]  /*a8d0*/  STL.64 [R1+0x248], R132 ;  /* 0x0002488401007387 */ /* 0x000fe20000100a00 */
[----:B------:R-:W-:Y:S01]  /*a8e0*/  PRMT R148, RZ, 0x7610, R148 ;  /* 0x00007610ff947816 */ /* 0x000fe20000000094 */
[----:B------:R-:W0:Y:S02]  /*a8f0*/  LDC R140, c[0x0][0x3d8] ;  /* 0x0000f600ff8c7b82 */ /* 0x000e240000000800 */
[----:B------:R2:W-:Y:S04]  /*a900*/  STL.64 [R1+0x240], R6 ;  /* 0x0002400601007387 */ /* 0x0005e80000100a00 */
[----:B------:R1:W4:Y:S01]  /*a910*/  @P2 LDG.E.U8 R163, desc[UR32][R132.64] ;  /* 0x0000002084a32981 */ /* 0x000322000c1e1100 */
[----:B--2---:R-:W-:-:S02]  /*a920*/  IADD3 R6, P4, PT, R2, R134, RZ ;  /* 0x0000008602067210 */ /* 0x004fc40007f9e0ff */
[C---:B-1----:R-:W-:Y:S02]  /*a930*/  IADD3 R132, P5, PT, R137.reuse, R134, RZ ;  /* 0x0000008689847210 */ /* 0x042fe40007fbe0ff */
[-C--:B------:R-:W-:Y:S02]  /*a940*/  LEA.HI.X.SX32 R7, R2, R135.reuse, 0x1, P4 ;  /* 0x0000008702077211 */ /* 0x080fe400020f0eff */
[----:B------:R-:W-:Y:S02]  /*a950*/  LEA.HI.X.SX32 R133, R137, R135, 0x1, P5 ;  /* 0x0000008789857211 */ /* 0x000fe400028f0eff */
[----:B------:R-:W-:-:S03]  /*a960*/  PRMT R138, RZ, 0x7610, R138 ;  /* 0x00007610ff8a7816 */ /* 0x000fc6000000008a */
[----:B------:R-:W-:-:S03]  /*a970*/  IMAD.MOV.U32 R137, RZ, RZ, R133 ;  /* 0x000000ffff897224 */ /* 0x000fc600078e0085 */
[----:B------:R-:W2:Y:S04]  /*a980*/  @P2 LDG.E.U8 R138, desc[UR32][R6.64] ;  /* 0x00000020068a2981 */ /* 0x000ea8000c1e1100 */
[----:B---3--:R1:W-:Y:S04]  /*a990*/  STL [R1+0x94], R4 ;  /* 0x0000940401007387 */ /* 0x0083e80000100800 */
[----:B------:R3:W-:Y:S01]  /*a9a0*/  STL [R1+0x844], R5 ;  /* 0x0008440501007387 */ /* 0x0007e20000100800 */
[----:B-1----:R-:W-:-:S04]  /*a9b0*/  IADD3 R4, P4, PT, R136, R134, RZ ;  /* 0x0000008688047210 */ /* 0x002fc80007f9e0ff */
[----:B---3--:R-:W-:Y:S01]  /*a9c0*/  LEA.HI.X.SX32 R5, R136, R135, 0x1, P4 ;  /* 0x0000008788057211 */ /* 0x008fe200020f0eff */
[----:B------:R-:W-:Y:S01]  /*a9d0*/  IMAD.MOV.U32 R136, RZ, RZ, R132 ;  /* 0x000000ffff887224 */ /* 0x000fe200078e0084 */
[----:B------:R1:W-:Y:S04]  /*a9e0*/  STL.64 [R1+0x238], R6 ;  /* 0x0002380601007387 */ /* 0x0003e80000100a00 */
[----:B------:R3:W2:Y:S01]  /*a9f0*/  @P2 LDG.E.U8 R154, desc[UR32][R136.64] ;  /* 0x00000020889a2981 */ /* 0x0006a2000c1e1100 */
[----:B0-----:R-:W-:Y:S01]  /*aa00*/  IMAD R2, R151, 0x51, RZ ;  /* 0x0000005197027824 */ /* 0x001fe200078e02ff */
[----:B------:R-:W-:Y:S01]  /*aa10*/  PRMT R153, RZ, 0x7610, R153 ;  /* 0x00007610ff997816 */ /* 0x000fe20000000099 */
[----:B------:R-:W0:Y:S01]  /*aa20*/  LDC R151, c[0x0][0x3d8] ;  /* 0x0000f600ff977b82 */ /* 0x000e220000000800 */
[----:B------:R4:W2:Y:S04]  /*aa30*/  @P2 LDG.E.U8 R148, desc[UR32][R4.64] ;  /* 0x0000002004942981 */ /* 0x0008a8000c1e1100 */
[----:B-1----:R-:W2:Y:S03]  /*aa40*/  LDL.LU.64 R6, [R1+0x990] ;  /* 0x0009900001067983 */ /* 0x002ea60000300a00 */
[----:B---3--:R-:W1:Y:S01]  /*aa50*/  LDC R137, c[0x0][0x3d8] ;  /* 0x0000f600ff897b82 */ /* 0x008e620000000800 */
[----:B------:R3:W-:Y:S04]  /*aa60*/  STL.64 [R1+0x230], R132 ;  /* 0x0002308401007387 */ /* 0x0007e80000100a00 */
[----:B---3--:R-:W3:Y:S01]  /*aa70*/  LDL.LU.64 R132, [R1+0x988] ;  /* 0x0009880001847983 */ /* 0x008ee20000300a00 */
[----:B----4-:R-:W-:-:S02]  /*aa80*/  IMAD R136, R139, 0x52, RZ ;  /* 0x000000528b887824 */ /* 0x010fc400078e02ff */
[----:B------:R-:W4:Y:S01]  /*aa90*/  LDC R139, c[0x0][0x3d8] ;  /* 0x0000f600ff8b7b82 */ /* 0x000f220000000800 */
[----:B------:R0:W-:Y:S02]  /*aaa0*/  STL.64 [R1+0x228], R4 ;  /* 0x0002280401007387 */ /* 0x0001e40000100a00 */
[----:B0-----:R-:W-:-:S04]  /*aab0*/  IADD3 R4, P5, PT, R136, R134, RZ ;  /* 0x0000008688047210 */ /* 0x001fc80007fbe0ff */
[----:B------:R-:W-:Y:S01]  /*aac0*/  LEA.HI.X.SX32 R5, R136, R135, 0x1, P5 ;  /* 0x0000008788057211 */ /* 0x000fe200028f0eff */
[----:B--2---:R0:W-:Y:S02]  /*aad0*/  STL [R1+0x840], R154 ;  /* 0x0008409a01007387 */ /* 0x0041e40000100800 */
[----:B0-----:R-:W-:-:S04]  /*aae0*/  IADD3 R154, P4, PT, R2, R134, RZ ;  /* 0x00000086029a7210 */ /* 0x001fc80007f9e0ff */
[----:B------:R-:W-:Y:S01]  /*aaf0*/  LEA.HI.X.SX32 R155, R2, R135, 0x1, P4 ;  /* 0x00000087029b7211 */ /* 0x000fe200020f0eff */
[----:B------:R0:W-:Y:S01]  /*ab00*/  STL [R1+0x770], R138 ;  /* 0x0007708a01007387 */ /* 0x0001e20000100800 */
[----:B---3--:R-:W-:Y:S02]  /*ab10*/  PRMT R132, RZ, 0x7610, R132 ;  /* 0x00007610ff847816 */ /* 0x008fe40000000084 */
[----:B------:R-:W-:Y:S01]  /*ab20*/  PRMT R133, RZ, 0x7610, R133 ;  /* 0x00007610ff857816 */ /* 0x000fe20000000085 */
[----:B------:R-:W-:Y:S01]  /*ab30*/  STL.64 [R1+0x220], R154 ;  /* 0x0002209a01007387 */ /* 0x000fe20000100a00 */
[----:B------:R-:W-:Y:S01]  /*ab40*/  IMAD R136, R152, 0x54, RZ ;  /* 0x0000005498887824 */ /* 0x000fe200078e02ff */
[----:B0-----:R-:W0:Y:S02]  /*ab50*/  LDC R138, c[0x0][0x3d8] ;  /* 0x0000f600ff8a7b82 */ /* 0x001e240000000800 */
[----:B------:R-:W2:Y:S04]  /*ab60*/  @P2 LDG.E.U8 R132, desc[UR32][R4.64] ;  /* 0x0000002004842981 */ /* 0x000ea8000c1e1100 */
[----:B------:R3:W-:Y:S01]  /*ab70*/  STL.64 [R1+0x218], R4 ;  /* 0x0002180401007387 */ /* 0x0007e20000100a00 */
[----:B------:R-:W-:Y:S01]  /*ab80*/  IMAD R2, R140, 0x53, RZ ;  /* 0x000000538c027824 */ /* 0x000fe200078e02ff */
[----:B------:R-:W-:Y:S01]  /*ab90*/  PRMT R8, RZ, 0x7610, R8 ;  /* 0x00007610ff087816 */ /* 0x000fe20000000008 */
[----:B------:R-:W0:Y:S01]  /*aba0*/  LDC R140, c[0x0][0x3d8] ;  /* 0x0000f600ff8c7b82 */ /* 0x000e220000000800 */
[----:B------:R1:W4:Y:S01]  /*abb0*/  @P2 LDG.E.U8 R133, desc[UR32][R154.64] ;  /* 0x000000209a852981 */ /* 0x000322000c1e1100 */
[----:B------:R-:W-:-:S06]  /*abc0*/  PRMT R9, RZ, 0x7610, R9 ;  /* 0x00007610ff097816 */ /* 0x000fcc0000000009 */
[----:B------:R-:W0:Y:S01]  /*abd0*/  LDC R152, c[0x0][0x3d8] ;  /* 0x0000f600ff987b82 */ /* 0x000e220000000800 */
[----:B---3--:R-:W3:Y:S01]  /*abe0*/  LDL.LU.64 R4, [R1+0x980] ;  /* 0x0009800001047983 */ /* 0x008ee20000300a00 */
[----:B-1----:R-:W-:-:S04]  /*abf0*/  IADD3 R154, P4, PT, R2, R134, RZ ;  /* 0x00000086029a7210 */ /* 0x002fc80007f9e0ff */
[-C--:B------:R-:W-:Y:S01]  /*ac00*/  LEA.HI.X.SX32 R155, R2, R135.reuse, 0x1, P4 ;  /* 0x00000087029b7211 */ /* 0x080fe200020f0eff */
[----:B--2---:R1:W-:Y:S02]  /*ac10*/  STL [R1+0x90], R132 ;  /* 0x0000908401007387 */ /* 0x0043e40000100800 */
[C---:B-1----:R-:W-:Y:S02]  /*ac20*/  IADD3 R132, P5, PT, R136.reuse, R134, RZ ;  /* 0x0000008688847210 */ /* 0x042fe40007fbe0ff */
[----:B----4-:R1:W-:Y:S01]  /*ac30*/  STL [R1+0x8], R133 ;  /* 0x0000088501007387 */ /* 0x0103e20000100800 */
[----:B---3--:R-:W-:Y:S02]  /*ac40*/  PRMT R4, RZ, 0x7610, R4 ;  /* 0x00007610ff047816 */ /* 0x008fe40000000004 */
[----:B------:R-:W-:Y:S02]  /*ac50*/  PRMT R5, RZ, 0x7610, R5 ;  /* 0x00007610ff057816 */ /* 0x000fe40000000005 */
[----:B-1----:R-:W-:-:S04]  /*ac60*/  LEA.HI.X.SX32 R133, R136, R135, 0x1, P5 ;  /* 0x0000008788857211 */ /* 0x002fc800028f0eff */
[----:B------:R-:W2:Y:S04]  /*ac70*/  @P2 LDG.E.U8 R5, desc[UR32][R154.64] ;  /* 0x000000209a052981 */ /* 0x000ea8000c1e1100 */
[----:B------:R1:W3:Y:S01]  /*ac80*/  @P2 LDG.E.U8 R4, desc[UR32][R132.64] ;  /* 0x0000002084042981 */ /* 0x0002e2000c1e1100 */
[----:B------:R-:W-:Y:S02]  /*ac90*/  IMAD R2, R137, 0x58, RZ ;  /* 0x0000005889027824 */ /* 0x000fe400078e02ff */
[----:B0-----:R-:W-:Y:S01]  /*aca0*/  IMAD R136, R138, 0x59, RZ ;  /* 0x000000598a887824 */ /* 0x001fe200078e02ff */
[----:B------:R-:W-:Y:S01]  /*acb0*/  STL.64 [R1+0x210], R154 ;  /* 0x0002109a01007387 */ /* 0x000fe20000100a00 */
[----:B------:R-:W-:Y:S01]  /*acc0*/  IMAD R137, R139, 0x5a, RZ ;  /* 0x0000005a8b897824 */ /* 0x000fe200078e02ff */
[----:B------:R-:W0:Y:S02]  /*acd0*/  LDC R138, c[0x0][0x3d8] ;  /* 0x0000f600ff8a7b82 */ /* 0x000e240000000800 */
[----:B------:R1:W-:Y:S01]  /*ace0*/  STL.64 [R1+0x208], R132 ;  /* 0x0002088401007387 */ /* 0x0003e20000100a00 */
[----:B------:R-:W-:-:S05]  /*acf0*/  PRMT R6, RZ, 0x7610, R6 ;  /* 0x00007610ff067816 */ /* 0x000fca0000000006 */
[----:B------:R-:W4:Y:S01]  /*ad00*/  LDC R139, c[0x0][0x3d8] ;  /* 0x0000f600ff8b7b82 */ /* 0x000f220000000800 */
[----:B-1----:R-:W-:-:S04]  /*ad10*/  IADD3 R132, P5, PT, R136, R134, RZ ;  /* 0x0000008688847210 */ /* 0x002fc80007fbe0ff */
[----:B------:R-:W-:Y:S01]  /*ad20*/  LEA.HI.X.SX32 R133, R136, R135, 0x1, P5 ;  /* 0x0000008788857211 */ /* 0x000fe200028f0eff */
[----:B---3--:R1:W-:Y:S04]  /*ad30*/  STL [R1+0x854], R4 ;  /* 0x0008540401007387 */ /* 0x0083e80000100800 */
[----:B--2---:R2:W-:Y:S01]  /*ad40*/  STL [R1+0x76c], R5 ;  /* 0x00076c0501007387 */ /* 0x0045e20000100800 */
[----:B-1----:R-:W-:-:S04]  /*ad50*/  IADD3 R4, P4, PT, R2, R134, RZ ;  /* 0x0000008602047210 */ /* 0x002fc80007f9e0ff */
[----:B--2---:R-:W-:Y:S02]  /*ad60*/  LEA.HI.X.SX32 R5, R2, R135, 0x1, P4 ;  /* 0x0000008702057211 */ /* 0x004fe400020f0eff */
[----:B------:R-:W-:-:S03]  /*ad70*/  PRMT R2, RZ, 0x7610, R2 ;  /* 0x00007610ff027816 */ /* 0x000fc60000000002 */
[----:B------:R1:W-:Y:S04]  /*ad80*/  STL.64 [R1+0x200], R4 ;  /* 0x0002000401007387 */ /* 0x0003e80000100a00 */
[----:B------:R-:W2:Y:S04]  /*ad90*/  @P2 LDG.E.U8 R153, desc[UR32][R4.64] ;  /* 0x0000002004992981 */ /* 0x000ea8000c1e1100 */
[----:B------:R3:W2:Y:S04]  /*ada0*/  @P2 LDG.E.U8 R2, desc[UR32][R132.64] ;  /* 0x0000002084022981 */ /* 0x0006a8000c1e1100 */
[----:B-1----:R-:W2:Y:S04]  /*adb0*/  LDL.LU.64 R4, [R1+0x978] ;  /* 0x0009780001047983 */ /* 0x002ea80000300a00 */
[----:B------:R1:W-:Y:S04]  /*adc0*/  STL.64 [R1+0x1f8], R132 ;  /* 0x0001f88401007387 */ /* 0x0003e80000100a00 */
[----:B-1----:R-:W3:Y:S01]  /*add0*/  LDL.LU R132, [R1+0x970] ;  /* 0x0009700001847983 */ /* 0x002ee20000300800 */
[----:B------:R-:W-:-:S04]  /*ade0*/  IADD3 R154, P4, PT, R137, R134, RZ ;  /* 0x00000086899a7210 */ /* 0x000fc80007f9e0ff */
[----:B------:R-:W-:Y:S01]  /*adf0*/  LEA.HI.X.SX32 R155, R137, R135, 0x1, P4 ;  /* 0x00000087899b7211 */ /* 0x000fe200020f0eff */
[----:B------:R-:W-:Y:S01]  /*ae00*/  IMAD R136, R140, 0x5c, RZ ;  /* 0x0000005c8c887824 */ /* 0x000fe200078e02ff */
[----:B------:R-:W1:Y:S01]  /*ae10*/  LDC R137, c[0x0][0x3d8] ;  /* 0x0000f600ff897b82 */ /* 0x000e620000000800 */
[----:B------:R-:W-:-:S07]  /*ae20*/  PRMT R7, RZ, 0x7610, R7 ;  /* 0x00007610ff077816 */ /* 0x000fce0000000007 */
[----:B------:R-:W0:Y:S01]  /*ae30*/  LDC R140, c[0x0][0x3d8] ;  /* 0x0000f600ff8c7b82 */ /* 0x000e220000000800 */
[----:B---3--:R-:W-:-:S06]  /*ae40*/  PRMT R132, RZ, 0x7610, R132 ;  /* 0x00007610ff847816 */ /* 0x008fcc0000000084 */
[----:B------:R3:W4:Y:S04]  /*ae50*/  @P2 LDG.E.U8 R132, desc[UR32][R154.64] ;  /* 0x000000209a842981 */ /* 0x000728000c1e1100 */
[----:B--2---:R2:W-:Y:S04]  /*ae60*/  STL [R1+0x4], R2 ;  /* 0x0000040201007387 */ /* 0x0045e80000100800 */
[----:B------:R3:W-:Y:S01]  /*ae70*/  STL.64 [R1+0x1f0], R154 ;  /* 0x0001f09a01007387 */ /* 0x0007e20000100a00 */
[----:B--2---:R-:W-:Y:S01]  /*ae80*/  IMAD R2, R151, 0x5b, RZ ;  /* 0x0000005b97027824 */ /* 0x004fe200078e02ff */
[----:B---3--:R-:W-:-:S04]  /*ae90*/  IADD3 R154, P5, PT, R136, R134, RZ ;  /* 0x00000086889a7210 */ /* 0x008fc80007fbe0ff */
[----:B------:R-:W-:-:S05]  /*aea0*/  LEA.HI.X.SX32 R155, R136, R135, 0x1, P5 ;  /* 0x00000087889b7211 */ /* 0x000fca00028f0eff */
[----:B------:R-:W2:Y:S04]  /*aeb0*/  @P2 LDG.E.U8 R8, desc[UR32][R154.64] ;  /* 0x000000209a082981 */ /* 0x000ea8000c1e1100 */
[----:B----4-:R3:W-:Y:S02]  /*aec0*/  STL [R1+0x84], R132 ;  /* 0x0000848401007387 */ /* 0x0107e40000100800 */
[----:B---3--:R-:W-:-:S04]  /*aed0*/  IADD3 R132, P4, PT, R2, R134, RZ ;  /* 0x0000008602847210 */ /* 0x008fc80007f9e0ff */
[----:B------:R-:W-:-:S05]  /*aee0*/  LEA.HI.X.SX32 R133, R2, R135, 0x1, P4 ;  /* 0x0000008702857211 */ /* 0x000fca00020f0eff */
[----:B------:R3:W4:Y:S01]  /*aef0*/  @P2 LDG.E.U8 R9, desc[UR32][R132.64] ;  /* 0x0000002084092981 */ /* 0x000722000c1e1100 */
[----:B0-----:R-:W-:Y:S02]  /*af00*/  IMAD R2, R138, 0x60, RZ ;  /* 0x000000608a027824 */ /* 0x001fe400078e02ff */
[----:B------:R-:W-:Y:S01]  /*af10*/  IMAD R136, R152, 0x61, RZ ;  /* 0x0000006198887824 */ /* 0x000fe200078e02ff */
[----:B------:R3:W-:Y:S01]  /*af20*/  STL.64 [R1+0x1e8], R132 ;  /* 0x0001e88401007387 */ /* 0x0007e20000100a00 */
[----:B------:R-:W-:Y:S01]  /*af30*/  PRMT R152, RZ, 0x7610, R152 ;  /* 0x00007610ff987816 */ /* 0x000fe20000000098 */
[----:B------:R-:W0:Y:S02]  /*af40*/  LDC R138, c[0x0][0x3d8] ;  /* 0x0000f600ff8a7b82 */ /* 0x000e240000000800 */
[----:B------:R1:W-:Y:S01]  /*af50*/  STL.64 [R1+0x1e0], R154 ;  /* 0x0001e09a01007387 */ /* 0x0003e20000100a00 */
[----:B---3--:R-:W-:-:S04]  /*af60*/  IADD3 R132, P4, PT, R2, R134, RZ ;  /* 0x0000008602847210 */ /* 0x008fc80007f9e0ff */
[-C--:B------:R-:W-:Y:S01]  /*af70*/  LEA.HI.X.SX32 R133, R2, R135.reuse, 0x1, P4 ;  /* 0x0000008702857211 */ /* 0x080fe200020f0eff */
[----:B-1----:R-:W-:Y:S01]  /*af80*/  IMAD R2, R137, 0x62, RZ ;  /* 0x0000006289027824 */ /* 0x002fe200078e02ff */
[----:B------:R-:W3:Y:S01]  /*af90*/  LDL.LU R155, [R1+0x96c] ;  /* 0x00096c00019b7983 */ /* 0x000ee20000300800 */
[----:B------:R-:W1:Y:S03]  /*afa0*/  LDC R154, c[0x0][0x3d8] ;  /* 0x0000f600ff9a7b82 */ /* 0x000e660000000800 */
[----:B--2---:R2:W-:Y:S04]  /*afb0*/  STL [R1+0x850], R8 ;  /* 0x0008500801007387 */ /* 0x0045e80000100800 */
[----:B------:R0:W3:Y:S01]  /*afc0*/  @P2 LDG.E.U8 R152, desc[UR32][R132.64] ;  /* 0x0000002084982981 */ /* 0x0000e2000c1e1100 */
[----:B------:R-:W-:Y:S01]  /*afd0*/  PRMT R5, RZ, 0x7610, R5 ;  /* 0x00007610ff057816 */ /* 0x000fe20000000005 */
[----:B------:R-:W0:Y:S01]  /*afe0*/  LDC R137, c[0x0][0x3d8] ;  /* 0x0000f600ff897b82 */ /* 0x000e220000000800 */
[C---:B--2---:R-:W-:Y:S01]  /*aff0*/  IADD3 R8, P5, PT, R136.reuse, R134, RZ ;  /* 0x0000008688087210 */ /* 0x044fe20007fbe0ff */
[----:B----4-:R2:W-:Y:S04]  /*b000*/  STL [R1+0x780], R9 ;  /* 0x0007800901007387 */ /* 0x0105e80000100800 */
[----:B------:R0:W-:Y:S01]  /*b010*/  STL.64 [R1+0x1d8], R132 ;  /* 0x0001d88401007387 */ /* 0x0001e20000100a00 */
[----:B--2---:R-:W-:-:S02]  /*b020*/  LEA.HI.X.SX32 R9, R136, R135, 0x1, P5 ;  /* 0x0000008788097211 */ /* 0x004fc400028f0eff */
[C---:B0-----:R-:W-:Y:S01]  /*b030*/  IADD3 R132, P4, PT, R2.reuse, R134, RZ ;  /* 0x0000008602847210 */ /* 0x041fe20007f9e0ff */
[----:B------:R-:W-:Y:S02]  /*b040*/  IMAD R136, R139, 0x63, RZ ;  /* 0x000000638b887824 */ /* 0x000fe400078e02ff */
[----:B------:R0:W2:Y:S01]  /*b050*/  @P2 LDG.E.U8 R7, desc[UR32][R8.64] ;  /* 0x0000002008072981 */ /* 0x0000a2000c1e1100 */
[----:B------:R-:W-:-:S03]  /*b060*/  LEA.HI.X.SX32 R133, R2, R135, 0x1, P4 ;  /* 0x0000008702857211 */ /* 0x000fc600020f0eff */
[----:B------:R-:W-:Y:S04]  /*b070*/  STL.64 [R1+0x1d0], R8 ;  /* 0x0001d00801007387 */ /* 0x000fe80000100a00 */
[----:B------:R4:W-:Y:S04]  /*b080*/  STL.64 [R1+0x1c8], R132 ;  /* 0x0001c88401007387 */ /* 0x0009e80000100a00 */
[----:B------:R0:W2:Y:S04]  /*b090*/  @P2 LDG.E.U8 R6, desc[UR32][R132.64] ;  /* 0x0000002084062981 */ /* 0x0000a8000c1e1100 */
[----:B----4-:R-:W4:Y:S01]  /*b0a0*/  LDL.LU R132, [R1+0x968] ;  /* 0x0009680001847983 */ /* 0x010f220000300800 */
[----:B0-----:R-:W-:-:S04]  /*b0b0*/  IADD3 R8, P4, PT, R136, R134, RZ ;  /* 0x0000008688087210 */ /* 0x001fc80007f9e0ff */
[----:B------:R-:W-:Y:S01]  /*b0c0*/  LEA.HI.X.SX32 R9, R136, R135, 0x1, P4 ;  /* 0x0000008788097211 */ /* 0x000fe200020f0eff */
[----:B------:R-:W-:Y:S02]  /*b0d0*/  IMAD R136, R138, 0x68, RZ ;  /* 0x000000688a887824 */ /* 0x000fe400078e02ff */
[----:B------:R-:W-:Y:S02]  /*b0e0*/  IMAD.MOV.U32 R138, RZ, RZ, R8 ;  /* 0x000000ffff8a7224 */ /* 0x000fe400078e0008 */
[----:B------:R-:W-:Y:S01]  /*b0f0*/  IMAD.MOV.U32 R139, RZ, RZ, R9 ;  /* 0x000000ffff8b7224 */ /* 0x000fe200078e0009 */
[----:B----4-:R-:W-:-:S06]  /*b100*/  PRMT R132, RZ, 0x7610, R132 ;  /* 0x00007610ff847816 */ /* 0x010fcc0000000084 */
[----:B------:R0:W4:Y:S01]  /*b110*/  @P2 LDG.E.U8 R132, desc[UR32][R138.64] ;  /* 0x000000208a842981 */ /* 0x000122000c1e1100 */
[----:B------:R-:W-:-:S03]  /*b120*/  IMAD R2, R140, 0x64, RZ ;  /* 0x000000648c027824 */ /* 0x000fc600078e02ff */
[----:B--2---:R2:W-:Y:S04]  /*b130*/  STL [R1+0xb0], R6 ;  /* 0x0000b00601007387 */ /* 0x0045e80000100800 */
[----:B------:R1:W-:Y:S01]  /*b140*/  STL [R1], R7 ;  /* 0x0000000701007387 */ /* 0x0003e20000100800 */
[----:B------:R-:W-:Y:S01]  /*b150*/  PRMT R151, RZ, 0x7610, R151 ;  /* 0x00007610ff977816 */ /* 0x000fe20000000097 */
[----:B0-----:R-:W0:Y:S02]  /*b160*/  LDC R138, c[0x0][0x3d8] ;  /* 0x0000f600ff8a7b82 */ /* 0x001e240000000800 */
[----:B------:R3:W-:Y:S01]  /*b170*/  STL.64 [R1+0x1c0], R8 ;  /* 0x0001c00801007387 */ /* 0x0007e20000100a00 */
[----:B--2---:R-:W-:-:S04]  /*b180*/  IADD3 R6, P5, PT, R2, R134, RZ ;  /* 0x0000008602067210 */ /* 0x004fc80007fbe0ff */
[----:B-1----:R-:W-:Y:S01]  /*b190*/  LEA.HI.X.SX32 R7, R2, R135, 0x1, P5 ;  /* 0x0000008702077211 */ /* 0x002fe200028f0eff */
[----:B------:R-:W1:Y:S01]  /*b1a0*/  LDC R139, c[0x0][0x3d8] ;  /* 0x0000f600ff8b7b82 */ /* 0x000e620000000800 */
[----:B---3--:R-:W2:Y:S01]  /*b1b0*/  LDL.LU.64 R8, [R1+0x960] ;  /* 0x0009600001087983 */ /* 0x008ea20000300a00 */
[----:B------:R-:W-:-:S03]  /*b1c0*/  IMAD R2, R154, 0x69, RZ ;  /* 0x000000699a027824 */ /* 0x000fc600078e02ff */
[----:B------:R-:W3:Y:S01]  /*b1d0*/  @P2 LDG.E.U8 R5, desc[UR32][R6.64] ;  /* 0x0000002006052981 */ /* 0x000ee2000c1e1100 */
[----:B------:R-:W-:-:S03]  /*b1e0*/  PRMT R4, RZ, 0x7610, R4 ;  /* 0x00007610ff047816 */ /* 0x000fc60000000004 */
[----:B----4-:R4:W-:Y:S02]  /*b1f0*/  STL [R1+0x77c], R132 ;  /* 0x00077c8401007387 */ /* 0x0109e40000100800 */
[C---:B----4-:R-:W-:Y:S02]  /*b200*/  IADD3 R132, P4, PT, R136.reuse, R134, RZ ;  /* 0x0000008688847210 */ /* 0x050fe40007f9e0ff */
[----:B------:R4:W-:Y:S02]  /*b210*/  STL.64 [R1+0x1b8], R6 ;  /* 0x0001b80601007387 */ /* 0x0009e40000100a00 */
[----:B------:R-:W-:-:S05]  /*b220*/  LEA.HI.X.SX32 R133, R136, R135, 0x1, P4 ;  /* 0x0000008788857211 */ /* 0x000fca00020f0eff */
[----:B------:R0:W2:Y:S04]  /*b230*/  @P2 LDG.E.U8 R151, desc[UR32][R132.64] ;  /* 0x0000002084972981 */ /* 0x0000a8000c1e1100 */
[----:B----4-:R-:W4:Y:S04]  /*b240*/  LDL.LU.64 R6, [R1+0x958] ;  /* 0x0009580001067983 */ /* 0x010f280000300a00 */
[----:B------:R0:W-:Y:S02]  /*b250*/  STL.64 [R1+0x1b0], R132 ;  /* 0x0001b08401007387 */ /* 0x0001e40000100a00 */
[----:B0-----:R-:W-:-:S04]  /*b260*/  IADD3 R132, P4, PT, R2, R134, RZ ;  /* 0x0000008602847210 */ /* 0x001fc80007f9e0ff */
[----:B------:R-:W-:-:S05]  /*b270*/  LEA.HI.X.SX32 R133, R2, R135, 0x1, P4 ;  /* 0x0000008702857211 */ /* 0x000fca00020f0eff */
[----:B------:R-:W2:Y:S04]  /*b280*/  @P2 LDG.E.U8 R4, desc[UR32][R132.64] ;  /* 0x0000002084042981 */ /* 0x000ea8000c1e1100 */
[----:B------:R0:W-:Y:S04]  /*b290*/  STL.64 [R1+0x1a8], R132 ;  /* 0x0001a88401007387 */ /* 0x0001e80000100a00 */
[----:B0-----:R-:W4:Y:S01]  /*b2a0*/  LDL.LU R132, [R1+0x950] ;  /* 0x0009500001847983 */ /* 0x001f220000300800 */
[----:B------:R-:W-:Y:S02]  /*b2b0*/  IMAD R136, R137, 0x6a, RZ ;  /* 0x0000006a89887824 */ /* 0x000fe400078e02ff */
[----:B------:R-:W0:Y:S01]  /*b2c0*/  LDC R137, c[0x0][0x3d8] ;  /* 0x0000f600ff897b82 */ /* 0x000e220000000800 */
[----:B--2---:R2:W-:Y:S04]  /*b2d0*/  STL [R1+0x14], R4 ;  /* 0x0000140401007387 */ /* 0x0045e80000100800 */
[----:B---3--:R3:W-:Y:S01]  /*b2e0*/  STL [R1+0x84c], R5 ;  /* 0x00084c0501007387 */ /* 0x0087e20000100800 */
[----:B--2---:R-:W-:-:S04]  /*b2f0*/  IADD3 R4, P4, PT, R136, R134, RZ ;  /* 0x0000008688047210 */ /* 0x004fc80007f9e0ff */
[----:B---3--:R-:W-:Y:S02]  /*b300*/  LEA.HI.X.SX32 R5, R136, R135, 0x1, P4 ;  /* 0x0000008788057211 */ /* 0x008fe400020f0eff */
[----:B----4-:R-:W-:-:S03]  /*b310*/  PRMT R132, RZ, 0x7610, R132 ;  /* 0x00007610ff847816 */ /* 0x010fc60000000084 */
[----:B------:R2:W-:Y:S04]  /*b320*/  STL.64 [R1+0x1a0], R4 ;  /* 0x0001a00401007387 */ /* 0x0005e80000100a00 */
[----:B------:R-:W3:Y:S04]  /*b330*/  @P2 LDG.E.U8 R132, desc[UR32][R4.64] ;  /* 0x0000002004842981 */ /* 0x000ee8000c1e1100 */
[----:B--2---:R-:W2:Y:S01]  /*b340*/  LDL.LU.64 R4, [R1+0x948] ;  /* 0x0009480001047983 */ /* 0x004ea20000300a00 */
[----:B------:R-:W-:Y:S02]  /*b350*/  IMAD R2, R138, 0x6b, RZ ;  /* 0x0000006b8a027824 */ /* 0x000fe400078e02ff */
[----:B-1----:R-:W-:Y:S01]  /*b360*/  IMAD R136, R139, 0x6c, RZ ;  /* 0x0000006c8b887824 */ /* 0x002fe200078e02ff */
[----:B------:R-:W1:Y:S01]  /*b370*/  LDC R138, c[0x0][0x3d8] ;  /* 0x0000f600ff8a7b82 */ /* 0x000e620000000800 */
[----:B------:R-:W-:-:S07]  /*b380*/  PRMT R155, RZ, 0x7610, R155 ;  /* 0x00007610ff9b7816 */ /* 0x000fce000000009b */
[----:B------:R-:W4:Y:S01]  /*b390*/  LDC R139, c[0x0][0x3d8] ;  /* 0x0000f600ff8b7b82 */ /* 0x000f220000000800 */
[----:B---3--:R3:W-:Y:S02]  /*b3a0*/  STL [R1+0xa4], R132 ;  /* 0x0000a48401007387 */ /* 0x0087e40000100800 */
[C---:B---3--:R-:W-:Y:S02]  /*b3b0*/  IADD3 R132, P4, PT, R2.reuse, R134, RZ ;  /* 0x0000008602847210 */ /* 0x048fe40007f9e0ff */
[----:B--2---:R-:W-:Y:S02]  /*b3c0*/  PRMT R5, RZ, 0x7610, R5 ;  /* 0x00007610ff057816 */ /* 0x004fe40000000005 */
[----:B------:R-:W-:-:S05]  /*b3d0*/  LEA.HI.X.SX32 R133, R2, R135, 0x1, P4 ;  /* 0x0000008702857211 */ /* 0x000fca00020f0eff */
[----:B------:R2:W-:Y:S04]  /*b3e0*/  STL.64 [R1+0x198], R132 ;  /* 0x0001988401007387 */ /* 0x0005e80000100a00 */
[----:B------:R2:W3:Y:S01]  /*b3f0*/  @P2 LDG.E.U8 R5, desc[UR32][R132.64] ;  /* 0x0000002084052981 */ /* 0x0004e2000c1e1100 */
[----:B0-----:R-:W-:Y:S01]  /*b400*/  IMAD R2, R137, 0x70, RZ ;  /* 0x0000007089027824 */ /* 0x001fe200078e02ff */
[----:B------:R-:W-:Y:S02]  /*b410*/  PRMT R4, RZ, 0x7610, R4 ;  /* 0x00007610ff047816 */ /* 0x000fe40000000004 */
[----:B--2---:R-:W-:-:S04]  /*b420*/  IADD3 R132, P4, PT, R136, R134, RZ ;  /* 0x0000008688847210 */ /* 0x004fc80007f9e0ff */
[----:B------:R-:W-:Y:S01]  /*b430*/  LEA.HI.X.SX32 R133, R136, R135, 0x1, P4 ;  /* 0x0000008788857211 */ /* 0x000fe200020f0eff */
[----:B------:R-:W-:-:S04]  /*b440*/  IMAD.MOV.U32 R136, RZ, RZ, R132 ;  /* 0x000000ffff887224 */ /* 0x000fc800078e0084 */
[----:B------:R-:W-:-:S05]  /*b450*/  IMAD.MOV.U32 R137, RZ, RZ, R133 ;  /* 0x000000ffff897224 */ /* 0x000fca00078e0085 */
[----:B------:R0:W2:Y:S04]  /*b460*/  @P2 LDG.E.U8 R4, desc[UR32][R136.64] ;  /* 0x0000002088042981 */ /* 0x0000a8000c1e1100 */
[----:B------:R1:W-:Y:S01]  /*b470*/  STL.64 [R1+0x190], R132 ;  /* 0x0001908401007387 */ /* 0x0003e20000100a00 */
[----:B0-----:R-:W0:Y:S03]  /*b480*/  LDC R137, c[0x0][0x3d8] ;  /* 0x0000f600ff897b82 */ /* 0x001e260000000800 */
[----:B-1----:R-:W4:Y:S01]  /*b490*/  LDL.LU R132, [R1+0x940] ;  /* 0x0009400001847983 */ /* 0x002f220000300800 */
[----:B------:R-:W-:Y:S01]  /*b4a0*/  IMAD R136, R138, 0x71, RZ ;  /* 0x000000718a887824 */ /* 0x000fe200078e02ff */
[----:B------:R-:W-:-:S03]  /*b4b0*/  PRMT R7, RZ, 0x7610, R7 ;  /* 0x00007610ff077816 */ /* 0x000fc60000000007 */
[----:B------:R-:W1:Y:S01]  /*b4c0*/  LDC R138, c[0x0][0x3d8] ;  /* 0x0000f600ff8a7b82 */ /* 0x000e620000000800 */
[----:B--2---:R2:W-:Y:S04]  /*b4d0*/  STL [R1+0x85c], R4 ;  /* 0x00085c0401007387 */ /* 0x0045e80000100800 */
[----:B---3--:R3:W-:Y:S01]  /*b4e0*/  STL [R1+0x778], R5 ;  /* 0x0007780501007387 */ /* 0x0087e20000100800 */
[----:B--2---:R-:W-:-:S04]  /*b4f0*/  IADD3 R4, P4, PT, R2, R134, RZ ;  /* 0x0000008602047210 */ /* 0x004fc80007f9e0ff */
[----:B---3--:R-:W-:-:S05]  /*b500*/  LEA.HI.X.SX32 R5, R2, R135, 0x1, P4 ;  /* 0x0000008702057211 */ /* 0x008fca00020f0eff */
[----:B------:R2:W-:Y:S04]  /*b510*/  STL.64 [R1+0x188], R4 ;  /* 0x0001880401007387 */ /* 0x0005e80000100a00 */
[----:B------:R2:W3:Y:S01]  /*b520*/  @P2 LDG.E.U8 R155, desc[UR32][R4.64] ;  /* 0x00000020049b2981 */ /* 0x0004e2000c1e1100 */
[----:B----4-:R-:W-:Y:S02]  /*b530*/  PRMT R132, RZ, 0x7610, R132 ;  /* 0x00007610ff847816 */ /* 0x010fe40000000084 */
[----:B--2---:R-:W-:-:S04]  /*b540*/  IADD3 R4, P4, PT, R136, R134, RZ ;  /* 0x0000008688047210 */ /* 0x004fc80007f9e0ff */
[----:B------:R-:W-:-:S05]  /*b550*/  LEA.HI.X.SX32 R5, R136, R135, 0x1, P4 ;  /* 0x0000008788057211 */ /* 0x000fca00020f0eff */
[----:B------:R-:W2:Y:S01]  /*b560*/  @P2 LDG.E.U8 R132, desc[UR32][R4.64] ;  /* 0x0000002004842981 */ /* 0x000ea2000c1e1100 */
[----:B------:R-:W-:Y:S02]  /*b570*/  IMAD R2, R139, 0x72, RZ ;  /* 0x000000728b027824 */ /* 0x000fe400078e02ff */
[----:B0-----:R-:W-:Y:S01]  /*b580*/  IMAD R136, R137, 0x73, RZ ;  /* 0x0000007389887824 */ /* 0x001fe200078e02ff */
[----:B------:R0:W-:Y:S01]  /*b590*/  STL.64 [R1+0x180], R4 ;  /* 0x0001800401007387 */ /* 0x0001e20000100a00 */
[----:B------:R-:W-:Y:S01]  /*b5a0*/  PRMT R6, RZ, 0x7610, R6 ;  /* 0x00007610ff067816 */ /* 0x000fe20000000006 */
[----:B------:R-:W4:Y:S08]  /*b5b0*/  LDC R139, c[0x0][0x3d8] ;  /* 0x0000f600ff8b7b82 */ /* 0x000f300000000800 */
[----:B------:R-:W1:Y:S01]  /*b5c0*/  LDC R137, c[0x0][0x3d8] ;  /* 0x0000f600ff897b82 */ /* 0x000e620000000800 */
[----:B0-----:R-:W3:Y:S04]  /*b5d0*/  LDL.LU.64 R4, [R1+0x938] ;  /* 0x0009380001047983 */ /* 0x001ee80000300a00 */
[----:B--2---:R0:W-:Y:S02]  /*b5e0*/  STL [R1+0x10], R132 ;  /* 0x0000108401007387 */ /* 0x0041e40000100800 */
[----:B0-----:R-:W-:-:S04]  /*b5f0*/  IADD3 R132, P4, PT, R2, R134, RZ ;  /* 0x0000008602847210 */ /* 0x001fc80007f9e0ff */
[----:B------:R-:W-:-:S05]  /*b600*/  LEA.HI.X.SX32 R133, R2, R135, 0x1, P4 ;  /* 0x0000008702857211 */ /* 0x000fca00020f0eff */
[----:B------:R0:W-:Y:S04]  /*b610*/  STL.64 [R1+0x178], R132 ;  /* 0x0001788401007387 */ /* 0x0001e80000100a00 */
[----:B------:R0:W2:Y:S02]  /*b620*/  @P2 LDG.E.U8 R7, desc[UR32][R132.64] ;  /* 0x0000002084072981 */ /* 0x0000a4000c1e1100 */
[----:B0-----:R-:W-:-:S04]  /*b630*/  IADD3 R132, P4, PT, R136, R134, RZ ;  /* 0x0000008688847210 */ /* 0x001fc80007f9e0ff */
[----:B------:R-:W-:-:S05]  /*b640*/  LEA.HI.X.SX32 R133, R136, R135, 0x1, P4 ;  /* 0x0000008788857211 */ /* 0x000fca00020f0eff */
[----:B------:R-:W2:Y:S01]  /*b650*/  @P2 LDG.E.U8 R6, desc[UR32][R132.64] ;  /* 0x0000002084062981 */ /* 0x000ea2000c1e1100 */
[----:B-1----:R-:W-:Y:S01]  /*b660*/  IMAD R2, R138, 0x74, RZ ;  /* 0x000000748a027824 */ /* 0x002fe200078e02ff */
[----:B---3--:R-:W-:Y:S01]  /*b670*/  PRMT R4, RZ, 0x7610, R4 ;  /* 0x00007610ff047816 */ /* 0x008fe20000000004 */
[----:B------:R-:W0:Y:S01]  /*b680*/  LDC R138, c[0x0][0x3d8] ;  /* 0x0000f600ff8a7b82 */ /* 0x000e220000000800 */
[----:B------:R1:W-:Y:S04]  /*b690*/  STL.64 [R1+0x170], R132 ;  /* 0x0001708401007387 */ /* 0x0003e80000100a00 */
[----:B-1----:R-:W3:Y:S04]  /*b6a0*/  LDL.LU R132, [R1+0x930] ;  /* 0x0009300001847983 */ /* 0x002ee80000300800 */
[----:B--2---:R1:W-:Y:S04]  /*b6b0*/  STL [R1+0x784], R6 ;  /* 0x0007840601007387 */ /* 0x0043e80000100800 */
[----:B------:R2:W-:Y:S01]  /*b6c0*/  STL [R1+0xa0], R7 ;  /* 0x0000a00701007387 */ /* 0x0005e20000100800 */
[----:B-1----:R-:W-:-:S04]  /*b6d0*/  IADD3 R6, P4, PT, R2, R134, RZ ;  /* 0x0000008602067210 */ /* 0x002fc80007f9e0ff */
[----:B--2---:R-:W-:-:S05]  /*b6e0*/  LEA.HI.X.SX32 R7, R2, R135, 0x1, P4 ;  /* 0x0000008702077211 */ /* 0x004fca00020f0eff */
[----:B------:R1:W2:Y:S01]  /*b6f0*/  @P2 LDG.E.U8 R4, desc[UR32][R6.64] ;  /* 0x0000002006042981 */ /* 0x0002a2000c1e1100 */
[----:B----4-:R-:W-:-:S03]  /*b700*/  IMAD R136, R139, 0x78, RZ ;  /* 0x000000788b887824 */ /* 0x010fc600078e02ff */
[----:B------:R1:W-:Y:S01]  /*b710*/  STL.64 [R1+0x168], R6 ;  /* 0x0001680601007387 */ /* 0x0003e20000100a00 */
[----:B------:R-:W-:Y:S01]  /*b720*/  IMAD R2, R137, 0x79, RZ ;  /* 0x0000007989027824 */ /* 0x000fe200078e02ff */
[----:B------:R-:W-:Y:S02]  /*b730*/  PRMT R154, RZ, 0x7610, R154 ;  /* 0x00007610ff9a7816 */ /* 0x000fe4000000009a */
[----:B-1----:R-:W-:-:S04]  /*b740*/  IADD3 R6, P4, PT, R136, R134, RZ ;  /* 0x0000008688067210 */ /* 0x002fc80007f9e0ff */
[----:B------:R-:W-:Y:S01]  /*b750*/  LEA.HI.X.SX32 R7, R136, R135, 0x1, P4 ;  /* 0x0000008788077211 */ /* 0x000fe200020f0eff */
[----:B------:R-:W-:-:S04]  /*b760*/  IMAD.MOV.U32 R136, RZ, RZ, R6 ;  /* 0x000000ffff887224 */ /* 0x000fc800078e0006 */
[----:B------:R1:W-:Y:S01]  /*b770*/  STL.64 [R1+0x160], R6 ;  /* 0x0001600601007387 */ /* 0x0003e20000100a00 */
[----:B------:R-:W-:Y:S01]  /*b780*/  IMAD.MOV.U32 R137, RZ, RZ, R7 ;  /* 0x000000ffff897224 */ /* 0x000fe200078e0007 */
[----:B---3--:R-:W-:Y:S01]  /*b790*/  PRMT R132, RZ, 0x7610, R132 ;  /* 0x00007610ff847816 */ /* 0x008fe20000000084 */
[----:B------:R-:W-:-:S03]  /*b7a0*/  IMAD.MOV.U32 R139, RZ, RZ, R5 ;  /* 0x000000ffff8b7224 */ /* 0x000fc600078e0005 */
[----:B------:R0:W3:Y:S04]  /*b7b0*/  @P2 LDG.E.U8 R154, desc[UR32][R136.64] ;  /* 0x00000020889a2981 */ /* 0x0000e8000c1e1100 */
[----:B-1----:R-:W4:Y:S01]  /*b7c0*/  LDL.LU.64 R6, [R1+0x928] ;  /* 0x0009280001067983 */ /* 0x002f220000300a00 */
[----:B0-----:R-:W-:-:S03]  /*b7d0*/  IMAD R136, R138, 0x7a, RZ ;  /* 0x0000007a8a887824 */ /* 0x001fc600078e02ff */
[----:B--2---:R0:W-:Y:S02]  /*b7e0*/  STL [R1+0x858], R4 ;  /* 0x0008580401007387 */ /* 0x0041e40000100800 */
[----:B0-----:R-:W-:-:S04]  /*b7f0*/  IADD3 R4, P4, PT, R2, R134, RZ ;  /* 0x0000008602047210 */ /* 0x001fc80007f9e0ff */
[----:B------:R-:W-:Y:S01]  /*b800*/  LEA.HI.X.SX32 R139, R2, R135, 0x1, P4 ;  /* 0x00000087028b7211 */ /* 0x000fe200020f0eff */
[--C-:B------:R-:W-:Y:S02]  /*b810*/  IMAD.MOV.U32 R138, RZ, RZ, R4.reuse ;  /* 0x000000ffff8a7224 */ /* 0x100fe400078e0004 */
[----:B------:R-:W-:-:S05]  /*b820*/  IMAD.MOV.U32 R138, RZ, RZ, R4 ;  /* 0x000000ffff8a7224 */ /* 0x000fca00078e0004 */
[----:B------:R0:W2:Y:S04]  /*b830*/  @P2 LDG.E.U8 R132, desc[UR32][R138.64] ;  /* 0x000000208a842981 */ /* 0x0000a8000c1e1100 */
[----:B------:R1:W-:Y:S01]  /*b840*/  STL [R1+0x158], R4 ;  /* 0x0001580401007387 */ /* 0x0003e20000100800 */
[----:B------:R-:W-:-:S03]  /*b850*/  PRMT R2, RZ, 0x7610, R2 ;  /* 0x00007610ff027816 */ /* 0x000fc60000000002 */
[----:B-1----:R-:W3:Y:S04]  /*b860*/  LDL.LU.64 R4, [R1+0x920] ;  /* 0x0009200001047983 */ /* 0x002ee80000300a00 */
[----:B------:R0:W-:Y:S02]  /*b870*/  STL [R1+0x15c], R139 ;  /* 0x00015c8b01007387 */ /* 0x0001e40000100800 */
[----:B0-----:R-:W0:Y:S02]  /*b880*/  LDC R139, c[0x0][0x3d8] ;  /* 0x0000f600ff8b7b82 */ /* 0x001e240000000800 */
[----:B--2---:R1:W-:Y:S02]  /*b890*/  STL [R1+0xc], R132 ;  /* 0x00000c8401007387 */ /* 0x0043e40000100800 */
[----:B-1----:R-:W-:-:S04]  /*b8a0*/  IADD3 R132, P4, PT, R136, R134, RZ ;  /* 0x0000008688847210 */ /* 0x002fc80007f9e0ff */
[----:B------:R-:W-:-:S05]  /*b8b0*/  LEA.HI.X.SX32 R133, R136, R135, 0x1, P4 ;  /* 0x0000008788857211 */ /* 0x000fca00020f0eff */
[----:B------:R-:W2:Y:S04]  /*b8c0*/  @P2 LDG.E.U8 R2, desc[UR32][R132.64] ;  /* 0x0000002084022981 */ /* 0x000ea8000c1e1100 */
[----:B------:R-:W-:Y:S01]  /*b8d0*/  STL.64 [R1+0x150], R132 ;  /* 0x0001508401007387 */ /* 0x000fe20000100a00 */
[----:B------:R-:W-:Y:S02]  /*b8e0*/  PRMT R130, RZ, 0x7610, R130 ;  /* 0x00007610ff827816 */ /* 0x000fe40000000082 */
[----:B------:R-:W-:Y:S02]  /*b8f0*/  PRMT R128, RZ, 0x7610, R128 ;  /* 0x00007610ff807816 */ /* 0x000fe40000000080 */
[----:B------:R-:W-:Y:S01]  /*b900*/  PRMT R140, RZ, 0x7610, R140 ;  /* 0x00007610ff8c7816 */ /* 0x000fe2000000008c */
[----:B--2---:R1:W-:Y:S02]  /*b910*/  STL [R1+0xb4], R2 ;  /* 0x0000b40201007387 */ /* 0x0043e40000100800 */
[----:B-1----:R-:W-:-:S05]  /*b920*/  FMUL R2, R131, UR7 ;  /* 0x0000000783027c20 */ /* 0x002fca0008400000 */
[----:B------:R-:W-:Y:S02]  /*b930*/  FMNMX3 R2, R0, -INF , R2, !PT ;  /* 0xff80000000027876 */ /* 0x000fe40007800002 */
[----:B------:R-:W1:Y:S03]  /*b940*/  LDC R0, c[0x0][0x3d8] ;  /* 0x0000f600ff007b82 */ /* 0x000e660000000800 */
[--C-:B---3--:R-:W-:Y:S01]  /*b950*/  FFMA R4, R4, UR7, -R2.reuse ;  /* 0x0000000704047c23 */ /* 0x108fe20008000802 */
[--C-:B----4-:R-:W-:Y:S01]  /*b960*/  FFMA R6, R6, UR7, -R2.reuse ;  /* 0x0000000706067c23 */ /* 0x110fe20008000802 */
[--C-:B------:R-:W-:Y:S02]  /*b970*/  FFMA R7, R7, UR7, -R2.reuse ;  /* 0x0000000707077c23 */ /* 0x100fe40008000802 */
[----:B------:R-:W-:Y:S01]  /*b980*/  FMUL R4, R4, 1.4426950216293334961 ;  /* 0x3fb8aa3b04047820 */ /* 0x000fe20000400000 */
[----:B------:R-:W-:Y:S01]  /*b990*/  FFMA R5, R5, UR7, -R2 ;  /* 0x0000000705057c23 */ /* 0x000fe20008000802 */
[----:B------:R-:W-:-:S02]  /*b9a0*/  FMUL R7, R7, 1.4426950216293334961 ;  /* 0x3fb8aa3b07077820 */ /* 0x000fc40000400000 */
[----:B------:R2:W-:Y:S02]  /*b9b0*/  MUFU.EX2 R137, R4 ;  /* 0x0000000400897308 */ /* 0x0005e40000000800 */
[----:B--2---:R-:W-:-:S06]  /*b9c0*/  FMUL R4, R6, 1.4426950216293334961 ;  /* 0x3fb8aa3b06047820 */ /* 0x004fcc0000400000 */
[----:B------:R-:W-:Y:S01]  /*b9d0*/  MUFU.EX2 R7, R7 ;  /* 0x0000000700077308 */ /* 0x000fe20000000800 */
[----:B-1----:R-:W-:Y:S02]  /*b9e0*/  IMAD R6, R0, 0x7b, RZ ;  /* 0x0000007b00067824 */ /* 0x002fe400078e02ff */
[----:B------:R-:W-:-:S05]  /*b9f0*/  FMUL R0, R5, 1.4426950216293334961 ;  /* 0x3fb8aa3b05007820 */ /* 0x000fca0000400000 */
[----:B------:R-:W1:Y:S08]  /*ba00*/  MUFU.EX2 R4, R4 ;  /* 0x0000000400047308 */ /* 0x000e700000000800 */
[----:B------:R-:W2:Y:S01]  /*ba10*/  MUFU.EX2 R0, R0 ;  /* 0x0000000000007308 */ /* 0x000ea20000000800 */
[--C-:B------:R-:W-:Y:S01]  /*ba20*/  FFMA R8, R8, UR7, -R2.reuse ;  /* 0x0000000708087c23 */ /* 0x100fe20008000802 */
[--C-:B------:R-:W-:Y:S01]  /*ba30*/  FFMA R11, R11, UR7, -R2.reuse ;  /* 0x000000070b0b7c23 */ /* 0x100fe20008000802 */
[----:B-1----:R-:W-:Y:S01]  /*ba40*/  F2FP.SATFINITE.E4M3.F32.PACK_AB_MERGE_C R136, R7, R4, RZ ;  /* 0x000000040788723e */ /* 0x002fe200048070ff */
[----:B------:R-:W-:Y:S01]  /*ba50*/  FFMA R10, R10, UR7, -R2 ;  /* 0x000000070a0a7c23 */ /* 0x000fe20008000802 */
[----:B------:R-:W-:-:S02]  /*ba60*/  FMUL R5, R8, 1.4426950216293334961 ;  /* 0x3fb8aa3b08057820 */ /* 0x000fc40000400000 */
[----:B--2---:R-:W-:Y:S01]  /*ba70*/  F2FP.SATFINITE.E4M3.F32.PACK_AB_MERGE_C R136, R0, R137, R136 ;  /* 0x000000890088723e */ /* 0x004fe20004807088 */
[----:B------:R-:W-:Y:S02]  /*ba80*/  FADD R0, R137, R0 ;  /* 0x0000000089007221 */ /* 0x000fe40000000000 */
[----:B------:R-:W1:Y:S01]  /*ba90*/  LDC R137, c[0x0][0x3d8] ;  /* 0x0000f600ff897b82 */ /* 0x000e620000000800 */
[----:B------:R-:W-:Y:S01]  /*baa0*/  FMUL R8, R11, 1.4426950216293334961 ;  /* 0x3fb8aa3b0b087820 */ /* 0x000fe20000400000 */
[----:B------:R-:W-:Y:S01]  /*bab0*/  FFMA R9, R9, UR7, -R2 ;  /* 0x0000000709097c23 */ /* 0x000fe20008000802 */
[----:B------:R-:W-:Y:S01]  /*bac0*/  FMUL R10, R10, 1.4426950216293334961 ;  /* 0x3fb8aa3b0a0a7820 */ /* 0x000fe20000400000 */
[----:B------:R-:W-:Y:S02]  /*bad0*/  FADD R0, R4, R0 ;  /* 0x0000000004007221 */ /* 0x000fe40000000000 */
[----:B------:R-:W-:Y:S01]  /*bae0*/  FMUL R4, R9, 1.4426950216293334961 ;  /* 0x3fb8aa3b09047820 */ /* 0x000fe20000400000 */
[----:B------:R0:W-:Y:S01]  /*baf0*/  MUFU.EX2 R138, R10 ;  /* 0x0000000a008a7308 */ /* 0x0001e20000000800 */
[----:B------:R-:W-:-:S07]  /*bb00*/  IADD3 R132, P4, PT, R6, R134, RZ ;  /* 0x0000008606847210 */ /* 0x000fce0007f9e0ff */
[----:B------:R-:W2:Y:S01]  /*bb10*/  MUFU.EX2 R8, R8 ;  /* 0x0000000800087308 */ /* 0x000ea20000000800 */
[----:B------:R-:W-:Y:S02]  /*bb20*/  LEA.HI.X.SX32 R133, R6, R135, 0x1, P4 ;  /* 0x0000008706857211 */ /* 0x000fe400020f0eff */
[----:B------:R-:W-:-:S05]  /*bb30*/  PRMT R6, RZ, 0x7610, R6 ;  /* 0x00007610ff067816 */ /* 0x000fca0000000006 */
[----:B------:R-:W3:Y:S01]  /*bb40*/  MUFU.EX2 R5, R5 ;  /* 0x0000000500057308 */ /* 0x000ee20000000800 */
[----:B0-----:R-:W-:Y:S01]  /*bb50*/  IMAD R10, R139, 0x35, RZ ;  /* 0x000000358b0a7824 */ /* 0x001fe200078e02ff */
[----:B------:R-:W-:Y:S06]  /*bb60*/  STL [R1+0x91c], R131 ;  /* 0x00091c8301007387 */ /* 0x000fec0000100800 */
[----:B------:R-:W0:Y:S01]  /*bb70*/  MUFU.EX2 R4, R4 ;  /* 0x0000000400047308 */ /* 0x000e220000000800 */
[----:B------:R4:W-:Y:S01]  /*bb80*/  STL.64 [R1+0x148], R132 ;  /* 0x0001488401007387 */ /* 0x0009e20000100a00 */
[----:B------:R-:W-:Y:S01]  /*bb90*/  FADD R0, R7, R0 ;  /* 0x0000000007007221 */ /* 0x000fe20000000000 */
[----:B-1----:R-:W-:-:S02]  /*bba0*/  IMAD R7, R137, 0x3d, RZ ;  /* 0x0000003d89077824 */ /* 0x002fc400078e02ff */
[----:B------:R4:W3:Y:S01]  /*bbb0*/  @P2 LDG.E.U8 R6, desc[UR32][R132.64] ;  /* 0x0000002084062981 */ /* 0x0008e2000c1e1100 */
[----:B--2---:R-:W-:Y:S01]  /*bbc0*/  F2FP.SATFINITE.E4M3.F32.PACK_AB_MERGE_C R137, R8, R138, RZ ;  /* 0x0000008a0889723e */ /* 0x004fe200048070ff */
[----:B------:R-:W-:Y:S01]  /*bbd0*/  FFMA R12, R12, UR7, -R2 ;  /* 0x000000070c0c7c23 */ /* 0x000fe20008000802 */
[----:B----4-:R-:W-:Y:S01]  /*bbe0*/  IADD3 R132, P4, PT, R10, R134, RZ ;  /* 0x000000860a847210 */ /* 0x010fe20007f9e0ff */
[----:B---3--:R-:W-:-:S03]  /*bbf0*/  FADD R0, R5, R0 ;  /* 0x0000000005007221 */ /* 0x008fc60000000000 */
[----:B------:R-:W-:Y:S02]  /*bc00*/  LEA.HI.X.SX32 R133, R10, R135, 0x1, P4 ;  /* 0x000000870a857211 */ /* 0x000fe400020f0eff */
[----:B------:R-:W-:Y:S01]  /*bc10*/  IADD3 R10, P4, PT, R7, R134, RZ ;  /* 0x00000086070a7210 */ /* 0x000fe20007f9e0ff */
[----:B------:R-:W-:Y:S01]  /*bc20*/  FFMA R13, R13, UR7, -R2 ;  /* 0x000000070d0d7c23 */ /* 0x000fe20008000802 */
[----:B0-----:R-:W-:Y:S01]  /*bc30*/  F2FP.SATFINITE.E4M3.F32.PACK_AB_MERGE_C R137, R4, R5, R137 ;  /* 0x000000050489723e */ /* 0x001fe20004807089 */
[----:B------:R-:W-:Y:S01]  /*bc40*/  FMUL R5, R12, 1.4426950216293334961 ;  /* 0x3fb8aa3b0c057820 */ /* 0x000fe20000400000 */
[----:B------:R-:W-:Y:S01]  /*bc50*/  LEA.HI.X.SX32 R11, R7, R135, 0x1, P4 ;  /* 0x00000087070b7211 */ /* 0x000fe200020f0eff */
[----:B------:R-:W-:Y:S01]  /*bc60*/  STL [R1+0x900], R136 ;  /* 0x0009008801007387 */ /* 0x000fe20000100800 */
[----:B------:R-:W-:Y:S01]  /*bc70*/  FADD R0, R4, R0 ;  /* 0x0000000004007221 */ /* 0x000fe20000000000 */
[--C-:B------:R-:W-:Y:S01]  /*bc80*/  FFMA R14, R14, UR7, -R2.reuse ;  /* 0x000000070e0e7c23 */ /* 0x100fe20008000802 */
[----:B------:R-:W-:Y:S01]  /*bc90*/  FFMA R15, R15, UR7, -R2 ;  /* 0x000000070f0f7c23 */ /* 0x000fe20008000802 */
[----:B------:R-:W-:Y:S01]  /*bca0*/  STL.64 [R1+0x140], R132 ;  /* 0x0001408401007387 */ /* 0x000fe20000100a00 */
[----:B------:R-:W-:Y:S01]  /*bcb0*/  FMUL R4, R13, 1.4426950216293334961 ;  /* 0x3fb8aa3b0d047820 */ /* 0x000fe20000400000 */
[----:B------:R-:W0:Y:S02]  /*bcc0*/  MUFU.EX2 R5, R5 ;  /* 0x0000000500057308 */ /* 0x000e240000000800 */
[----:B------:R-:W-:Y:S01]  /*bcd0*/  STL [R1+0x904], R137 ;  /* 0x0009048901007387 */ /* 0x000fe20000100800 */
[----:B------:R-:W-:-:S03]  /*bce0*/  FMUL R7, R14, 1.4426950216293334961 ;  /* 0x3fb8aa3b0e077820 */ /* 0x000fc60000400000 */
[----:B------:R1:W-:Y:S04]  /*bcf0*/  STL.64 [R1+0x138], R10 ;  /* 0x0001380a01007387 */ /* 0x0003e80000100a00 */
[----:B------:R1:W2:Y:S01]  /*bd00*/  @P2 LDG.E.U8 R130, desc[UR32][R10.64] ;  /* 0x000000200a822981 */ /* 0x0002a2000c1e1100 */
[----:B------:R-:W3:Y:S01]  /*bd10*/  MUFU.EX2 R4, R4 ;  /* 0x0000000400047308 */ /* 0x000ee20000000800 */
[----:B------:R-:W-:Y:S01]  /*bd20*/  FADD R0, R138, R0 ;  /* 0x000000008a007221 */ /* 0x000fe20000000000 */
[----:B-1----:R-:W-:-:S06]  /*bd30*/  FMUL R10, R15, 1.4426950216293334961 ;  /* 0x3fb8aa3b0f0a7820 */ /* 0x002fcc0000400000 */
[----:B------:R-:W1:Y:S01]  /*bd40*/  MUFU.EX2 R7, R7 ;  /* 0x0000000700077308 */ /* 0x000e620000000800 */
[----:B------:R-:W-:Y:S01]  /*bd50*/  FADD R0, R8, R0 ;  /* 0x0000000008007221 */ /* 0x000fe20000000000 */
[----:B------:R-:W4:Y:S06]  /*bd60*/  LDC R11, c[0x0][0x3d8] ;  /* 0x0000f600ff0b7b82 */ /* 0x000f2c0000000800 */
[----:B------:R-:W3:Y:S01]  /*bd70*/  MUFU.EX2 R10, R10 ;  /* 0x0000000a000a7308 */ /* 0x000ee20000000800 */
[----:B0-----:R-:W-:Y:S01]  /*bd80*/  FADD R0, R5, R0 ;  /* 0x0000000005007221 */ /* 0x001fe20000000000 */
[--C-:B------:R-:W-:Y:S01]  /*bd90*/  FFMA R16, R16, UR7, -R2.reuse ;  /* 0x0000000710107c23 */ /* 0x100fe20008000802 */
[--C-:B------:R-:W-:Y:S01]  /*bda0*/  FFMA R18, R18, UR7, -R2.reuse ;  /* 0x0000000712127c23 */ /* 0x100fe20008000802 */
[----:B------:R-:W-:Y:S01]  /*bdb0*/  FFMA R19, R19, UR7, -R2 ;  /* 0x0000000713137c23 */ /* 0x000fe20008000802 */
[----:B---3--:R-:W-:Y:S01]  /*bdc0*/  FADD R0, R4, R0 ;  /* 0x0000000004007221 */ /* 0x008fe20000000000 */
[----:B------:R-:W-:Y:S01]  /*bdd0*/  FMUL R9, R16, 1.4426950216293334961 ;  /* 0x3fb8aa3b10097820 */ /* 0x000fe20000400000 */
[----:B------:R-:W-:Y:S01]  /*bde0*/  FFMA R17, R17, UR7, -R2 ;  /* 0x0000000711117c23 */ /* 0x000fe20008000802 */
[----:B------:R-:W-:Y:S01]  /*bdf0*/  FMUL R8, R18, 1.4426950216293334961 ;  /* 0x3fb8aa3b12087820 */ /* 0x000fe20000400000 */
[----:B-1----:R-:W-:Y:S01]  /*be00*/  FADD R0, R7, R0 ;  /* 0x0000000007007221 */ /* 0x002fe20000000000 */
[----:B------:R-:W-:Y:S01]  /*be10*/  F2FP.SATFINITE.E4M3.F32.PACK_AB_MERGE_C R138, R10, R7, RZ ;  /* 0x000000070a8a723e */ /* 0x000fe200048070ff */
[----:B------:R-:W-:-:S03]  /*be20*/  FMUL R7, R19, 1.4426950216293334961 ;  /* 0x3fb8aa3b13077820 */ /* 0x000fc60000400000 */
[----:B------:R-:W-:Y:S01]  /*be30*/  F2FP.SATFINITE.E4M3.F32.PACK_AB_MERGE_C R138, R4, R5, R138 ;  /* 0x00000005048a723e */ /* 0x000fe2000480708a */
[----:B------:R-:W-:Y:S01]  /*be40*/  FMUL R5, R17, 1.4426950216293334961 ;  /* 0x3fb8aa3b11057820 */ /* 0x000fe20000400000 */
[----:B------:R-:W0:Y:S08]  /*be50*/  MUFU.EX2 R9, R9 ;  /* 0x0000000900097308 */ /* 0x000e300000000800 */
[----:B------:R-:W-:Y:S08]  /*be60*/  MUFU.EX2 R8, R8 ;  /* 0x0000000800087308 */ /* 0x000ff00000000800 */
[----:B------:R-:W1:Y:S01]  /*be70*/  MUFU.EX2 R7, R7 ;  /* 0x0000000700077308 */ /* 0x000e620000000800 */
[----:B------:R-:W-:Y:S01]  /*be80*/  PRMT R131, RZ, 0x7610, R131 ;  /* 0x00007610ff837816 */ /* 0x000fe20000000083 */
[----:B----4-:R-:W-:-:S02]  /*be90*/  IMAD R4, R11, 0x7c, RZ ;  /* 0x0000007c0b047824 */ /* 0x010fc400078e02ff */
[----:B------:R-:W-:Y:S02]  /*bea0*/  FADD R0, R10, R0 ;  /* 0x000000000a007221 */ /* 0x000fe40000000000 */
[----:B------:R-:W3:Y:S01]  /*beb0*/  LDC R10, c[0x0][0x3d8] ;  /* 0x0000f600ff0a7b82 */ /* 0x000ee20000000800 */
[----:B------:R4:W2:Y:S01]  /*bec0*/  @P2 LDG.E.U8 R131, desc[UR32][R132.64] ;  /* 0x0000002084832981 */ /* 0x0008a2000c1e1100 */
[----:B------:R-:W1:Y:S01]  /*bed0*/  MUFU.EX2 R5, R5 ;  /* 0x0000000500057308 */ /* 0x000e620000000800 */
[----:B0-----:R-:W-:Y:S01]  /*bee0*/  FADD R0, R9, R0 ;  /* 0x0000000009007221 */ /* 0x001fe20000000000 */
[----:B------:R-:W-:Y:S01]  /*bef0*/  FFMA R20, R20, UR7, -R2 ;  /* 0x0000000714147c23 */ /* 0x000fe20008000802 */
[C---:B----4-:R-:W-:Y:S02]  /*bf00*/  IADD3 R132, P4, PT, R4.reuse, R134, RZ ;  /* 0x0000008604847210 */ /* 0x050fe40007f9e0ff */
[----:B-1----:R-:W-:Y:S02]  /*bf10*/  F2FP.SATFINITE.E4M3.F32.PACK_AB_MERGE_C R139, R7, R8, RZ ;  /* 0x00000008078b723e */ /* 0x002fe400048070ff */
[----:B------:R-:W-:-:S02]  /*bf20*/  LEA.HI.X.SX32 R133, R4, R135, 0x1, P4 ;  /* 0x0000008704857211 */ /* 0x000fc400020f0eff */
[----:B------:R-:W-:Y:S01]  /*bf30*/  PRMT R4, RZ, 0x7610, R4 ;  /* 0x00007610ff047816 */ /* 0x000fe20000000004 */
[C---:B------:R-:W-:Y:S01]  /*bf40*/  FADD R0, R5.reuse, R0 ;  /* 0x0000000005007221 */ /* 0x040fe20000000000 */
[----:B------:R-:W-:Y:S01]  /*bf50*/  F2FP.SATFINITE.E4M3.F32.PACK_AB_MERGE_C R139, R5, R9, R139 ;  /* 0x00000009058b723e */ /* 0x000fe2000480708b */
[----:B------:R-:W-:Y:S01]  /*bf60*/  FMUL R20, R20, 1.4426950216293334961 ;  /* 0x3fb8aa3b14147820 */ /* 0x000fe20000400000 */
[----:B------:R-:W0:Y:S01]  /*bf70*/  LDC R9, c[0x0][0x3d8] ;  /* 0x0000f600ff097b82 */ /* 0x000e220000000800 */
[----:B------:R-:W-:Y:S01]  /*bf80*/  FFMA R21, R21, UR7, -R2 ;  /* 0x0000000715157c23 */ /* 0x000fe20008000802 */
[----:B------:R-:W-:Y:S01]  /*bf90*/  FADD R0, R8, R0 ;  /* 0x0000000008007221 */ /* 0x000fe20000000000 */
[----:B------:R-:W-:Y:S01]  /*bfa0*/  STL [R1+0x908], R138 ;  /* 0x0009088a01007387 */ /* 0x000fe20000100800 */
[--C-:B------:R-:W-:Y:S01]  /*bfb0*/  FFMA R22, R22, UR7, -R2.reuse ;  /* 0x0000000716167c23 */ /* 0x100fe20008000802 */
[----:B------:R-:W-:Y:S01]  /*bfc0*/  FFMA R23, R23, UR7, -R2 ;  /* 0x0000000717177c23 */ /* 0x000fe20008000802 */
[----:B------:R-:W-:Y:S01]  /*bfd0*/  FMUL R21, R21, 1.4426950216293334961 ;  /* 0x3fb8aa3b15157820 */ /* 0x000fe20000400000 */
[----:B------:R1:W-:Y:S01]  /*bfe0*/  STL.64 [R1+0x130], R132 ;  /* 0x0001308401007387 */ /* 0x0003e20000100a00 */
[----:B------:R-:W-:-:S03]  /*bff0*/  FADD R0, R7, R0 ;  /* 0x0000000007007221 */ /* 0x000fc60000000000 */
[----:B------:R1:W4:Y:S01]  /*c000*/  @P2 LDG.E.U8 R4, desc[UR32][R132.64] ;  /* 0x0000002084042981 */ /* 0x000322000c1e1100 */
[----:B------:R-:W-:Y:S01]  /*c010*/  FMUL R7, R22, 1.4426950216293334961 ;  /* 0x3fb8aa3b16077820 */ /* 0x000fe20000400000 */
[----:B------:R-:W-:Y:S01]  /*c020*/  FMUL R5, R23, 1.4426950216293334961 ;  /* 0x3fb8aa3b17057820 */ /* 0x000fe20000400000 */
[----:B------:R-:W-:Y:S08]  /*c030*/  MUFU.EX2 R11, R21 ;  /* 0x00000015000b7308 */ /* 0x000ff00000000800 */
[----:B-1----:R-:W1:Y:S01]  /*c040*/  MUFU.EX2 R132, R20 ;  /* 0x0000001400847308 */ /* 0x002e620000000800 */
[----:B---3--:R-:W-:-:S07]  /*c050*/  IMAD R8, R10, 0x45, RZ ;  /* 0x000000450a087824 */ /* 0x008fce00078e02ff */
[----:B------:R-:W3:Y:S01]  /*c060*/  MUFU.EX2 R7, R7 ;  /* 0x0000000700077308 */ /* 0x000ee20000000800 */
[----:B------:R-:W-:-:S07]  /*c070*/  IADD3 R136, P4, PT, R8, R134, RZ ;  /* 0x0000008608887210 */ /* 0x000fce0007f9e0ff */
[----:B------:R-:W3:Y:S01]  /*c080*/  MUFU.EX2 R5, R5 ;  /* 0x0000000500057308 */ /* 0x000ee20000000800 */
[----:B-1----:R-:W-:Y:S01]  /*c090*/  FADD R0, R132, R0 ;  /* 0x0000000084007221 */ /* 0x002fe20000000000 */
[----:B------:R-:W-:Y:S01]  /*c0a0*/  LEA.HI.X.SX32 R137, R8, R135, 0x1, P4 ;  /* 0x0000008708897211 */ /* 0x000fe200020f0eff */
[----:B0-----:R-:W-:Y:S02]  /*c0b0*/  IMAD R8, R9, 0x4d, RZ ;  /* 0x0000004d09087824 */ /* 0x001fe400078e02ff */
[----:B------:R-:W-:Y:S01]  /*c0c0*/  FFMA R24, R24, UR7, -R2 ;  /* 0x0000000718187c23 */ /* 0x000fe20008000802 */
[----:B------:R-:W-:Y:S01]  /*c0d0*/  FADD R0, R11, R0 ;  /* 0x000000000b007221 */ /* 0x000fe20000000000 */
[----:B------:R-:W-:Y:S01]  /*c0e0*/  STL [R1+0x90c], R139 ;  /* 0x00090c8b01007387 */ /* 0x000fe20000100800 */
[----:B------:R-:W-:Y:S02]  /*c0f0*/  IADD3 R10, P4, PT, R8, R134, RZ ;  /* 0x00000086080a7210 */ /* 0x000fe40007f9e0ff */
[----:B---3--:R-:W-:Y:S01]  /*c100*/  FADD R0, R7, R0 ;  /* 0x0000000007007221 */ /* 0x008fe20000000000 */
[----:B------:R0:W-:Y:S01]  /*c110*/  STL [R1+0x8f0], R132 ;  /* 0x0008f08401007387 */ /* 0x0001e20000100800 */
[----:B------:R-:W-:Y:S01]  /*c120*/  FMUL R24, R24, 1.4426950216293334961 ;  /* 0x3fb8aa3b18187820 */ /* 0x000fe20000400000 */
[--C-:B------:R-:W-:Y:S01]  /*c130*/  FFMA R25, R25, UR7, -R2.reuse ;  /* 0x0000000719197c23 */ /* 0x100fe20008000802 */
[----:B------:R-:W-:Y:S01]  /*c140*/  FFMA R26, R26, UR7, -R2 ;  /* 0x000000071a1a7c23 */ /* 0x000fe20008000802 */
[----:B------:R1:W-:Y:S01]  /*c150*/  STL [R1+0x8ec], R11 ;  /* 0x0008ec0b01007387 */ /* 0x0003e20000100800 */
[----:B------:R-:W-:-:S03]  /*c160*/  F2FP.SATFINITE.E4M3.F32.PACK_AB_MERGE_C R7, R5, R7, RZ ;  /* 0x000000070507723e */ /* 0x000fc600048070ff */
[----:B------:R-:W-:Y:S01]  /*c170*/  STL.64 [R1+0x128], R136 ;  /* 0x0001288801007387 */ /* 0x000fe20000100a00 */
[----:B------:R-:W-:Y:S01]  /*c180*/  FMUL R25, R25, 1.4426950216293334961 ;  /* 0x3fb8aa3b19197820 */ /* 0x000fe20000400000 */
[----:B0-----:R-:W0:Y:S01]  /*c190*/  MUFU.EX2 R132, R24 ;  /* 0x0000001800847308 */ /* 0x001e220000000800 */
[----:B-1----:R-:W-:Y:S01]  /*c1a0*/  LEA.HI.X.SX32 R11, R8, R135, 0x1, P4 ;  /* 0x00000087080b7211 */ /* 0x002fe200020f0eff */
[----:B------:R1:W-:Y:S01]  /*c1b0*/  STL [R1+0x8d0], R7 ;  /* 0x0008d00701007387 */ /* 0x0003e20000100800 */
[----:B------:R-:W-:Y:S01]  /*c1c0*/  FFMA R27, R27, UR7, -R2 ;  /* 0x000000071b1b7c23 */ /* 0x000fe20008000802 */
[----:B------:R-:W-:Y:S02]  /*c1d0*/  FADD R0, R5, R0 ;  /* 0x0000000005007221 */ /* 0x000fe40000000000 */
[----:B------:R3:W-:Y:S01]  /*c1e0*/  STL.64 [R1+0x120], R10 ;  /* 0x0001200a01007387 */ /* 0x0007e20000100a00 */
[----:B------:R-:W-:-:S03]  /*c1f0*/  FMUL R5, R27, 1.4426950216293334961 ;  /* 0x3fb8aa3b1b057820 */ /* 0x000fc60000400000 */
[----:B------:R3:W2:Y:S01]  /*c200*/  @P2 LDG.E.U8 R128, desc[UR32][R10.64] ;  /* 0x000000200a802981 */ /* 0x0006a2000c1e1100 */
[----:B-1----:R-:W-:Y:S01]  /*c210*/  FMUL R7, R26, 1.4426950216293334961 ;  /* 0x3fb8aa3b1a077820 */ /* 0x002fe20000400000 */
[--C-:B------:R-:W-:Y:S01]  /*c220*/  FFMA R28, R28, UR7, -R2.reuse ;  /* 0x000000071c1c7c23 */ /* 0x100fe20008000802 */
[----:B---3--:R-:W1:Y:S03]  /*c230*/  MUFU.EX2 R11, R25 ;  /* 0x00000019000b7308 */ /* 0x008e660000000800 */
[----:B------:R-:W-:Y:S01]  /*c240*/  FMUL R28, R28, 1.4426950216293334961 ;  /* 0x3fb8aa3b1c1c7820 */ /* 0x000fe20000400000 */
[----:B------:R-:W-:-:S04]  /*c250*/  FFMA R29, R29, UR7, -R2 ;  /* 0x000000071d1d7c23 */ /* 0x000fc80008000802 */
[----:B------:R-:W3:Y:S01]  /*c260*/  MUFU.EX2 R7, R7 ;  /* 0x0000000700077308 */ /* 0x000ee20000000800 */
[----:B0-----:R-:W-:Y:S01]  /*c270*/  FADD R0, R132, R0 ;  /* 0x0000000084007221 */ /* 0x001fe20000000000 */
[----:B------:R-:W-:-:S06]  /*c280*/  FMUL R29, R29, 1.4426950216293334961 ;  /* 0x3fb8aa3b1d1d7820 */ /* 0x000fcc0000400000 */
[----:B------:R-:W0:Y:S01]  /*c290*/  MUFU.EX2 R5, R5 ;  /* 0x0000000500057308 */ /* 0x000e220000000800 */
[----:B------:R-:W-:Y:S01]  /*c2a0*/  FFMA R30, R30, UR7, -R2 ;  /* 0x000000071e1e7c23 */ /* 0x000fe20008000802 */
[----:B-1----:R-:W-:-:S06]  /*c2b0*/  FADD R0, R11, R0 ;  /* 0x000000000b007221 */ /* 0x002fcc0000000000 */
[----:B------:R-:W1:Y:S01]  /*c2c0*/  MUFU.EX2 R10, R28 ;  /* 0x0000001c000a7308 */ /* 0x000e620000000800 */
[----:B------:R-:W-:Y:S01]  /*c2d0*/  FMUL R9, R30, 1.4426950216293334961 ;  /* 0x3fb8aa3b1e097820 */ /* 0x000fe20000400000 */
[----:B------:R-:W-:Y:S01]  /*c2e0*/  FFMA R31, R31, UR7, -R2 ;  /* 0x000000071f1f7c23 */ /* 0x000fe20008000802 */
[----:B---3--:R-:W-:-:S05]  /*c2f0*/  FADD R0, R7, R0 ;  /* 0x0000000007007221 */ /* 0x008fca0000000000 */
[----:B------:R-:W3:Y:S01]  /*c300*/  MUFU.EX2 R133, R29 ;  /* 0x0000001d00857308 */ /* 0x000ee20000000800 */
[----:B------:R-:W-:Y:S01]  /*c310*/  FMUL R8, R31, 1.4426950216293334961 ;  /* 0x3fb8aa3b1f087820 */ /* 0x000fe20000400000 */
[----:B0-----:R-:W-:Y:S01]  /*c320*/  FADD R0, R5, R0 ;  /* 0x0000000005007221 */ /* 0x001fe20000000000 */
[----:B------:R-:W-:Y:S01]  /*c330*/  STL [R1+0x8e8], R132 ;  /* 0x0008e88401007387 */ /* 0x000fe20000100800 */
[----:B------:R-:W-:-:S03]  /*c340*/  FFMA R32, R32, UR7, -R2 ;  /* 0x0000000720207c23 */ /* 0x000fc60008000802 */
[----:B------:R-:W-:Y:S01]  /*c350*/  STL [R1+0x8e4], R11 ;  /* 0x0008e40b01007387 */ /* 0x000fe20000100800 */
[----:B------:R-:W0:Y:S01]  /*c360*/  MUFU.EX2 R9, R9 ;  /* 0x0000000900097308 */ /* 0x000e220000000800 */
[----:B-1----:R-:W-:Y:S02]  /*c370*/  FADD R0, R10, R0 ;  /* 0x000000000a007221 */ /* 0x002fe40000000000 */
[----:B------:R1:W-:Y:S01]  /*c380*/  STL [R1+0x8e0], R10 ;  /* 0x0008e00a01007387 */ /* 0x0003e20000100800 */
[----:B------:R-:W-:Y:S01]  /*c390*/  FMUL R32, R32, 1.4426950216293334961 ;  /* 0x3fb8aa3b20207820 */ /* 0x000fe20000400000 */
[--C-:B------:R-:W-:Y:S01]  /*c3a0*/  FFMA R33, R33, UR7, -R2.reuse ;  /* 0x0000000721217c23 */ /* 0x100fe20008000802 */
[----:B------:R-:W-:Y:S02]  /*c3b0*/  F2FP.SATFINITE.E4M3.F32.PACK_AB_MERGE_C R7, R5, R7, RZ ;  /* 0x000000070507723e */ /* 0x000fe400048070ff */
[----:B------:R-:W0:Y:S01]  /*c3c0*/  MUFU.EX2 R8, R8 ;  /* 0x0000000800087308 */ /* 0x000e220000000800 */
[--C-:B------:R-:W-:Y:S01]  /*c3d0*/  FFMA R34, R34, UR7, -R2.reuse ;  /* 0x0000000722227c23 */ /* 0x100fe20008000802 */
[----:B-1----:R-:W1:Y:S01]  /*c3e0*/  LDC R10, c[0x0][0x3d8] ;  /* 0x0000f600ff0a7b82 */ /* 0x002e620000000800 */
[----:B------:R-:W-:Y:S01]  /*c3f0*/  FFMA R35, R35, UR7, -R2 ;  /* 0x0000000723237c23 */ /* 0x000fe20008000802 */
[----:B---3--:R-:W-:Y:S04]  /*c400*/  STL [R1+0x8dc], R133 ;  /* 0x0008dc8501007387 */ /* 0x008fe80000100800 */
[----:B------:R-:W3:Y:S01]  /*c410*/  MUFU.EX2 R132, R32 ;  /* 0x0000002000847308 */ /* 0x000ee20000000800 */
[----:B------:R-:W-:Y:S01]  /*c420*/  FMUL R33, R33, 1.4426950216293334961 ;  /* 0x3fb8aa3b21217820 */ /* 0x000fe20000400000 */
[----:B------:R0:W-:Y:S01]  /*c430*/  STL [R1+0x8bc], R7 ;  /* 0x0008bc0701007387 */ /* 0x0001e20000100800 */
[----:B------:R-:W-:Y:S01]  /*c440*/  FMUL R5, R35, 1.4426950216293334961 ;  /* 0x3fb8aa3b23057820 */ /* 0x000fe20000400000 */
[----:B------:R-:W-:-:S04]  /*c450*/  FADD R0, R133, R0 ;  /* 0x0000000085007221 */ /* 0x000fc80000000000 */
[----:B------:R-:W1:Y:S01]  /*c460*/  MUFU.EX2 R11, R33 ;  /* 0x00000021000b7308 */ /* 0x000e620000000800 */
[----:B0-----:R-:W-:Y:S01]  /*c470*/  FMUL R7, R34, 1.4426950216293334961 ;  /* 0x3fb8aa3b22077820 */ /* 0x001fe20000400000 */
[----:B------:R-:W-:-:S06]  /*c480*/  FADD R0, R9, R0 ;  /* 0x0000000009007221 */ /* 0x000fcc0000000000 */
[----:B------:R-:W-:Y:S01]  /*c490*/  MUFU.EX2 R5, R5 ;  /* 0x0000000500057308 */ /* 0x000fe20000000800 */
[----:B------:R-:W-:-:S07]  /*c4a0*/  FADD R0, R8, R0 ;  /* 0x0000000008007221 */ /* 0x000fce0000000000 */
[----:B------:R-:W0:Y:S01]  /*c4b0*/  MUFU.EX2 R7, R7 ;  /* 0x0000000700077308 */ /* 0x000e220000000800 */
[----:B---3--:R-:W-:Y:S01]  /*c4c0*/  FADD R0, R132, R0 ;  /* 0x0000000084007221 */ /* 0x008fe20000000000 */
[----:B------:R-:W-:Y:S01]  /*c4d0*/  F2FP.SATFINITE.E4M3.F32.PACK_AB_MERGE_C R9, R8, R9, RZ ;  /* 0x000000090809723e */ /* 0x000fe200048070ff */
[----:B-1----:R-:W-:Y:S02]  /*c4e0*/  IMAD R8, R10, 0x55, RZ ;  /* 0x000000550a087824 */ /* 0x002fe400078e02ff */
[----:B------:R-:W-:Y:S01]  /*c4f0*/  FFMA R36, R36, UR7, -R2 ;  /* 0x0000000724247c23 */ /* 0x000fe20008000802 */
[----:B------:R-:W-:Y:S01]  /*c500*/  FADD R0, R11, R0 ;  /* 0x000000000b007221 */ /* 0x000fe20000000000 */
[----:B------:R-:W-:Y:S01]  /*c510*/  STL [R1+0x8d8], R132 ;  /* 0x0008d88401007387 */ /* 0x000fe20000100800 */
[----:B------:R-:W-:Y:S01]  /*c520*/  IADD3 R10, P4, PT, R8, R134, RZ ;  /* 0x00000086080a7210 */ /* 0x000fe20007f9e0ff */
[----:B------:R-:W-:Y:S01]  /*c530*/  FMUL R36, R36, 1.4426950216293334961 ;  /* 0x3fb8aa3b24247820 */ /* 0x000fe20000400000 */
[--C-:B------:R-:W-:Y:S01]  /*c540*/  FFMA R37, R37, UR7, -R2.reuse ;  /* 0x0000000725257c23 */ /* 0x100fe20008000802 */
[----:B------:R1:W-:Y:S01]  /*c550*/  STL [R1+0x8d4], R11 ;  /* 0x0008d40b01007387 */ /* 0x0003e20000100800 */
[----:B------:R-:W-:Y:S01]  /*c560*/  FFMA R38, R38, UR7, -R2 ;  /* 0x0000000726267c23 */ /* 0x000fe20008000802 */
[----:B0-----:R-:W-:Y:S01]  /*c570*/  FADD R0, R7, R0 ;  /* 0x0000000007007221 */ /* 0x001fe20000000000 */
[----:B------:R-:W-:Y:S01]  /*c580*/  F2FP.SATFINITE.E4M3.F32.PACK_AB_MERGE_C R7, R5, R7, RZ ;  /* 0x000000070507723e */ /* 0x000fe200048070ff */
[----:B------:R-:W-:Y:S01]  /*c590*/  STL [R1+0x8b0], R9 ;  /* 0x0008b00901007387 */ /* 0x000fe20000100800 */
[----:B-1----:R-:W-:Y:S01]  /*c5a0*/  LEA.HI.X.SX32 R11, R8, R135, 0x1, P4 ;  /* 0x00000087080b7211 */ /* 0x002fe200020f0eff */
[----:B------:R-:W0:Y:S01]  /*c5b0*/  MUFU.EX2 R133, R36 ;  /* 0x0000002400857308 */ /* 0x000e220000000800 */
[----:B------:R-:W-:Y:S01]  /*c5c0*/  FMUL R37, R37, 1.4426950216293334961 ;  /* 0x3fb8aa3b25257820 */ /* 0x000fe20000400000 */
[----:B------:R1:W-:Y:S01]  /*c5d0*/  STL [R1+0x8ac], R7 ;  /* 0x0008ac0701007387 */ /* 0x0003e20000100800 */
[----:B------:R-:W-:Y:S01]  /*c5e0*/  FFMA R39, R39, UR7, -R2 ;  /* 0x0000000727277c23 */ /* 0x000fe20008000802 */
[----:B------:R-:W-:-:S02]  /*c5f0*/  FADD R0, R5, R0 ;  /* 0x0000000005007221 */ /* 0x000fc40000000000 */
[----:B------:R3:W-:Y:S01]  /*c600*/  STL.64 [R1+0x118], R10 ;  /* 0x0001180a01007387 */ /* 0x0007e20000100a00 */
[----:B------:R-:W-:-:S03]  /*c610*/  FMUL R5, R39, 1.4426950216293334961 ;  /* 0x3fb8aa3b27057820 */ /* 0x000fc60000400000 */
[----:B------:R3:W2:Y:S01]  /*c620*/  @P2 LDG.E.U8 R140, desc[UR32][R10.64] ;  /* 0x000000200a8c2981 */ /* 0x0006a2000c1e1100 */
[----:B-1----:R-:W-:Y:S01]  /*c630*/  FMUL R7, R38, 1.4426950216293334961 ;  /* 0x3fb8aa3b26077820 */ /* 0x002fe20000400000 */
[----:B------:R-:W-:Y:S01]  /*c640*/  FFMA R40, R40, UR7, -R2 ;  /* 0x0000000728287c23 */ /* 0x000fe20008000802 */
[----:B---3--:R-:W1:Y:S03]  /*c650*/  MUFU.EX2 R11, R37 ;  /* 0x00000025000b7308 */ /* 0x008e660000000800 */
[----:B------:R-:W-:-:S05]  /*c660*/  FMUL R40, R40, 1.4426950216293334961 ;  /* 0x3fb8aa3b28287820 */ /* 0x000fca0000400000 */
[----:B------:R-:W3:Y:S01]  /*c670*/  MUFU.EX2 R7, R7 ;  /* 0x0000000700077308 */ /* 0x000ee20000000800 */
[----:B------:R-:W-:Y:S01]  /*c680*/  FFMA R41, R41, UR7, -R2 ;  /* 0x0000000729297c23 */ /* 0x000fe20008000802 */
[----:B0-----:R-:W-:-:S06]  /*c690*/  FADD R0, R133, R0 ;  /* 0x0000000085007221 */ /* 0x001fcc0000000000 */
[----:B------:R-:W0:Y:S01]  /*c6a0*/  MUFU.EX2 R5, R5 ;  /* 0x0000000500057308 */ /* 0x000e220000000800 */
[----:B------:R-:W-:Y:S01]  /*c6b0*/  FMUL R41, R41, 1.4426950216293334961 ;  /* 0x3fb8aa3b29297820 */ /* 0x000fe20000400000 */
[----:B-1----:R-:W-:-:S06]  /*c6c0*/  FADD R0, R11, R0 ;  /* 0x000000000b007221 */ /* 0x002fcc0000000000 */
[----:B------:R-:W1:Y:S01]  /*c6d0*/  MUFU.EX2 R10, R40 ;  /* 0x00000028000a7308 */ /* 0x000e620000000800 */
[----:B------:R-:W-:Y:S01]  /*c6e0*/  FFMA R42, R42, UR7, -R2 ;  /* 0x000000072a2a7c23 */ /* 0x000fe20008000802 */
[----:B---3--:R-:W-:Y:S01]  /*c6f0*/  FADD R0, R7, R0 ;  /* 0x0000000007007221 */ /* 0x008fe20000000000 */
[----:B------:R-:W-:Y:S02]  /*c700*/  FFMA R43, R43, UR7, -R2 ;  /* 0x000000072b2b7c23 */ /* 0x000fe40008000802 */
[----:B------:R-:W-:-:S03]  /*c710*/  FMUL R9, R42, 1.4426950216293334961 ;  /* 0x3fb8aa3b2a097820 */ /* 0x000fc60000400000 */
[----:B------:R-:W3:Y:S01]  /*c720*/  MUFU.EX2 R132, R41 ;  /* 0x0000002900847308 */ /* 0x000ee20000000800 */
[----:B0-----:R-:W-:Y:S01]  /*c730*/  FADD R0, R5, R0 ;  /* 0x0000000005007221 */ /* 0x001fe20000000000 */
[----:B------:R-:W-:Y:S01]  /*c740*/  FMUL R8, R43, 1.4426950216293334961 ;  /* 0x3fb8aa3b2b087820 */ /* 0x000fe20000400000 */
        /* <DEDUP_REMOVED lines=28> */
[----:B------:R-:W-:Y:S01]  /*c910*/  FADD R0, R11, R0 ;  /* 0x000000000b007221 */ /* 0x000fe20000000000 */
[----:B------:R-:W-:Y:S02]  /*c920*/  STL [R1+0x8b8], R39 ;  /* 0x0008b82701007387 */ /* 0x000fe40000100800 */
[----:B------:R-:W-:Y:S01]  /*c930*/  IADD3 R10, P4, PT, R8, R134, RZ ;  /* 0x00000086080a7210 */ /* 0x000fe20007f9e0ff */
[----:B------:R-:W-:Y:S01]  /*c940*/  FFMA R48, R48, UR7, -R2 ;  /* 0x0000000730307c23 */ /* 0x000fe20008000802 */
[----:B------:R1:W-:Y:S01]  /*c950*/  STL [R1+0x8b4], R11 ;  /* 0x0008b40b01007387 */ /* 0x0003e20000100800 */
[----:B------:R-:W-:Y:S01]  /*c960*/  PRMT R38, RZ, 0x7610, R38 ;  /* 0x00007610ff267816 */ /* 0x000fe20000000026 */
[----:B------:R-:W-:Y:S01]  /*c970*/  FFMA R49, R49, UR7, -R2 ;  /* 0x0000000731317c23 */ /* 0x000fe20008000802 */
[----:B------:R-:W-:Y:S01]  /*c980*/  FMUL R48, R48, 1.4426950216293334961 ;  /* 0x3fb8aa3b30307820 */ /* 0x000fe20000400000 */
[----:B0-----:R-:W-:Y:S01]  /*c990*/  FADD R0, R7, R0 ;  /* 0x0000000007007221 */ /* 0x001fe20000000000 */
[----:B------:R-:W-:-:S02]  /*c9a0*/  F2FP.SATFINITE.E4M3.F32.PACK_AB_MERGE_C R7, R5, R7, RZ ;  /* 0x000000070507723e */ /* 0x000fc400048070ff */
[----:B-1----:R-:W-:Y:S01]  /*c9b0*/  LEA.HI.X.SX32 R11, R8, R135, 0x1, P4 ;  /* 0x00000087080b7211 */ /* 0x002fe200020f0eff */
[----:B------:R-:W-:Y:S01]  /*c9c0*/  STL [R1+0x88c], R9 ;  /* 0x00088c0901007387 */ /* 0x000fe20000100800 */
[--C-:B------:R-:W-:Y:S01]  /*c9d0*/  FFMA R50, R50, UR7, -R2.reuse ;  /* 0x0000000732327c23 */ /* 0x100fe20008000802 */
[----:B------:R-:W-:Y:S02]  /*c9e0*/  FMUL R49, R49, 1.4426950216293334961 ;  /* 0x3fb8aa3b31317820 */ /* 0x000fe40000400000 */
[----:B------:R0:W-:Y:S01]  /*c9f0*/  STL [R1+0x888], R7 ;  /* 0x0008880701007387 */ /* 0x0001e20000100800 */
[----:B------:R-:W-:-:S03]  /*ca00*/  FFMA R51, R51, UR7, -R2 ;  /* 0x0000000733337c23 */ /* 0x000fc60008000802 */
[----:B------:R1:W-:Y:S04]  /*ca10*/  STL.64 [R1+0x110], R10 ;  /* 0x0001100a01007387 */ /* 0x0003e80000100a00 */
[----:B------:R1:W3:Y:S01]  /*ca20*/  @P2 LDG.E.U8 R38, desc[UR32][R10.64] ;  /* 0x000000200a262981 */ /* 0x0002e2000c1e1100 */
[----:B0-----:R-:W-:Y:S01]  /*ca30*/  FMUL R7, R50, 1.4426950216293334961 ;  /* 0x3fb8aa3b32077820 */ /* 0x001fe20000400000 */
[----:B------:R-:W-:Y:S01]  /*ca40*/  FADD R0, R5, R0 ;  /* 0x0000000005007221 */ /* 0x000fe20000000000 */
[----:B------:R-:W-:Y:S01]  /*ca50*/  MUFU.EX2 R139, R49 ;  /* 0x00000031008b7308 */ /* 0x000fe20000000800 */
[----:B------:R-:W-:-:S07]  /*ca60*/  FMUL R5, R51, 1.4426950216293334961 ;  /* 0x3fb8aa3b33057820 */ /* 0x000fce0000400000 */
[----:B-1----:R-:W0:Y:S01]  /*ca70*/  MUFU.EX2 R11, R48 ;  /* 0x00000030000b7308 */ /* 0x002e220000000800 */
[--C-:B------:R-:W-:Y:S01]  /*ca80*/  FFMA R52, R52, UR7, -R2.reuse ;  /* 0x0000000734347c23 */ /* 0x100fe20008000802 */
[----:B------:R-:W-:-:S03]  /*ca90*/  FFMA R53, R53, UR7, -R2 ;  /* 0x0000000735357c23 */ /* 0x000fc60008000802 */
[----:B------:R-:W-:-:S03]  /*caa0*/  FMUL R52, R52, 1.4426950216293334961 ;  /* 0x3fb8aa3b34347820 */ /* 0x000fc60000400000 */
[----:B------:R-:W1:Y:S01]  /*cab0*/  MUFU.EX2 R7, R7 ;  /* 0x0000000700077308 */ /* 0x000e620000000800 */
[----:B------:R-:W-:Y:S01]  /*cac0*/  FFMA R54, R54, UR7, -R2 ;  /* 0x0000000736367c23 */ /* 0x000fe20008000802 */
[----:B------:R-:W-:-:S06]  /*cad0*/  FMUL R53, R53, 1.4426950216293334961 ;  /* 0x3fb8aa3b35357820 */ /* 0x000fcc0000400000 */
[----:B------:R-:W1:Y:S01]  /*cae0*/  MUFU.EX2 R5, R5 ;  /* 0x0000000500057308 */ /* 0x000e620000000800 */
[----:B0-----:R-:W-:Y:S01]  /*caf0*/  FADD R0, R11, R0 ;  /* 0x000000000b007221 */ /* 0x001fe20000000000 */
[----:B------:R-:W-:Y:S01]  /*cb00*/  FMUL R9, R54, 1.4426950216293334961 ;  /* 0x3fb8aa3b36097820 */ /* 0x000fe20000400000 */
[----:B------:R-:W-:-:S05]  /*cb10*/  FFMA R55, R55, UR7, -R2 ;  /* 0x0000000737377c23 */ /* 0x000fca0008000802 */
[----:B------:R-:W0:Y:S01]  /*cb20*/  MUFU.EX2 R10, R52 ;  /* 0x00000034000a7308 */ /* 0x000e220000000800 */
[----:B------:R-:W-:Y:S01]  /*cb30*/  FADD R0, R139, R0 ;  /* 0x000000008b007221 */ /* 0x000fe20000000000 */
[----:B------:R-:W-:Y:S01]  /*cb40*/  FMUL R8, R55, 1.4426950216293334961 ;  /* 0x3fb8aa3b37087820 */ /* 0x000fe20000400000 */
[----:B------:R-:W-:-:S05]  /*cb50*/  FFMA R56, R56, UR7, -R2 ;  /* 0x0000000738387c23 */ /* 0x000fca0008000802 */
[----:B------:R-:W0:Y:S01]  /*cb60*/  MUFU.EX2 R133, R53 ;  /* 0x0000003500857308 */ /* 0x000e220000000800 */
[----:B------:R-:W-:Y:S01]  /*cb70*/  PRMT R129, RZ, 0x7610, R129 ;  /* 0x00007610ff817816 */ /* 0x000fe20000000081 */
[----:B-1----:R-:W-:Y:S01]  /*cb80*/  FADD R0, R7, R0 ;  /* 0x0000000007007221 */ /* 0x002fe20000000000 */
[----:B------:R-:W-:Y:S01]  /*cb90*/  FMUL R56, R56, 1.4426950216293334961 ;  /* 0x3fb8aa3b38387820 */ /* 0x000fe20000400000 */
[----:B------:R-:W-:-:S04]  /*cba0*/  FFMA R57, R57, UR7, -R2 ;  /* 0x0000000739397c23 */ /* 0x000fc80008000802 */
[----:B------:R-:W1:Y:S01]  /*cbb0*/  MUFU.EX2 R9, R9 ;  /* 0x0000000900097308 */ /* 0x000e620000000800 */
[C---:B------:R-:W-:Y:S01]  /*cbc0*/  F2FP.SATFINITE.E4M3.F32.PACK_AB_MERGE_C R7, R5.reuse, R7, RZ ;  /* 0x000000070507723e */ /* 0x040fe200048070ff */
[----:B------:R-:W-:Y:S01]  /*cbd0*/  FADD R0, R5, R0 ;  /* 0x0000000005007221 */ /* 0x000fe20000000000 */
[--C-:B------:R-:W-:Y:S01]  /*cbe0*/  FFMA R58, R58, UR7, -R2.reuse ;  /* 0x000000073a3a7c23 */ /* 0x100fe20008000802 */
[----:B------:R-:W-:Y:S01]  /*cbf0*/  FFMA R59, R59, UR7, -R2 ;  /* 0x000000073b3b7c23 */ /* 0x000fe20008000802 */
[----:B------:R4:W2:Y:S03]  /*cc00*/  @P2 LDG.E.U8 R129, desc[UR32][R136.64] ;  /* 0x0000002088812981 */ /* 0x0008a6000c1e1100 */
[----:B------:R-:W1:Y:S01]  /*cc10*/  MUFU.EX2 R8, R8 ;  /* 0x0000000800087308 */ /* 0x000e620000000800 */
[----:B------:R-:W-:Y:S01]  /*cc20*/  STL [R1+0x8a8], R11 ;  /* 0x0008a80b01007387 */ /* 0x000fe20000100800 */
[----:B------:R-:W-:Y:S01]  /*cc30*/  FMUL R57, R57, 1.4426950216293334961 ;  /* 0x3fb8aa3b39397820 */ /* 0x000fe20000400000 */
[----:B0-----:R-:W-:-:S02]  /*cc40*/  FADD R0, R10, R0 ;  /* 0x000000000a007221 */ /* 0x001fc40000000000 */
[----:B------:R0:W-:Y:S01]  /*cc50*/  STL [R1+0x8a0], R10 ;  /* 0x0008a00a01007387 */ /* 0x0001e20000100800 */
[----:B------:R-:W-:Y:S02]  /*cc60*/  FMUL R5, R59, 1.4426950216293334961 ;  /* 0x3fb8aa3b3b057820 */ /* 0x000fe40000400000 */
[----:B----4-:R-:W4:Y:S01]  /*cc70*/  MUFU.EX2 R137, R56 ;  /* 0x0000003800897308 */ /* 0x010f220000000800 */
[----:B------:R1:W-:Y:S01]  /*cc80*/  STL [R1+0x880], R7 ;  /* 0x0008800701007387 */ /* 0x0003e20000100800 */
[----:B------:R-:W-:Y:S01]  /*cc90*/  FADD R0, R133, R0 ;  /* 0x0000000085007221 */ /* 0x000fe20000000000 */
[----:B------:R-:W-:Y:S01]  /*cca0*/  FFMA R60, R60, UR7, -R2 ;  /* 0x000000073c3c7c23 */ /* 0x000fe20008000802 */
[----:B0-----:R-:W0:Y:S04]  /*ccb0*/  LDC R10, c[0x0][0x3d8] ;  /* 0x0000f600ff0a7b82 */ /* 0x001e280000000800 */
[----:B------:R-:W4:Y:S01]  /*ccc0*/  MUFU.EX2 R136, R57 ;  /* 0x0000003900887308 */ /* 0x000f220000000800 */
[----:B-1----:R-:W-:Y:S01]  /*ccd0*/  FMUL R7, R58, 1.4426950216293334961 ;  /* 0x3fb8aa3b3a077820 */ /* 0x002fe20000400000 */
[----:B------:R-:W-:-:S06]  /*cce0*/  FADD R0, R9, R0 ;  /* 0x0000000009007221 */ /* 0x000fcc0000000000 */
[----:B------:R-:W-:Y:S01]  /*ccf0*/  MUFU.EX2 R5, R5 ;  /* 0x0000000500057308 */ /* 0x000fe20000000800 */
[----:B------:R-:W-:-:S07]  /*cd00*/  FADD R0, R8, R0 ;  /* 0x0000000008007221 */ /* 0x000fce0000000000 */
[----:B------:R-:W1:Y:S01]  /*cd10*/  MUFU.EX2 R7, R7 ;  /* 0x0000000700077308 */ /* 0x000e620000000800 */
[----:B----4-:R-:W-:Y:S01]  /*cd20*/  FADD R0, R137, R0 ;  /* 0x0000000089007221 */ /* 0x010fe20000000000 */
[--C-:B------:R-:W-:Y:S01]  /*cd30*/  FFMA R61, R61, UR7, -R2.reuse ;  /* 0x000000073d3d7c23 */ /* 0x100fe20008000802 */
[----:B------:R-:W-:Y:S01]  /*cd40*/  FMUL R60, R60, 1.4426950216293334961 ;  /* 0x3fb8aa3b3c3c7820 */ /* 0x000fe20000400000 */
[----:B------:R-:W-:Y:S01]  /*cd50*/  FFMA R62, R62, UR7, -R2 ;  /* 0x000000073e3e7c23 */ /* 0x000fe20008000802 */
[----:B------:R-:W-:Y:S01]  /*cd60*/  FADD R0, R136, R0 ;  /* 0x0000000088007221 */ /* 0x000fe20000000000 */
[----:B------:R-:W-:Y:S02]  /*cd70*/  FMUL R61, R61, 1.4426950216293334961 ;  /* 0x3fb8aa3b3d3d7820 */ /* 0x000fe40000400000 */
[----:B------:R-:W4:Y:S01]  /*cd80*/  MUFU.EX2 R132, R60 ;  /* 0x0000003c00847308 */ /* 0x000f220000000800 */
[--C-:B------:R-:W-:Y:S01]  /*cd90*/  FFMA R63, R63, UR7, -R2.reuse ;  /* 0x000000073f3f7c23 */ /* 0x100fe20008000802 */
[----:B------:R-:W-:Y:S01]  /*cda0*/  FFMA R64, R64, UR7, -R2 ;  /* 0x0000000740407c23 */ /* 0x000fe20008000802 */
[----:B-1----:R-:W-:Y:S01]  /*cdb0*/  FADD R0, R7, R0 ;  /* 0x0000000007007221 */ /* 0x002fe20000000000 */
[----:B------:R-:W-:Y:S01]  /*cdc0*/  F2FP.SATFINITE.E4M3.F32.PACK_AB_MERGE_C R138, R5, R7, RZ ;  /* 0x00000007058a723e */ /* 0x000fe200048070ff */
[----:B------:R-:W-:-:S03]  /*cdd0*/  FMUL R7, R62, 1.4426950216293334961 ;  /* 0x3fb8aa3b3e077820 */ /* 0x000fc60000400000 */
[----:B------:R-:W1:Y:S01]  /*cde0*/  MUFU.EX2 R61, R61 ;  /* 0x0000003d003d7308 */ /* 0x000e620000000800 */
[----:B------:R-:W-:Y:S01]  /*cdf0*/  FADD R0, R5, R0 ;  /* 0x0000000005007221 */ /* 0x000fe20000000000 */
[----:B------:R-:W-:Y:S01]  /*ce00*/  FMUL R5, R63, 1.4426950216293334961 ;  /* 0x3fb8aa3b3f057820 */ /* 0x000fe20000400000 */
[----:B------:R-:W-:Y:S01]  /*ce10*/  FMUL R64, R64, 1.4426950216293334961 ;  /* 0x3fb8aa3b40407820 */ /* 0x000fe20000400000 */
[----:B------:R-:W-:Y:S01]  /*ce20*/  FFMA R65, R65, UR7, -R2 ;  /* 0x0000000741417c23 */ /* 0x000fe20008000802 */
[----:B------:R-:W-:-:S03]  /*ce30*/  F2FP.SATFINITE.E4M3.F32.PACK_AB_MERGE_C R9, R8, R9, RZ ;  /* 0x000000090809723e */ /* 0x000fc600048070ff */
[----:B------:R-:W1:Y:S01]  /*ce40*/  MUFU.EX2 R7, R7 ;  /* 0x0000000700077308 */ /* 0x000e620000000800 */
[----:B0-----:R-:W-:Y:S02]  /*ce50*/  IMAD R8, R10, 0x65, RZ ;  /* 0x000000650a087824 */ /* 0x001fe400078e02ff */
[----:B------:R-:W-:Y:S01]  /*ce60*/  FMUL R65, R65, 1.4426950216293334961 ;  /* 0x3fb8aa3b41417820 */ /* 0x000fe20000400000 */
[----:B------:R-:W-:-:S04]  /*ce70*/  FFMA R66, R66, UR7, -R2 ;  /* 0x0000000742427c23 */ /* 0x000fc80008000802 */
[----:B------:R-:W0:Y:S01]  /*ce80*/  MUFU.EX2 R5, R5 ;  /* 0x0000000500057308 */ /* 0x000e220000000800 */
[----:B------:R1:W-:Y:S01]  /*ce90*/  STL [R1+0x87c], R9 ;  /* 0x00087c0901007387 */ /* 0x0003e20000100800 */
[----:B------:R-:W-:Y:S01]  /*cea0*/  IADD3 R40, P4, PT, R8, R134, RZ ;  /* 0x0000008608287210 */ /* 0x000fe20007f9e0ff */
[----:B----4-:R-:W-:Y:S01]  /*ceb0*/  FADD R0, R132, R0 ;  /* 0x0000000084007221 */ /* 0x010fe20000000000 */
[--C-:B------:R-:W-:Y:S01]  /*cec0*/  FFMA R67, R67, UR7, -R2.reuse ;  /* 0x0000000743437c23 */ /* 0x100fe20008000802 */
[----:B------:R-:W-:-:S03]  /*ced0*/  FFMA R68, R68, UR7, -R2 ;  /* 0x0000000744447c23 */ /* 0x000fc60008000802 */
[----:B------:R-:W4:Y:S01]  /*cee0*/  MUFU.EX2 R64, R64 ;  /* 0x0000004000407308 */ /* 0x000f220000000800 */
[--C-:B------:R-:W-:Y:S01]  /*cef0*/  FFMA R69, R69, UR7, -R2.reuse ;  /* 0x0000000745457c23 */ /* 0x100fe20008000802 */
[----:B------:R-:W-:Y:S01]  /*cf00*/  FFMA R70, R70, UR7, -R2 ;  /* 0x0000000746467c23 */ /* 0x000fe20008000802 */
[----:B-1----:R-:W-:Y:S01]  /*cf10*/  FMUL R9, R66, 1.4426950216293334961 ;  /* 0x3fb8aa3b42097820 */ /* 0x002fe20000400000 */
[----:B------:R-:W-:Y:S01]  /*cf20*/  LEA.HI.X.SX32 R41, R8, R135, 0x1, P4 ;  /* 0x0000008708297211 */ /* 0x000fe200020f0eff */
[----:B------:R-:W-:Y:S01]  /*cf30*/  FADD R0, R61, R0 ;  /* 0x000000003d007221 */ /* 0x000fe20000000000 */
[----:B------:R-:W-:Y:S01]  /*cf40*/  FMUL R8, R67, 1.4426950216293334961 ;  /* 0x3fb8aa3b43087820 */ /* 0x000fe20000400000 */
[----:B------:R-:W-:Y:S01]  /*cf50*/  FFMA R71, R71, UR7, -R2 ;  /* 0x0000000747477c23 */ /* 0x000fe20008000802 */
[----:B------:R-:W1:Y:S01]  /*cf60*/  MUFU.EX2 R65, R65 ;  /* 0x0000004100417308 */ /* 0x000e620000000800 */
[----:B------:R-:W-:Y:S01]  /*cf70*/  FADD R0, R7, R0 ;  /* 0x0000000007007221 */ /* 0x000fe20000000000 */
[----:B------:R-:W-:Y:S01]  /*cf80*/  FMUL R68, R68, 1.4426950216293334961 ;  /* 0x3fb8aa3b44447820 */ /* 0x000fe20000400000 */
[----:B------:R-:W1:Y:S05]  /*cf90*/  LDC R10, c[0x0][0x3d8] ;  /* 0x0000f600ff0a7b82 */ /* 0x000e6a0000000800 */
[----:B------:R-:W1:Y:S01]  /*cfa0*/  MUFU.EX2 R9, R9 ;  /* 0x0000000900097308 */ /* 0x000e620000000800 */
[----:B0-----:R-:W-:Y:S01]  /*cfb0*/  FADD R0, R5, R0 ;  /* 0x0000000005007221 */ /* 0x001fe20000000000 */
[----:B------:R-:W-:Y:S01]  /*cfc0*/  FMUL R69, R69, 1.4426950216293334961 ;  /* 0x3fb8aa3b45457820 */ /* 0x000fe20000400000 */
[----:B------:R-:W-:-:S05]  /*cfd0*/  F2FP.SATFINITE.E4M3.F32.PACK_AB_MERGE_C R60, R5, R7, RZ ;  /* 0x00000007053c723e */ /* 0x000fca00048070ff */
[----:B------:R-:W0:Y:S01]  /*cfe0*/  MUFU.EX2 R8, R8 ;  /* 0x0000000800087308 */ /* 0x000e220000000800 */
[----:B----4-:R-:W-:Y:S01]  /*cff0*/  FADD R0, R64, R0 ;  /* 0x0000000040007221 */ /* 0x010fe20000000000 */
[----:B------:R-:W-:Y:S01]  /*d000*/  FMUL R7, R70, 1.4426950216293334961 ;  /* 0x3fb8aa3b46077820 */ /* 0x000fe20000400000 */
[----:B------:R-:W-:-:S05]  /*d010*/  FMUL R5, R71, 1.4426950216293334961 ;  /* 0x3fb8aa3b47057820 */ /* 0x000fca0000400000 */
[----:B------:R-:W4:Y:S01]  /*d020*/  MUFU.EX2 R68, R68 ;  /* 0x0000004400447308 */ /* 0x000f220000000800 */
[----:B-1----:R-:W-:-:S07]  /*d030*/  FADD R0, R65, R0 ;  /* 0x0000000041007221 */ /* 0x002fce0000000000 */
[----:B------:R-:W1:Y:S01]  /*d040*/  MUFU.EX2 R69, R69 ;  /* 0x0000004500457308 */ /* 0x000e620000000800 */
[----:B------:R-:W-:Y:S01]  /*d050*/  FADD R0, R9, R0 ;  /* 0x0000000009007221 */ /* 0x000fe20000000000 */
[----:B------:R-:W-:-:S06]  /*d060*/  FFMA R72, R72, UR7, -R2 ;  /* 0x0000000748487c23 */ /* 0x000fcc0008000802 */
[----:B------:R-:W1:Y:S01]  /*d070*/  MUFU.EX2 R7, R7 ;  /* 0x0000000700077308 */ /* 0x000e620000000800 */
[----:B0-----:R-:W-:-:S07]  /*d080*/  FADD R0, R8, R0 ;  /* 0x0000000008007221 */ /* 0x001fce0000000000 */
[----:B------:R-:W0:Y:S01]  /*d090*/  MUFU.EX2 R5, R5 ;  /* 0x0000000500057308 */ /* 0x000e220000000800 */
[----:B----4-:R-:W-:Y:S01]  /*d0a0*/  FADD R0, R68, R0 ;  /* 0x0000000044007221 */ /* 0x010fe20000000000 */
[----:B------:R-:W-:Y:S01]  /*d0b0*/  FMUL R72, R72, 1.4426950216293334961 ;  /* 0x3fb8aa3b48487820 */ /* 0x000fe20000400000 */
[--C-:B------:R-:W-:Y:S01]  /*d0c0*/  FFMA R73, R73, UR7, -R2.reuse ;  /* 0x0000000749497c23 */ /* 0x100fe20008000802 */
[----:B------:R-:W-:Y:S01]  /*d0d0*/  FFMA R74, R74, UR7, -R2 ;  /* 0x000000074a4a7c23 */ /* 0x000fe20008000802 */
[----:B-1----:R-:W-:Y:S02]  /*d0e0*/  FADD R0, R69, R0 ;  /* 0x0000000045007221 */ /* 0x002fe40000000000 */
[----:B------:R-:W-:Y:S01]  /*d0f0*/  FMUL R73, R73, 1.4426950216293334961 ;  /* 0x3fb8aa3b49497820 */ /* 0x000fe20000400000 */
[----:B------:R-:W1:Y:S01]  /*d100*/  MUFU.EX2 R72, R72 ;  /* 0x0000004800487308 */ /* 0x000e620000000800 */
[----:B------:R-:W-:Y:S01]  /*d110*/  FADD R0, R7, R0 ;  /* 0x0000000007007221 */ /* 0x000fe20000000000 */
[--C-:B------:R-:W-:Y:S01]  /*d120*/  FFMA R75, R75, UR7, -R2.reuse ;  /* 0x000000074b4b7c23 */ /* 0x100fe20008000802 */
[----:B------:R-:W-:Y:S01]  /*d130*/  FFMA R76, R76, UR7, -R2 ;  /* 0x000000074c4c7c23 */ /* 0x000fe20008000802 */
[----:B0-----:R-:W-:Y:S01]  /*d140*/  F2FP.SATFINITE.E4M3.F32.PACK_AB_MERGE_C R59, R5, R7, RZ ;  /* 0x00000007053b723e */ /* 0x001fe200048070ff */
[----:B------:R-:W-:-:S03]  /*d150*/  FMUL R7, R74, 1.4426950216293334961 ;  /* 0x3fb8aa3b4a077820 */ /* 0x000fc60000400000 */
[----:B------:R-:W0:Y:S01]  /*d160*/  MUFU.EX2 R73, R73 ;  /* 0x0000004900497308 */ /* 0x000e220000000800 */
[----:B------:R-:W-:Y:S01]  /*d170*/  FADD R0, R5, R0 ;  /* 0x0000000005007221 */ /* 0x000fe20000000000 */
[----:B------:R-:W-:Y:S01]  /*d180*/  FMUL R5, R75, 1.4426950216293334961 ;  /* 0x3fb8aa3b4b057820 */ /* 0x000fe20000400000 */
[----:B------:R-:W-:Y:S01]  /*d190*/  PRMT R37, RZ, 0x7610, R37 ;  /* 0x00007610ff257816 */ /* 0x000fe20000000025 */
[----:B------:R-:W-:Y:S01]  /*d1a0*/  FMUL R76, R76, 1.4426950216293334961 ;  /* 0x3fb8aa3b4c4c7820 */ /* 0x000fe20000400000 */
[----:B------:R-:W-:-:S03]  /*d1b0*/  FFMA R77, R77, UR7, -R2 ;  /* 0x000000074d4d7c23 */ /* 0x000fc60008000802 */
[----:B------:R-:W4:Y:S01]  /*d1c0*/  MUFU.EX2 R7, R7 ;  /* 0x0000000700077308 */ /* 0x000f220000000800 */
[----:B------:R-:W-:Y:S01]  /*d1d0*/  F2FP.SATFINITE.E4M3.F32.PACK_AB_MERGE_C R58, R8, R9, RZ ;  /* 0x00000009083a723e */ /* 0x000fe200048070ff */
[----:B------:R-:W-:Y:S02]  /*d1e0*/  IMAD R8, R10, 0x6d, RZ ;  /* 0x0000006d0a087824 */ /* 0x000fe400078e02ff */
[----:B------:R-:W-:Y:S01]  /*d1f0*/  FMUL R77, R77, 1.4426950216293334961 ;  /* 0x3fb8aa3b4d4d7820 */ /* 0x000fe20000400000 */
[----:B------:R-:W-:Y:S01]  /*d200*/  FFMA R78, R78, UR7, -R2 ;  /* 0x000000074e4e7c23 */ /* 0x000fe20008000802 */
[----:B------:R4:W-:Y:S01]  /*d210*/  STL.64 [R1+0x108], R40 ;  /* 0x0001082801007387 */ /* 0x0009e20000100a00 */
[----:B-1----:R-:W-:Y:S01]  /*d220*/  FADD R0, R72, R0 ;  /* 0x0000000048007221 */ /* 0x002fe20000000000 */
[----:B------:R-:W-:Y:S01]  /*d230*/  FFMA R79, R79, UR7, -R2 ;  /* 0x000000074f4f7c23 */ /* 0x000fe20008000802 */
[----:B------:R-:W1:Y:S01]  /*d240*/  MUFU.EX2 R5, R5 ;  /* 0x0000000500057308 */ /* 0x000e620000000800 */
[----:B------:R4:W2:Y:S01]  /*d250*/  @P2 LDG.E.U8 R37, desc[UR32][R40.64] ;  /* 0x0000002028252981 */ /* 0x0008a2000c1e1100 */
[----:B------:R-:W-:Y:S01]  /*d260*/  FMUL R9, R78, 1.4426950216293334961 ;  /* 0x3fb8aa3b4e097820 */ /* 0x000fe20000400000 */
[----:B0-----:R-:W-:Y:S01]  /*d270*/  FADD R0, R73, R0 ;  /* 0x0000000049007221 */ /* 0x001fe20000000000 */
[--C-:B------:R-:W-:Y:S01]  /*d280*/  FFMA R80, R80, UR7, -R2.reuse ;  /* 0x0000000750507c23 */ /* 0x100fe20008000802 */
[--C-:B------:R-:W-:Y:S01]  /*d290*/  FFMA R81, R81, UR7, -R2.reuse ;  /* 0x0000000751517c23 */ /* 0x100fe20008000802 */
[--C-:B------:R-:W-:Y:S01]  /*d2a0*/  FFMA R82, R82, UR7, -R2.reuse ;  /* 0x0000000752527c23 */ /* 0x100fe20008000802 */
[----:B------:R-:W-:Y:S01]  /*d2b0*/  FFMA R83, R83, UR7, -R2 ;  /* 0x0000000753537c23 */ /* 0x000fe20008000802 */
[----:B------:R-:W0:Y:S01]  /*d2c0*/  MUFU.EX2 R76, R76 ;  /* 0x0000004c004c7308 */ /* 0x000e220000000800 */
[----:B------:R-:W3:Y:S01]  /*d2d0*/  LDC R10, c[0x0][0x3d8] ;  /* 0x0000f600ff0a7b82 */ /* 0x000ee20000000800 */
[----:B----4-:R-:W-:-:S04]  /*d2e0*/  IADD3 R40, P4, PT, R8, R134, RZ ;  /* 0x0000008608287210 */ /* 0x010fc80007f9e0ff */
[----:B------:R-:W-:Y:S02]  /*d2f0*/  LEA.HI.X.SX32 R41, R8, R135, 0x1, P4 ;  /* 0x0000008708297211 */ /* 0x000fe400020f0eff */
[----:B------:R-:W4:Y:S01]  /*d300*/  MUFU.EX2 R77, R77 ;  /* 0x0000004d004d7308 */ /* 0x000f220000000800 */
[----:B------:R-:W-:Y:S01]  /*d310*/  FMUL R8, R79, 1.4426950216293334961 ;  /* 0x3fb8aa3b4f087820 */ /* 0x000fe20000400000 */
[----:B------:R-:W-:Y:S01]  /*d320*/  FADD R0, R7, R0 ;  /* 0x0000000007007221 */ /* 0x000fe20000000000 */
[----:B------:R-:W-:-:S05]  /*d330*/  FMUL R80, R80, 1.4426950216293334961 ;  /* 0x3fb8aa3b50507820 */ /* 0x000fca0000400000 */
[----:B------:R-:W4:Y:S01]  /*d340*/  MUFU.EX2 R9, R9 ;  /* 0x0000000900097308 */ /* 0x000f220000000800 */
[----:B-1----:R-:W-:Y:S01]  /*d350*/  FADD R0, R5, R0 ;  /* 0x0000000005007221 */ /* 0x002fe20000000000 */
[----:B------:R-:W-:Y:S01]  /*d360*/  FMUL R81, R81, 1.4426950216293334961 ;  /* 0x3fb8aa3b51517820 */ /* 0x000fe20000400000 */
[----:B------:R-:W-:-:S05]  /*d370*/  F2FP.SATFINITE.E4M3.F32.PACK_AB_MERGE_C R57, R5, R7, RZ ;  /* 0x000000070539723e */ /* 0x000fca00048070ff */
[----:B------:R-:W1:Y:S01]  /*d380*/  MUFU.EX2 R8, R8 ;  /* 0x0000000800087308 */ /* 0x000e620000000800 */
[----:B0-----:R-:W-:Y:S01]  /*d390*/  FADD R0, R76, R0 ;  /* 0x000000004c007221 */ /* 0x001fe20000000000 */
[----:B------:R-:W-:Y:S01]  /*d3a0*/  FMUL R7, R82, 1.4426950216293334961 ;  /* 0x3fb8aa3b52077820 */ /* 0x000fe20000400000 */
[----:B------:R-:W-:-:S05]  /*d3b0*/  FMUL R5, R83, 1.4426950216293334961 ;  /* 0x3fb8aa3b53057820 */ /* 0x000fca0000400000 */
[----:B------:R-:W0:Y:S01]  /*d3c0*/  MUFU.EX2 R80, R80 ;  /* 0x0000005000507308 */ /* 0x000e220000000800 */
[----:B----4-:R-:W-:-:S07]  /*d3d0*/  FADD R0, R77, R0 ;  /* 0x000000004d007221 */ /* 0x010fce0000000000 */
[----:B------:R-:W4:Y:S01]  /*d3e0*/  MUFU.EX2 R81, R81 ;  /* 0x0000005100517308 */ /* 0x000f220000000800 */
[----:B------:R-:W-:Y:S01]  /*d3f0*/  FADD R0, R9, R0 ;  /* 0x0000000009007221 */ /* 0x000fe20000000000 */
[----:B------:R-:W-:-:S06]  /*d400*/  FFMA R84, R84, UR7, -R2 ;  /* 0x0000000754547c23 */ /* 0x000fcc0008000802 */
[----:B------:R-:W3:Y:S01]  /*d410*/  MUFU.EX2 R7, R7 ;  /* 0x0000000700077308 */ /* 0x000ee20000000800 */
[----:B-1----:R-:W-:-:S07]  /*d420*/  FADD R0, R8, R0 ;  /* 0x0000000008007221 */ /* 0x002fce0000000000 */
[----:B------:R-:W1:Y:S01]  /*d430*/  MUFU.EX2 R5, R5 ;  /* 0x0000000500057308 */ /* 0x000e620000000800 */
[----:B0-----:R-:W-:Y:S01]  /*d440*/  FADD R0, R80, R0 ;  /* 0x0000000050007221 */ /* 0x001fe20000000000 */
[----:B------:R-:W-:Y:S01]  /*d450*/  FMUL R84, R84, 1.4426950216293334961 ;  /* 0x3fb8aa3b54547820 */ /* 0x000fe20000400000 */
[--C-:B------:R-:W-:Y:S01]  /*d460*/  FFMA R85, R85, UR7, -R2.reuse ;  /* 0x0000000755557c23 */ /* 0x100fe20008000802 */
[----:B------:R-:W-:Y:S01]  /*d470*/  FFMA R86, R86, UR7, -R2 ;  /* 0x0000000756567c23 */ /* 0x000fe20008000802 */
[----:B----4-:R-:W-:Y:S02]  /*d480*/  FADD R0, R81, R0 ;  /* 0x0000000051007221 */ /* 0x010fe40000000000 */
[----:B------:R-:W-:Y:S01]  /*d490*/  FMUL R85, R85, 1.4426950216293334961 ;  /* 0x3fb8aa3b55557820 */ /* 0x000fe20000400000 */
[----:B------:R-:W0:Y:S01]  /*d4a0*/  MUFU.EX2 R84, R84 ;  /* 0x0000005400547308 */ /* 0x000e220000000800 */
[----:B---3--:R-:W-:Y:S01]  /*d4b0*/  FADD R0, R7, R0 ;  /* 0x0000000007007221 */ /* 0x008fe20000000000 */
[--C-:B------:R-:W-:Y:S01]  /*d4c0*/  FFMA R87, R87, UR7, -R2.reuse ;  /* 0x0000000757577c23 */ /* 0x100fe20008000802 */
[----:B------:R-:W-:Y:S01]  /*d4d0*/  FFMA R88, R88, UR7, -R2 ;  /* 0x0000000758587c23 */ /* 0x000fe20008000802 */
[----:B-1----:R-:W-:Y:S01]  /*d4e0*/  F2FP.SATFINITE.E4M3.F32.PACK_AB_MERGE_C R55, R5, R7, RZ ;  /* 0x000000070537723e */ /* 0x002fe200048070ff */
[----:B------:R-:W-:-:S03]  /*d4f0*/  FMUL R7, R86, 1.4426950216293334961 ;  /* 0x3fb8aa3b56077820 */ /* 0x000fc60000400000 */
[----:B------:R-:W1:Y:S01]  /*d500*/  MUFU.EX2 R85, R85 ;  /* 0x0000005500557308 */ /* 0x000e620000000800 */
[----:B------:R-:W-:Y:S01]  /*d510*/  FADD R0, R5, R0 ;  /* 0x0000000005007221 */ /* 0x000fe20000000000 */
[----:B------:R-:W-:Y:S01]  /*d520*/  FMUL R5, R87, 1.4426950216293334961 ;  /* 0x3fb8aa3b57057820 */ /* 0x000fe20000400000 */
[----:B------:R-:W-:Y:S01]  /*d530*/  PRMT R36, RZ, 0x7610, R36 ;  /* 0x00007610ff247816 */ /* 0x000fe20000000024 */
[----:B------:R-:W-:Y:S01]  /*d540*/  FMUL R88, R88, 1.4426950216293334961 ;  /* 0x3fb8aa3b58587820 */ /* 0x000fe20000400000 */
[----:B------:R-:W-:-:S03]  /*d550*/  FFMA R89, R89, UR7, -R2 ;  /* 0x0000000759597c23 */ /* 0x000fc60008000802 */
[----:B------:R-:W3:Y:S01]  /*d560*/  MUFU.EX2 R7, R7 ;  /* 0x0000000700077308 */ /* 0x000ee20000000800 */
[----:B------:R-:W-:Y:S01]  /*d570*/  F2FP.SATFINITE.E4M3.F32.PACK_AB_MERGE_C R56, R8, R9, RZ ;  /* 0x000000090838723e */ /* 0x000fe200048070ff */
[----:B------:R-:W-:Y:S02]  /*d580*/  IMAD R8, R10, 0x75, RZ ;  /* 0x000000750a087824 */ /* 0x000fe400078e02ff */
[----:B------:R-:W-:Y:S01]  /*d590*/  FMUL R89, R89, 1.4426950216293334961 ;  /* 0x3fb8aa3b59597820 */ /* 0x000fe20000400000 */
[----:B------:R-:W-:Y:S01]  /*d5a0*/  FFMA R90, R90, UR7, -R2 ;  /* 0x000000075a5a7c23 */ /* 0x000fe20008000802 */
[----:B------:R4:W-:Y:S01]  /*d5b0*/  STL.64 [R1+0x100], R40 ;  /* 0x0001002801007387 */ /* 0x0009e20000100a00 */
[----:B0-----:R-:W-:Y:S01]  /*d5c0*/  FADD R0, R84, R0 ;  /* 0x0000000054007221 */ /* 0x001fe20000000000 */
[----:B------:R-:W-:Y:S01]  /*d5d0*/  FFMA R91, R91, UR7, -R2 ;  /* 0x000000075b5b7c23 */ /* 0x000fe20008000802 */
[----:B------:R-:W0:Y:S01]  /*d5e0*/  MUFU.EX2 R5, R5 ;  /* 0x0000000500057308 */ /* 0x000e220000000800 */
[----:B------:R4:W2:Y:S01]  /*d5f0*/  @P2 LDG.E.U8 R36, desc[UR32][R40.64] ;  /* 0x0000002028242981 */ /* 0x0008a2000c1e1100 */
[----:B------:R-:W-:Y:S01]  /*d600*/  FMUL R9, R90, 1.4426950216293334961 ;  /* 0x3fb8aa3b5a097820 */ /* 0x000fe20000400000 */
[----:B-1----:R-:W-:Y:S01]  /*d610*/  FADD R0, R85, R0 ;  /* 0x0000000055007221 */ /* 0x002fe20000000000 */
[--C-:B------:R-:W-:Y:S01]  /*d620*/  FFMA R92, R92, UR7, -R2.reuse ;  /* 0x000000075c5c7c23 */ /* 0x100fe20008000802 */
[--C-:B------:R-:W-:Y:S01]  /*d630*/  FFMA R93, R93, UR7, -R2.reuse ;  /* 0x000000075d5d7c23 */ /* 0x100fe20008000802 */
[--C-:B------:R-:W-:Y:S01]  /*d640*/  FFMA R94, R94, UR7, -R2.reuse ;  /* 0x000000075e5e7c23 */ /* 0x100fe20008000802 */
[----:B------:R-:W-:Y:S01]  /*d650*/  FFMA R95, R95, UR7, -R2 ;  /* 0x000000075f5f7c23 */ /* 0x000fe20008000802 */
[----:B------:R-:W1:Y:S01]  /*d660*/  MUFU.EX2 R88, R88 ;  /* 0x0000005800587308 */ /* 0x000e620000000800 */
[----:B------:R-:W1:Y:S01]  /*d670*/  LDC R10, c[0x0][0x3d8] ;  /* 0x0000f600ff0a7b82 */ /* 0x000e620000000800 */
[----:B----4-:R-:W-:-:S04]  /*d680*/  IADD3 R40, P4, PT, R8, R134, RZ ;  /* 0x0000008608287210 */ /* 0x010fc80007f9e0ff */
[----:B------:R-:W-:Y:S02]  /*d690*/  LEA.HI.X.SX32 R41, R8, R135, 0x1, P4 ;  /* 0x0000008708297211 */ /* 0x000fe400020f0eff */
[----:B------:R-:W4:Y:S01]  /*d6a0*/  MUFU.EX2 R89, R89 ;  /* 0x0000005900597308 */ /* 0x000f220000000800 */
[----:B------:R-:W-:Y:S01]  /*d6b0*/  FMUL R8, R91, 1.4426950216293334961 ;  /* 0x3fb8aa3b5b087820 */ /* 0x000fe20000400000 */
[----:B---3--:R-:W-:Y:S01]  /*d6c0*/  FADD R0, R7, R0 ;  /* 0x0000000007007221 */ /* 0x008fe20000000000 */
[----:B------:R-:W-:-:S05]  /*d6d0*/  FMUL R92, R92, 1.4426950216293334961 ;  /* 0x3fb8aa3b5c5c7820 */ /* 0x000fca0000400000 */
[----:B------:R-:W3:Y:S01]  /*d6e0*/  MUFU.EX2 R9, R9 ;  /* 0x0000000900097308 */ /* 0x000ee20000000800 */
[----:B0-----:R-:W-:Y:S01]  /*d6f0*/  FADD R0, R5, R0 ;  /* 0x0000000005007221 */ /* 0x001fe20000000000 */
[----:B------:R-:W-:Y:S01]  /*d700*/  FMUL R93, R93, 1.4426950216293334961 ;  /* 0x3fb8aa3b5d5d7820 */ /* 0x000fe20000400000 */
[----:B------:R-:W-:-:S05]  /*d710*/  F2FP.SATFINITE.E4M3.F32.PACK_AB_MERGE_C R54, R5, R7, RZ ;  /* 0x000000070536723e */ /* 0x000fca00048070ff */
[----:B------:R-:W0:Y:S01]  /*d720*/  MUFU.EX2 R8, R8 ;  /* 0x0000000800087308 */ /* 0x000e220000000800 */
[----:B-1----:R-:W-:Y:S01]  /*d730*/  FADD R0, R88, R0 ;  /* 0x0000000058007221 */ /* 0x002fe20000000000 */
[----:B------:R-:W-:Y:S01]  /*d740*/  FMUL R7, R94, 1.4426950216293334961 ;  /* 0x3fb8aa3b5e077820 */ /* 0x000fe20000400000 */
[----:B------:R-:W-:-:S05]  /*d750*/  FMUL R5, R95, 1.4426950216293334961 ;  /* 0x3fb8aa3b5f057820 */ /* 0x000fca0000400000 */
[----:B------:R-:W1:Y:S01]  /*d760*/  MUFU.EX2 R92, R92 ;  /* 0x0000005c005c7308 */ /* 0x000e620000000800 */
[----:B----4-:R-:W-:-:S07]  /*d770*/  FADD R0, R89, R0 ;  /* 0x0000000059007221 */ /* 0x010fce0000000000 */
[----:B------:R-:W4:Y:S01]  /*d780*/  MUFU.EX2 R93, R93 ;  /* 0x0000005d005d7308 */ /* 0x000f220000000800 */
[----:B---3--:R-:W-:Y:S01]  /*d790*/  FADD R0, R9, R0 ;  /* 0x0000000009007221 */ /* 0x008fe20000000000 */
[----:B------:R-:W-:-:S06]  /*d7a0*/  FFMA R96, R96, UR7, -R2 ;  /* 0x0000000760607c23 */ /* 0x000fcc0008000802 */
[----:B------:R-:W3:Y:S01]  /*d7b0*/  MUFU.EX2 R7, R7 ;  /* 0x0000000700077308 */ /* 0x000ee20000000800 */
[----:B0-----:R-:W-:-:S07]  /*d7c0*/  FADD R0, R8, R0 ;  /* 0x0000000008007221 */ /* 0x001fce0000000000 */
[----:B------:R-:W0:Y:S01]  /*d7d0*/  MUFU.EX2 R5, R5 ;  /* 0x0000000500057308 */ /* 0x000e220000000800 */
[----:B-1----:R-:W-:Y:S01]  /*d7e0*/  FADD R0, R92, R0 ;  /* 0x000000005c007221 */ /* 0x002fe20000000000 */
[----:B------:R-:W-:Y:S01]  /*d7f0*/  FMUL R96, R96, 1.4426950216293334961 ;  /* 0x3fb8aa3b60607820 */ /* 0x000fe20000400000 */
[--C-:B------:R-:W-:Y:S01]  /*d800*/  FFMA R97, R97, UR7, -R2.reuse ;  /* 0x0000000761617c23 */ /* 0x100fe20008000802 */
[----:B------:R-:W-:Y:S01]  /*d810*/  FFMA R98, R98, UR7, -R2 ;  /* 0x0000000762627c23 */ /* 0x000fe20008000802 */
[----:B----4-:R-:W-:Y:S02]  /*d820*/  FADD R0, R93, R0 ;  /* 0x000000005d007221 */ /* 0x010fe40000000000 */
[----:B------:R-:W-:Y:S01]  /*d830*/  FMUL R97, R97, 1.4426950216293334961 ;  /* 0x3fb8aa3b61617820 */ /* 0x000fe20000400000 */
[----:B------:R-:W1:Y:S01]  /*d840*/  MUFU.EX2 R96, R96 ;  /* 0x0000006000607308 */ /* 0x000e620000000800 */
[----:B---3--:R-:W-:Y:S01]  /*d850*/  FADD R0, R7, R0 ;  /* 0x0000000007007221 */ /* 0x008fe20000000000 */
        /* <DEDUP_REMOVED lines=23> */
[----:B------:R-:W-:Y:S01]  /*d9d0*/  FFMA R105, R105, UR7, -R2 ;  /* 0x0000000769697c23 */ /* 0x000fe20008000802 */
[----:B------:R-:W0:Y:S02]  /*d9e0*/  LDC R10, c[0x0][0x3d8] ;  /* 0x0000f600ff0a7b82 */ /* 0x000e240000000800 */
[----:B------:R-:W1:Y:S01]  /*d9f0*/  MUFU.EX2 R100, R100 ;  /* 0x0000006400647308 */ /* 0x000e620000000800 */
[----:B----4-:R-:W-:-:S04]  /*da00*/  IADD3 R40, P4, PT, R8, R134, RZ ;  /* 0x0000008608287210 */ /* 0x010fc80007f9e0ff */
[----:B------:R-:W-:-:S03]  /*da10*/  LEA.HI.X.SX32 R41, R8, R135, 0x1, P4 ;  /* 0x0000008708297211 */ /* 0x000fc600020f0eff */
[----:B------:R-:W4:Y:S01]  /*da20*/  MUFU.EX2 R101, R101 ;  /* 0x0000006500657308 */ /* 0x000f220000000800 */
[----:B------:R-:W-:Y:S01]  /*da30*/  FMUL R8, R103, 1.4426950216293334961 ;  /* 0x3fb8aa3b67087820 */ /* 0x000fe20000400000 */
[----:B---3--:R-:W-:Y:S01]  /*da40*/  FADD R0, R7, R0 ;  /* 0x0000000007007221 */ /* 0x008fe20000000000 */
[----:B------:R-:W-:-:S05]  /*da50*/  FMUL R104, R104, 1.4426950216293334961 ;  /* 0x3fb8aa3b68687820 */ /* 0x000fca0000400000 */
[----:B------:R-:W3:Y:S01]  /*da60*/  MUFU.EX2 R9, R9 ;  /* 0x0000000900097308 */ /* 0x000ee20000000800 */
[----:B-1----:R-:W-:Y:S01]  /*da70*/  FADD R0, R5, R0 ;  /* 0x0000000005007221 */ /* 0x002fe20000000000 */
[----:B------:R-:W-:Y:S01]  /*da80*/  FMUL R105, R105, 1.4426950216293334961 ;  /* 0x3fb8aa3b69697820 */ /* 0x000fe20000400000 */
[----:B------:R-:W-:-:S05]  /*da90*/  FFMA R106, R106, UR7, -R2 ;  /* 0x000000076a6a7c23 */ /* 0x000fca0008000802 */
[----:B------:R-:W1:Y:S01]  /*daa0*/  MUFU.EX2 R8, R8 ;  /* 0x0000000800087308 */ /* 0x000e620000000800 */
[----:B------:R-:W-:Y:S01]  /*dab0*/  F2FP.SATFINITE.E4M3.F32.PACK_AB_MERGE_C R51, R5, R7, RZ ;  /* 0x000000070533723e */ /* 0x000fe200048070ff */
[----:B------:R-:W-:Y:S01]  /*dac0*/  FADD R0, R100, R0 ;  /* 0x0000000064007221 */ /* 0x000fe20000000000 */
[----:B------:R-:W-:Y:S01]  /*dad0*/  FMUL R7, R106, 1.4426950216293334961 ;  /* 0x3fb8aa3b6a077820 */ /* 0x000fe20000400000 */
[----:B------:R-:W-:-:S04]  /*dae0*/  FFMA R107, R107, UR7, -R2 ;  /* 0x000000076b6b7c23 */ /* 0x000fc80008000802 */
[----:B------:R-:W0:Y:S01]  /*daf0*/  MUFU.EX2 R104, R104 ;  /* 0x0000006800687308 */ /* 0x000e220000000800 */
[----:B----4-:R-:W-:Y:S01]  /*db00*/  FADD R0, R101, R0 ;  /* 0x0000000065007221 */ /* 0x010fe20000000000 */
[----:B------:R-:W-:Y:S01]  /*db10*/  FMUL R5, R107, 1.4426950216293334961 ;  /* 0x3fb8aa3b6b057820 */ /* 0x000fe20000400000 */
[----:B------:R-:W-:-:S05]  /*db20*/  FFMA R108, R108, UR7, -R2 ;  /* 0x000000076c6c7c23 */ /* 0x000fca0008000802 */
[----:B------:R-:W4:Y:S01]  /*db30*/  MUFU.EX2 R105, R105 ;  /* 0x0000006900697308 */ /* 0x000f220000000800 */
[----:B---3--:R-:W-:Y:S01]  /*db40*/  FADD R0, R9, R0 ;  /* 0x0000000009007221 */ /* 0x008fe20000000000 */
[----:B------:R-:W-:Y:S01]  /*db50*/  FMUL R108, R108, 1.4426950216293334961 ;  /* 0x3fb8aa3b6c6c7820 */ /* 0x000fe20000400000 */
[----:B------:R-:W-:-:S05]  /*db60*/  FFMA R109, R109, UR7, -R2 ;  /* 0x000000076d6d7c23 */ /* 0x000fca0008000802 */
[----:B------:R-:W3:Y:S01]  /*db70*/  MUFU.EX2 R7, R7 ;  /* 0x0000000700077308 */ /* 0x000ee20000000800 */
[----:B-1----:R-:W-:Y:S01]  /*db80*/  FADD R0, R8, R0 ;  /* 0x0000000008007221 */ /* 0x002fe20000000000 */
[----:B------:R-:W-:Y:S01]  /*db90*/  FMUL R109, R109, 1.4426950216293334961 ;  /* 0x3fb8aa3b6d6d7820 */ /* 0x000fe20000400000 */
[----:B------:R-:W-:-:S05]  /*dba0*/  FFMA R110, R110, UR7, -R2 ;  /* 0x000000076e6e7c23 */ /* 0x000fca0008000802 */
[----:B------:R-:W1:Y:S01]  /*dbb0*/  MUFU.EX2 R5, R5 ;  /* 0x0000000500057308 */ /* 0x000e620000000800 */
[----:B0-----:R-:W-:Y:S01]  /*dbc0*/  FADD R0, R104, R0 ;  /* 0x0000000068007221 */ /* 0x001fe20000000000 */
[----:B------:R-:W-:Y:S01]  /*dbd0*/  FMUL R11, R110, 1.4426950216293334961 ;  /* 0x3fb8aa3b6e0b7820 */ /* 0x000fe20000400000 */
[----:B------:R-:W-:Y:S01]  /*dbe0*/  FFMA R111, R111, UR7, -R2 ;  /* 0x000000076f6f7c23 */ /* 0x000fe20008000802 */
[----:B------:R-:W-:-:S04]  /*dbf0*/  F2FP.SATFINITE.E4M3.F32.PACK_AB_MERGE_C R50, R8, R9, RZ ;  /* 0x000000090832723e */ /* 0x000fc800048070ff */
[----:B------:R-:W0:Y:S01]  /*dc00*/  MUFU.EX2 R108, R108 ;  /* 0x0000006c006c7308 */ /* 0x000e220000000800 */
[----:B----4-:R-:W-:Y:S01]  /*dc10*/  FADD R0, R105, R0 ;  /* 0x0000000069007221 */ /* 0x010fe20000000000 */
[----:B------:R-:W-:Y:S02]  /*dc20*/  IMAD R8, R10, 0x6, RZ ;  /* 0x000000060a087824 */ /* 0x000fe400078e02ff */
[----:B------:R-:W-:Y:S01]  /*dc30*/  FMUL R10, R111, 1.4426950216293334961 ;  /* 0x3fb8aa3b6f0a7820 */ /* 0x000fe20000400000 */
[----:B------:R-:W-:-:S03]  /*dc40*/  FFMA R112, R112, UR7, -R2 ;  /* 0x0000000770707c23 */ /* 0x000fc60008000802 */
        /* <DEDUP_REMOVED lines=9> */
[----:B------:R-:W-:Y:S01]  /*dce0*/  F2FP.SATFINITE.E4M3.F32.PACK_AB_MERGE_C R49, R5, R7, RZ ;  /* 0x000000070531723e */ /* 0x000fe200048070ff */
[----:B0-----:R-:W-:Y:S01]  /*dcf0*/  FADD R0, R108, R0 ;  /* 0x000000006c007221 */ /* 0x001fe20000000000 */
        /* <DEDUP_REMOVED lines=8> */
[----:B------:R-:W-:Y:S01]  /*dd80*/  PRMT R34, RZ, 0x7610, R34 ;  /* 0x00007610ff227816 */ /* 0x000fe20000000022 */
[----:B------:R-:W-:Y:S01]  /*dd90*/  FMUL R116, R116, 1.4426950216293334961 ;  /* 0x3fb8aa3b74747820 */ /* 0x000fe20000400000 */
[----:B------:R-:W-:-:S04]  /*dda0*/  FFMA R117, R117, UR7, -R2 ;  /* 0x0000000775757c23 */ /* 0x000fc80008000802 */
[----:B------:R-:W3:Y:S01]  /*ddb0*/  MUFU.EX2 R7, R7 ;  /* 0x0000000700077308 */ /* 0x000ee20000000800 */
[----:B-1----:R-:W-:Y:S01]  /*ddc0*/  FADD R0, R10, R0 ;  /* 0x000000000a007221 */ /* 0x002fe20000000000 */
[----:B------:R-:W-:Y:S01]  /*ddd0*/  FMUL R117, R117, 1.4426950216293334961 ;  /* 0x3fb8aa3b75757820 */ /* 0x000fe20000400000 */
[----:B------:R-:W-:Y:S01]  /*dde0*/  FFMA R118, R118, UR7, -R2 ;  /* 0x0000000776767c23 */ /* 0x000fe20008000802 */
[----:B------:R1:W-:Y:S04]  /*ddf0*/  STL.64 [R1+0xf0], R40 ;  /* 0x0000f02801007387 */ /* 0x0003e80000100a00 */
[----:B------:R-:W3:Y:S01]  /*de00*/  MUFU.EX2 R5, R5 ;  /* 0x0000000500057308 */ /* 0x000ee20000000800 */
[----:B------:R1:W2:Y:S01]  /*de10*/  @P2 LDG.E.U8 R34, desc[UR32][R40.64] ;  /* 0x0000002028222981 */ /* 0x0002a2000c1e1100 */
[----:B0-----:R-:W-:Y:S01]  /*de20*/  FADD R0, R112, R0 ;  /* 0x0000000070007221 */ /* 0x001fe20000000000 */
[----:B------:R-:W-:Y:S01]  /*de30*/  FMUL R9, R118, 1.4426950216293334961 ;  /* 0x3fb8aa3b76097820 */ /* 0x000fe20000400000 */
[----:B------:R-:W-:-:S04]  /*de40*/  FFMA R119, R119, UR7, -R2 ;  /* 0x0000000777777c23 */ /* 0x000fc80008000802 */
[----:B------:R-:W0:Y:S01]  /*de50*/  MUFU.EX2 R116, R116 ;  /* 0x0000007400747308 */ /* 0x000e220000000800 */
[----:B-1----:R-:W-:Y:S01]  /*de60*/  IADD3 R40, P4, PT, R8, R134, RZ ;  /* 0x0000008608287210 */ /* 0x002fe20007f9e0ff */
[----:B----4-:R-:W-:Y:S01]  /*de70*/  FADD R0, R113, R0 ;  /* 0x0000000071007221 */ /* 0x010fe20000000000 */
[----:B------:R-:W-:Y:S02]  /*de80*/  FFMA R120, R120, UR7, -R2 ;  /* 0x0000000778787c23 */ /* 0x000fe40008000802 */
[----:B------:R-:W-:-:S03]  /*de90*/  LEA.HI.X.SX32 R41, R8, R135, 0x1, P4 ;  /* 0x0000008708297211 */ /* 0x000fc600020f0eff */
[----:B------:R-:W1:Y:S01]  /*dea0*/  MUFU.EX2 R117, R117 ;  /* 0x0000007500757308 */ /* 0x000e620000000800 */
[----:B------:R-:W-:Y:S01]  /*deb0*/  FMUL R8, R119, 1.4426950216293334961 ;  /* 0x3fb8aa3b77087820 */ /* 0x000fe20000400000 */
[----:B---3--:R-:W-:Y:S01]  /*dec0*/  FADD R0, R7, R0 ;  /* 0x0000000007007221 */ /* 0x008fe20000000000 */
[----:B------:R-:W-:Y:S01]  /*ded0*/  FMUL R48, R120, 1.4426950216293334961 ;  /* 0x3fb8aa3b78307820 */ /* 0x000fe20000400000 */
[----:B------:R-:W-:-:S04]  /*dee0*/  FFMA R121, R121, UR7, -R2 ;  /* 0x0000000779797c23 */ /* 0x000fc80008000802 */
[----:B------:R-:W3:Y:S01]  /*def0*/  MUFU.EX2 R9, R9 ;  /* 0x0000000900097308 */ /* 0x000ee20000000800 */
[----:B------:R-:W-:Y:S01]  /*df00*/  FADD R0, R5, R0 ;  /* 0x0000000005007221 */ /* 0x000fe20000000000 */
[----:B------:R-:W-:Y:S01]  /*df10*/  FMUL R47, R121, 1.4426950216293334961 ;  /* 0x3fb8aa3b792f7820 */ /* 0x000fe20000400000 */
[--C-:B------:R-:W-:Y:S01]  /*df20*/  FFMA R122, R122, UR7, -R2.reuse ;  /* 0x000000077a7a7c23 */ /* 0x100fe20008000802 */
[----:B------:R-:W-:-:S04]  /*df30*/  FFMA R123, R123, UR7, -R2 ;  /* 0x000000077b7b7c23 */ /* 0x000fc80008000802 */
[----:B------:R-:W4:Y:S01]  /*df40*/  MUFU.EX2 R8, R8 ;  /* 0x0000000800087308 */ /* 0x000f220000000800 */
[----:B------:R-:W-:Y:S01]  /*df50*/  F2FP.SATFINITE.E4M3.F32.PACK_AB_MERGE_C R43, R5, R7, RZ ;  /* 0x00000007052b723e */ /* 0x000fe200048070ff */
[----:B0-----:R-:W-:Y:S01]  /*df60*/  FADD R0, R116, R0 ;  /* 0x0000000074007221 */ /* 0x001fe20000000000 */
[----:B------:R-:W-:Y:S01]  /*df70*/  FMUL R7, R122, 1.4426950216293334961 ;  /* 0x3fb8aa3b7a077820 */ /* 0x000fe20000400000 */
[----:B------:R-:W-:-:S04]  /*df80*/  FMUL R5, R123, 1.4426950216293334961 ;  /* 0x3fb8aa3b7b057820 */ /* 0x000fc80000400000 */
[----:B------:R-:W0:Y:S01]  /*df90*/  MUFU.EX2 R48, R48 ;  /* 0x0000003000307308 */ /* 0x000e220000000800 */
[----:B-1----:R-:W-:-:S07]  /*dfa0*/  FADD R0, R117, R0 ;  /* 0x0000000075007221 */ /* 0x002fce0000000000 */
[----:B------:R-:W1:Y:S01]  /*dfb0*/  MUFU.EX2 R47, R47 ;  /* 0x0000002f002f7308 */ /* 0x000e620000000800 */
[----:B---3--:R-:W-:Y:S01]  /*dfc0*/  FADD R0, R9, R0 ;  /* 0x0000000009007221 */ /* 0x008fe20000000000 */
[----:B------:R-:W-:-:S06]  /*dfd0*/  FFMA R124, R124, UR7, -R2 ;  /* 0x000000077c7c7c23 */ /* 0x000fcc0008000802 */
[----:B------:R-:W3:Y:S01]  /*dfe0*/  MUFU.EX2 R7, R7 ;  /* 0x0000000700077308 */ /* 0x000ee20000000800 */
[----:B----4-:R-:W-:-:S07]  /*dff0*/  FADD R0, R8, R0 ;  /* 0x0000000008007221 */ /* 0x010fce0000000000 */
[----:B------:R-:W4:Y:S01]  /*e000*/  MUFU.EX2 R5, R5 ;  /* 0x0000000500057308 */ /* 0x000f220000000800 */
[----:B------:R-:W-:Y:S01]  /*e010*/  F2FP.SATFINITE.E4M3.F32.PACK_AB_MERGE_C R44, R10, R11, RZ ;  /* 0x0000000b0a2c723e */ /* 0x000fe200048070ff */
[----:B0-----:R-:W-:Y:S01]  /*e020*/  FADD R0, R48, R0 ;  /* 0x0000000030007221 */ /* 0x001fe20000000000 */
[----:B------:R-:W-:Y:S01]  /*e030*/  PRMT R33, RZ, 0x7610, R33 ;  /* 0x00007610ff217816 */ /* 0x000fe20000000021 */
[----:B------:R-:W0:Y:S01]  /*e040*/  LDC R10, c[0x0][0x3d8] ;  /* 0x0000f600ff0a7b82 */ /* 0x000e220000000800 */
[----:B------:R-:W-:Y:S01]  /*e050*/  FMUL R46, R124, 1.4426950216293334961 ;  /* 0x3fb8aa3b7c2e7820 */ /* 0x000fe20000400000 */
[----:B------:R-:W-:Y:S01]  /*e060*/  FFMA R125, R125, UR7, -R2 ;  /* 0x000000077d7d7c23 */ /* 0x000fe20008000802 */
[----:B-1----:R-:W-:Y:S01]  /*e070*/  FADD R0, R47, R0 ;  /* 0x000000002f007221 */ /* 0x002fe20000000000 */
[----:B------:R-:W-:Y:S01]  /*e080*/  FFMA R126, R126, UR7, -R2 ;  /* 0x000000077e7e7c23 */ /* 0x000fe20008000802 */
[----:B------:R1:W-:Y:S01]  /*e090*/  STL.64 [R1+0xe8], R40 ;  /* 0x0000e82801007387 */ /* 0x0003e20000100a00 */
[----:B------:R-:W-:Y:S01]  /*e0a0*/  FMUL R45, R125, 1.4426950216293334961 ;  /* 0x3fb8aa3b7d2d7820 */ /* 0x000fe20000400000 */
[----:B------:R-:W1:Y:S01]  /*e0b0*/  MUFU.EX2 R46, R46 ;  /* 0x0000002e002e7308 */ /* 0x000e620000000800 */
[----:B---3--:R-:W-:Y:S01]  /*e0c0*/  FADD R0, R7, R0 ;  /* 0x0000000007007221 */ /* 0x008fe20000000000 */
[----:B------:R1:W3:Y:S01]  /*e0d0*/  @P2 LDG.E.U8 R33, desc[UR32][R40.64] ;  /* 0x0000002028212981 */ /* 0x0002e2000c1e1100 */
[----:B------:R-:W-:Y:S01]  /*e0e0*/  FFMA R127, R127, UR7, -R2 ;  /* 0x000000077f7f7c23 */ /* 0x000fe20008000802 */
[----:B------:R-:W0:Y:S01]  /*e0f0*/  S2R R66, SR_TID.X ;  /* 0x0000000000427919 */ /* 0x000e220000002100 */
[----:B----4-:R-:W-:-:S03]  /*e100*/  FADD R0, R5, R0 ;  /* 0x0000000005007221 */ /* 0x010fc60000000000 */
[----:B------:R-:W4:Y:S01]  /*e110*/  MUFU.EX2 R45, R45 ;  /* 0x0000002d002d7308 */ /* 0x000f220000000800 */
[----:B-1----:R-:W-:Y:S01]  /*e120*/  F2FP.SATFINITE.E4M3.F32.PACK_AB_MERGE_C R41, R5, R7, RZ ;  /* 0x000000070529723e */ /* 0x002fe200048070ff */
[----:B------:R-:W-:Y:S01]  /*e130*/  FMUL R7, R126, 1.4426950216293334961 ;  /* 0x3fb8aa3b7e077820 */ /* 0x000fe20000400000 */
[----:B------:R-:W-:-:S05]  /*e140*/  FMUL R5, R127, 1.4426950216293334961 ;  /* 0x3fb8aa3b7f057820 */ /* 0x000fca0000400000 */
[----:B------:R-:W1:Y:S01]  /*e150*/  MUFU.EX2 R7, R7 ;  /* 0x0000000700077308 */ /* 0x000e620000000800 */
[----:B------:R-:W-:Y:S01]  /*e160*/  F2FP.SATFINITE.E4M3.F32.PACK_AB_MERGE_C R42, R8, R9, RZ ;  /* 0x00000009082a723e */ /* 0x000fe200048070ff */
[----:B------:R-:W-:-:S06]  /*e170*/  FADD R0, R46, R0 ;  /* 0x000000002e007221 */ /* 0x000fcc0000000000 */
[----:B------:R-:W1:Y:S01]  /*e180*/  MUFU.EX2 R5, R5 ;  /* 0x0000000500057308 */ /* 0x000e620000000800 */
[----:B0-----:R-:W-:Y:S01]  /*e190*/  IMAD R8, R10, 0xe, RZ ;  /* 0x0000000e0a087824 */ /* 0x001fe200078e02ff */
[----:B------:R-:W0:Y:S01]  /*e1a0*/  LDC R9, c[0x0][0x3d8] ;  /* 0x0000f600ff097b82 */ /* 0x000e220000000800 */
[----:B----4-:R-:W-:-:S03]  /*e1b0*/  FADD R0, R45, R0 ;  /* 0x000000002d007221 */ /* 0x010fc60000000000 */
[C---:B------:R-:W-:Y:S02]  /*e1c0*/  IADD3 R62, P4, PT, R8.reuse, R134, RZ ;  /* 0x00000086083e7210 */ /* 0x040fe40007f9e0ff */
[----:B------:R-:W-:Y:S01]  /*e1d0*/  PRMT R31, RZ, 0x7610, R31 ;  /* 0x00007610ff1f7816 */ /* 0x000fe2000000001f */
[----:B-1----:R-:W-:Y:S01]  /*e1e0*/  FADD R0, R7, R0 ;  /* 0x0000000007007221 */ /* 0x002fe20000000000 */
[----:B------:R-:W-:Y:S01]  /*e1f0*/  LEA.HI.X.SX32 R63, R8, R135, 0x1, P4 ;  /* 0x00000087083f7211 */ /* 0x000fe200020f0eff */
[----:B------:R-:W1:Y:S01]  /*e200*/  LDC R10, c[0x0][0x3d8] ;  /* 0x0000f600ff0a7b82 */ /* 0x000e620000000800 */
[C---:B------:R-:W-:Y:S01]  /*e210*/  F2FP.SATFINITE.E4M3.F32.PACK_AB_MERGE_C R40, R5.reuse, R7, RZ ;  /* 0x000000070528723e */ /* 0x040fe200048070ff */
[----:B------:R-:W-:Y:S02]  /*e220*/  FADD R39, R5, R0 ;  /* 0x0000000005277221 */ /* 0x000fe40000000000 */
[----:B------:R4:W2:Y:S04]  /*e230*/  @P2 LDG.E.U8 R31, desc[UR32][R62.64] ;  /* 0x000000203e1f2981 */ /* 0x0008a8000c1e1100 */
[----:B------:R-:W1:Y:S01]  /*e240*/  LDC R5, c[0x0][0x3d8] ;  /* 0x0000f600ff057b82 */ /* 0x000e620000000800 */
[----:B------:R4:W-:Y:S02]  /*e250*/  STL.64 [R1+0xd8], R62 ;  /* 0x0000d83e01007387 */ /* 0x0009e40000100a00 */
[----:B----4-:R-:W-:-:S05]  /*e260*/  LOP3.LUT R63, R66, 0x7f, RZ, 0xc0, !PT ;  /* 0x0000007f423f7812 */ /* 0x010fca00078ec0ff */
[----:B------:R-:W-:Y:S04]  /*e270*/  STS.U8 [R63+UR30+0x8000], R141 ;  /* 0x0080008d3f007988 */ /* 0x000fe8000800001e */
[----:B------:R4:W-:Y:S01]  /*e280*/  STS.U8 [R63+UR30+0x8400], R3 ;  /* 0x008400033f007988 */ /* 0x0009e2000800001e */
[----:B0-----:R-:W-:Y:S01]  /*e290*/  IMAD R0, R9, 0x16, RZ ;  /* 0x0000001609007824 */ /* 0x001fe200078e02ff */
[----:B----4-:R-:W0:Y:S04]  /*e2a0*/  LDC R3, c[0x0][0x3d8] ;  /* 0x0000f600ff037b82 */ /* 0x010e280000000800 */
[----:B------:R-:W-:-:S02]  /*e2b0*/  IADD3 R70, P4, PT, R0, R134, RZ ;  /* 0x0000008600467210 */ /* 0x000fc40007f9e0ff */
[----:B------:R-:W-:Y:S02]  /*e2c0*/  PRMT R29, RZ, 0x7610, R29 ;  /* 0x00007610ff1d7816 */ /* 0x000fe4000000001d */
[----:B------:R-:W-:Y:S01]  /*e2d0*/  LEA.HI.X.SX32 R71, R0, R135, 0x1, P4 ;  /* 0x0000008700477211 */ /* 0x000fe200020f0eff */
[----:B-1----:R-:W-:Y:S02]  /*e2e0*/  IMAD R0, R5, 0x1e, RZ ;  /* 0x0000001e05007824 */ /* 0x002fe400078e02ff */
[----:B------:R-:W1:Y:S02]  /*e2f0*/  LDC R5, c[0x0][0x3d8] ;  /* 0x0000f600ff057b82 */ /* 0x000e640000000800 */
[----:B------:R4:W-:Y:S04]  /*e300*/  STL.64 [R1+0xc8], R70 ;  /* 0x0000c84601007387 */ /* 0x0009e80000100a00 */
[----:B------:R4:W2:Y:S02]  /*e310*/  @P2 LDG.E.U8 R29, desc[UR32][R70.64] ;  /* 0x00000020461d2981 */ /* 0x0008a4000c1e1100 */
[----:B----4-:R-:W-:-:S04]  /*e320*/  IADD3 R70, P4, PT, R0, R134, RZ ;  /* 0x0000008600467210 */ /* 0x010fc80007f9e0ff */
[----:B------:R-:W-:Y:S01]  /*e330*/  LEA.HI.X.SX32 R71, R0, R135, 0x1, P4 ;  /* 0x0000008700477211 */ /* 0x000fe200020f0eff */
[----:B0-----:R-:W-:Y:S02]  /*e340*/  IMAD R0, R3, 0x26, RZ ;  /* 0x0000002603007824 */ /* 0x001fe400078e02ff */
[----:B------:R-:W0:Y:S01]  /*e350*/  LDC R3, c[0x0][0x3d8] ;  /* 0x0000f600ff037b82 */ /* 0x000e220000000800 */
[----:B------:R-:W-:Y:S01]  /*e360*/  PRMT R27, RZ, 0x7610, R27 ;  /* 0x00007610ff1b7816 */ /* 0x000fe2000000001b */
[----:B------:R4:W-:Y:S01]  /*e370*/  STL.64 [R1+0xb8], R70 ;  /* 0x0000b84601007387 */ /* 0x0009e20000100a00 */
[----:B------:R-:W-:-:S04]  /*e380*/  PRMT R25, RZ, 0x7610, R25 ;  /* 0x00007610ff197816 */ /* 0x000fc80000000019 */
[----:B------:R4:W2:Y:S02]  /*e390*/  @P2 LDG.E.U8 R27, desc[UR32][R70.64] ;  /* 0x00000020461b2981 */ /* 0x0008a4000c1e1100 */
[----:B----4-:R-:W-:-:S04]  /*e3a0*/  IADD3 R70, P4, PT, R0, R134, RZ ;  /* 0x0000008600467210 */ /* 0x010fc80007f9e0ff */
[----:B------:R-:W-:Y:S01]  /*e3b0*/  LEA.HI.X.SX32 R71, R0, R135, 0x1, P4 ;  /* 0x0000008700477211 */ /* 0x000fe200020f0eff */
[----:B0-----:R-:W-:Y:S02]  /*e3c0*/  IMAD R0, R3, 0x2e, RZ ;  /* 0x0000002e03007824 */ /* 0x001fe400078e02ff */
[----:B------:R-:W0:Y:S02]  /*e3d0*/  LDC R3, c[0x0][0x3d8] ;  /* 0x0000f600ff037b82 */ /* 0x000e240000000800 */
[----:B------:R4:W-:Y:S04]  /*e3e0*/  STL.64 [R1+0xa8], R70 ;  /* 0x0000a84601007387 */ /* 0x0009e80000100a00 */
[----:B------:R4:W2:Y:S01]  /*e3f0*/  @P2 LDG.E.U8 R25, desc[UR32][R70.64] ;  /* 0x0000002046192981 */ /* 0x0008a2000c1e1100 */
[----:B------:R-:W-:-:S02]  /*e400*/  PRMT R23, RZ, 0x7610, R23 ;  /* 0x00007610ff177816 */ /* 0x000fc40000000017 */
[C---:B----4-:R-:W-:Y:S01]  /*e410*/  IADD3 R70, P4, PT, R0.reuse, R134, RZ ;  /* 0x0000008600467210 */ /* 0x050fe20007f9e0ff */
[----:B------:R-:W4:Y:S03]  /*e420*/  S2R R62, SR_TID.X ;  /* 0x00000000003e7919 */ /* 0x000f260000002100 */
[----:B------:R-:W-:Y:S01]  /*e430*/  LEA.HI.X.SX32 R71, R0, R135, 0x1, P4 ;  /* 0x0000008700477211 */ /* 0x000fe200020f0eff */
[----:B-1----:R-:W-:Y:S02]  /*e440*/  IMAD R0, R5, 0x36, RZ ;  /* 0x0000003605007824 */ /* 0x002fe400078e02ff */
[----:B------:R-:W1:Y:S02]  /*e450*/  LDC R5, c[0x0][0x3d8] ;  /* 0x0000f600ff057b82 */ /* 0x000e640000000800 */
[----:B------:R0:W-:Y:S04]  /*e460*/  STL.64 [R1+0x98], R70 ;  /* 0x0000984601007387 */ /* 0x0001e80000100a00 */
[----:B------:R0:W2:Y:S01]  /*e470*/  @P2 LDG.E.U8 R23, desc[UR32][R70.64] ;  /* 0x0000002046172981 */ /* 0x0000a2000c1e1100 */
[----:B------:R-:W-:-:S02]  /*e480*/  PRMT R21, RZ, 0x7610, R21 ;  /* 0x00007610ff157816 */ /* 0x000fc40000000015 */
[----:B0-----:R-:W-:-:S04]  /*e490*/  IADD3 R70, P4, PT, R0, R134, RZ ;  /* 0x0000008600467210 */ /* 0x001fc80007f9e0ff */
[----:B------:R-:W-:Y:S01]  /*e4a0*/  LEA.HI.X.SX32 R71, R0, R135, 0x1, P4 ;  /* 0x0000008700477211 */ /* 0x000fe200020f0eff */
[----:B------:R-:W-:Y:S01]  /*e4b0*/  IMAD R0, R3, 0x3e, RZ ;  /* 0x0000003e03007824 */ /* 0x000fe200078e02ff */
[----:B------:R-:W-:Y:S01]  /*e4c0*/  PRMT R19, RZ, 0x7610, R19 ;  /* 0x00007610ff137816 */ /* 0x000fe20000000013 */
[----:B------:R-:W0:Y:S02]  /*e4d0*/  LDC R3, c[0x0][0x3d8] ;  /* 0x0000f600ff037b82 */ /* 0x000e240000000800 */
[----:B------:R4:W-:Y:S04]  /*e4e0*/  STL.64 [R1+0x88], R70 ;  /* 0x0000884601007387 */ /* 0x0009e80000100a00 */
[----:B------:R4:W2:Y:S02]  /*e4f0*/  @P2 LDG.E.U8 R21, desc[UR32][R70.64] ;  /* 0x0000002046152981 */ /* 0x0008a4000c1e1100 */
[----:B----4-:R-:W-:-:S04]  /*e500*/  IADD3 R70, P4, PT, R0, R134, RZ ;  /* 0x0000008600467210 */ /* 0x010fc80007f9e0ff */
[----:B------:R-:W-:Y:S01]  /*e510*/  LEA.HI.X.SX32 R71, R0, R135, 0x1, P4 ;  /* 0x0000008700477211 */ /* 0x000fe200020f0eff */
[----:B-1----:R-:W-:Y:S01]  /*e520*/  IMAD R0, R5, 0x46, RZ ;  /* 0x0000004605007824 */ /* 0x002fe200078e02ff */
[----:B------:R-:W-:Y:S01]  /*e530*/  LOP3.LUT R62, R62, 0x7f, RZ, 0xc0, !PT ;  /* 0x0000007f3e3e7812 */ /* 0x000fe200078ec0ff */
[----:B------:R-:W1:Y:S02]  /*e540*/  LDC R5, c[0x0][0x3d8] ;  /* 0x0000f600ff057b82 */ /* 0x000e640000000800 */
[----:B------:R-:W4:Y:S01]  /*e550*/  @P2 LDG.E.U8 R19, desc[UR32][R70.64] ;  /* 0x0000002046132981 */ /* 0x000f22000c1e1100 */
[----:B------:R-:W-:-:S03]  /*e560*/  IADD3 R78, P4, PT, R0, R134, RZ ;  /* 0x00000086004e7210 */ /* 0x000fc60007f9e0ff */
[----:B------:R0:W-:Y:S01]  /*e570*/  STL.64 [R1+0x78], R70 ;  /* 0x0000784601007387 */ /* 0x0001e20000100a00 */
[----:B------:R-:W-:-:S03]  /*e580*/  LEA.HI.X.SX32 R79, R0, R135, 0x1, P4 ;  /* 0x00000087004f7211 */ /* 0x000fc600020f0eff */
[----:B------:R-:W2:Y:S01]  /*e590*/  LDL.LU R74, [R1+0x8] ;  /* 0x00000800014a7983 */ /* 0x000ea20000300800 */
[----:B------:R-:W-:-:S03]  /*e5a0*/  LOP3.LUT R8, R62, 0x10, RZ, 0x3c, !PT ;  /* 0x000000103e087812 */ /* 0x000fc600078e3cff */
[----:B0-----:R-:W3:Y:S04]  /*e5b0*/  LDL.LU R71, [R1+0x4] ;  /* 0x0000040001477983 */ /* 0x001ee80000300800 */
[----:B------:R-:W4:Y:S04]  /*e5c0*/  LDL.LU R67, [R1] ;  /* 0x0000000001437983 */ /* 0x000f280000300800 */
[----:B------:R0:W-:Y:S04]  /*e5d0*/  STL.64 [R1+0x68], R78 ;  /* 0x0000684e01007387 */ /* 0x0001e80000100a00 */
[----:B------:R-:W4:Y:S01]  /*e5e0*/  LDL.LU R62, [R1+0x14] ;  /* 0x00001400013e7983 */ /* 0x000f220000300800 */
[----:B------:R-:W-:Y:S01]  /*e5f0*/  PRMT R17, RZ, 0x7610, R17 ;  /* 0x00007610ff117816 */ /* 0x000fe20000000011 */
[----:B------:R-:W-:-:S02]  /*e600*/  IMAD R0, R3, 0x4e, RZ ;  /* 0x0000004e03007824 */ /* 0x000fc400078e02ff */
[----:B------:R-:W4:Y:S01]  /*e610*/  LDL.LU R82, [R1+0x10] ;  /* 0x0000100001527983 */ /* 0x000f220000300800 */
[----:B------:R-:W-:Y:S01]  /*e620*/  PRMT R15, RZ, 0x7610, R15 ;  /* 0x00007610ff0f7816 */ /* 0x000fe2000000000f */
[----:B------:R-:W1:Y:S02]  /*e630*/  LDC R3, c[0x0][0x3d8] ;  /* 0x0000f600ff037b82 */ /* 0x000e640000000800 */
[----:B------:R-:W4:Y:S01]  /*e640*/  @P2 LDG.E.U8 R17, desc[UR32][R78.64] ;  /* 0x000000204e112981 */ /* 0x000f22000c1e1100 */
[----:B------:R-:W-:-:S03]  /*e650*/  IADD3 R86, P4, PT, R0, R134, RZ ;  /* 0x0000008600567210 */ /* 0x000fc60007f9e0ff */
[----:B0-----:R-:W4:Y:S01]  /*e660*/  LDL.LU R79, [R1+0xc] ;  /* 0x00000c00014f7983 */ /* 0x001f220000300800 */
[----:B------:R-:W-:-:S05]  /*e670*/  LEA.HI.X.SX32 R87, R0, R135, 0x1, P4 ;  /* 0x0000008700577211 */ /* 0x000fca00020f0eff */
[----:B------:R0:W-:Y:S04]  /*e680*/  STL.64 [R1+0x58], R86 ;  /* 0x0000585601007387 */ /* 0x0001e80000100a00 */
[----:B------:R-:W4:Y:S04]  /*e690*/  LDL.LU R78, [R1+0x50] ;  /* 0x00005000014e7983 */ /* 0x000f280000300800 */
[----:B------:R-:W4:Y:S04]  /*e6a0*/  LDL.LU R70, [R1+0x44] ;  /* 0x0000440001467983 */ /* 0x000f280000300800 */
[----:B------:R-:W-:Y:S04]  /*e6b0*/  STS.U8 [R63+UR30+0x8800], R144 ;  /* 0x008800903f007988 */ /* 0x000fe8000800001e */
[----:B------:R-:W-:Y:S04]  /*e6c0*/  STS.U8 [R63+UR30+0x8c00], R143 ;  /* 0x008c008f3f007988 */ /* 0x000fe8000800001e */
[----:B------:R-:W-:Y:S04]  /*e6d0*/  STS.U8 [R63+UR30+0x9000], R142 ;  /* 0x0090008e3f007988 */ /* 0x000fe8000800001e */
[----:B------:R-:W-:Y:S04]  /*e6e0*/  STS.U8 [R63+UR30+0x9400], R147 ;  /* 0x009400933f007988 */ /* 0x000fe8000800001e */
[----:B------:R-:W-:Y:S04]  /*e6f0*/  STS.U8 [R63+UR30+0x9800], R146 ;  /* 0x009800923f007988 */ /* 0x000fe8000800001e */
[----:B------:R-:W-:Y:S04]  /*e700*/  STS.U8 [R63+UR30+0x9c00], R145 ;  /* 0x009c00913f007988 */ /* 0x000fe8000800001e */
[----:B------:R-:W-:Y:S01]  /*e710*/  STS.U8 [R63+UR30+0xa000], R150 ;  /* 0x00a000963f007988 */ /* 0x000fe2000800001e */
[----:B-1----:R-:W-:Y:S01]  /*e720*/  IMAD R0, R5, 0x56, RZ ;  /* 0x0000005605007824 */ /* 0x002fe200078e02ff */
[----:B------:R-:W-:Y:S01]  /*e730*/  PRMT R13, RZ, 0x7610, R13 ;  /* 0x00007610ff0d7816 */ /* 0x000fe2000000000d */
[----:B------:R-:W1:Y:S01]  /*e740*/  LDC R5, c[0x0][0x3d8] ;  /* 0x0000f600ff057b82 */ /* 0x000e620000000800 */
        /* <DEDUP_REMOVED lines=8> */
[----:B------:R0:W4:Y:S04]  /*e7d0*/  @P2 LDG.E.U8 R15, desc[UR32][R86.64] ;  /* 0x00000020560f2981 */ /* 0x000128000c1e1100 */
[----:B------:R-:W-:Y:S04]  /*e7e0*/  STS.U8 [R8+UR30+0x8480], R159 ;  /* 0x0084809f08007988 */ /* 0x000fe8000800001e */
[----:B------:R-:W-:Y:S01]  /*e7f0*/  STS.U8 [R8+UR30+0x8880], R158 ;  /* 0x0088809e08007988 */ /* 0x000fe2000800001e */
[----:B0-----:R-:W-:-:S03]  /*e800*/  IADD3 R86, P4, PT, R0, R134, RZ ;  /* 0x0000008600567210 */ /* 0x001fc60007f9e0ff */
[----:B------:R-:W-:Y:S01]  /*e810*/  STS.U8 [R8+UR30+0x8c80], R157 ;  /* 0x008c809d08007988 */ /* 0x000fe2000800001e */
[----:B------:R-:W-:-:S03]  /*e820*/  LEA.HI.X.SX32 R87, R0, R135, 0x1, P4 ;  /* 0x0000008700577211 */ /* 0x000fc600020f0eff */
[----:B------:R-:W-:Y:S04]  /*e830*/  STS.U8 [R8+UR30+0x9080], R162 ;  /* 0x009080a208007988 */ /* 0x000fe8000800001e */
[----:B------:R-:W-:Y:S04]  /*e840*/  STS.U8 [R8+UR30+0x9480], R161 ;  /* 0x009480a108007988 */ /* 0x000fe8000800001e */
[----:B------:R-:W-:Y:S04]  /*e850*/  STS.U8 [R8+UR30+0x9880], R160 ;  /* 0x009880a008007988 */ /* 0x000fe8000800001e */
[----:B------:R-:W-:Y:S04]  /*e860*/  STS.U8 [R8+UR30+0x9c80], R165 ;  /* 0x009c80a508007988 */ /* 0x000fe8000800001e */
[----:B------:R-:W-:Y:S04]  /*e870*/  STS.U8 [R8+UR30+0xa080], R164 ;  /* 0x00a080a408007988 */ /* 0x000fe8000800001e */
[----:B------:R-:W-:Y:S04]  /*e880*/  STS.U8 [R8+UR30+0xa480], R163 ;  /* 0x00a480a308007988 */ /* 0x000fe8000800001e */
[----:B------:R0:W-:Y:S04]  /*e890*/  STL.64 [R1+0x48], R86 ;  /* 0x0000485601007387 */ /* 0x0001e80000100a00 */
[----:B------:R-:W4:Y:S01]  /*e8a0*/  LDL.LU R75, [R1+0x40] ;  /* 0x00004000014b7983 */ /* 0x000f220000300800 */
[----:B------:R-:W-:Y:S01]  /*e8b0*/  IMAD R0, R3, 0x5e, RZ ;  /* 0x0000005e03007824 */ /* 0x000fe200078e02ff */
[----:B------:R-:W-:Y:S01]  /*e8c0*/  PRMT R11, RZ, 0x7610, R11 ;  /* 0x00007610ff0b7816 */ /* 0x000fe2000000000b */
[----:B------:R-:W2:Y:S01]  /*e8d0*/  LDC R3, c[0x0][0x3d8] ;  /* 0x0000f600ff037b82 */ /* 0x000ea20000000800 */
[----:B------:R0:W4:Y:S02]  /*e8e0*/  @P2 LDG.E.U8 R13, desc[UR32][R86.64] ;  /* 0x00000020560d2981 */ /* 0x000124000c1e1100 */
[----:B0-----:R-:W-:-:S04]  /*e8f0*/  IADD3 R86, P4, PT, R0, R134, RZ ;  /* 0x0000008600567210 */ /* 0x001fc80007f9e0ff */
[----:B------:R-:W-:Y:S01]  /*e900*/  LEA.HI.X.SX32 R87, R0, R135, 0x1, P4 ;  /* 0x0000008700577211 */ /* 0x000fe200020f0eff */
[----:B-1----:R-:W-:Y:S02]  /*e910*/  IMAD R0, R5, 0x66, RZ ;  /* 0x0000006605007824 */ /* 0x002fe400078e02ff */
[----:B------:R-:W0:Y:S02]  /*e920*/  LDC R5, c[0x0][0x3d8] ;  /* 0x0000f600ff057b82 */ /* 0x000e240000000800 */
[----:B------:R1:W4:Y:S01]  /*e930*/  @P2 LDG.E.U8 R11, desc[UR32][R86.64] ;  /* 0x00000020560b2981 */ /* 0x000322000c1e1100 */
[----:B------:R-:W-:-:S04]  /*e940*/  IADD3 R90, P4, PT, R0, R134, RZ ;  /* 0x00000086005a7210 */ /* 0x000fc80007f9e0ff */
[----:B------:R-:W-:Y:S01]  /*e950*/  LEA.HI.X.SX32 R91, R0, R135, 0x1, P4 ;  /* 0x00000087005b7211 */ /* 0x000fe200020f0eff */
[----:B--2---:R2:W-:Y:S04]  /*e960*/  STS.U8 [R8+UR30+0xa880], R74 ;  /* 0x00a8804a08007988 */ /* 0x0045e8000800001e */
[----:B---3--:R-:W-:Y:S04]  /*e970*/  STS.U8 [R8+UR30+0xac80], R71 ;  /* 0x00ac804708007988 */ /* 0x008fe8000800001e */
[----:B----4-:R3:W-:Y:S04]  /*e980*/  STS.U8 [R8+UR30+0xb080], R67 ;  /* 0x00b0804308007988 */ /* 0x0107e8000800001e */
[----:B--2---:R-:W2:Y:S04]  /*e990*/  LDL.LU R74, [R1+0x64] ;  /* 0x00006400014a7983 */ /* 0x004ea80000300800 */
[----:B---3--:R-:W3:Y:S04]  /*e9a0*/  LDL.LU R67, [R1+0x60] ;  /* 0x0000600001437983 */ /* 0x008ee80000300800 */
[----:B------:R4:W-:Y:S02]  /*e9b0*/  STS.U8 [R8+UR30+0xb480], R62 ;  /* 0x00b4803e08007988 */ /* 0x0009e4000800001e */
[----:B----4-:R-:W4:Y:S02]  /*e9c0*/  S2R R62, SR_TID.X ;  /* 0x00000000003e7919 */ /* 0x010f240000002100 */
[----:B------:R-:W-:Y:S04]  /*e9d0*/  STL.64 [R1+0x18], R86 ;  /* 0x0000185601007387 */ /* 0x000fe80000100a00 */
[----:B------:R-:W3:Y:S04]  /*e9e0*/  LDL.LU R71, [R1+0x54] ;  /* 0x0000540001477983 */ /* 0x000ee80000300800 */
[----:B------:R0:W-:Y:S04]  /*e9f0*/  STS.U8 [R8+UR30+0xb880], R82 ;  /* 0x00b8805208007988 */ /* 0x0001e8000800001e */
[----:B------:R1:W-:Y:S04]  /*ea00*/  STS.U8 [R8+UR30+0xbc80], R79 ;  /* 0x00bc804f08007988 */ /* 0x0003e8000800001e */
[----:B0-----:R-:W3:Y:S04]  /*ea10*/  LDL.LU R82, [R1+0x80] ;  /* 0x0000800001527983 */ /* 0x001ee80000300800 */
[----:B-1----:R-:W3:Y:S01]  /*ea20*/  LDL.LU R79, [R1+0x74] ;  /* 0x00007400014f7983 */ /* 0x002ee20000300800 */
[----:B------:R-:W-:Y:S01]  /*ea30*/  IMAD R0, R3, 0x6e, RZ ;  /* 0x0000006e03007824 */ /* 0x000fe200078e02ff */
[----:B------:R-:W0:Y:S01]  /*ea40*/  LDC R8, c[0x0][0x3d8] ;  /* 0x0000f600ff087b82 */ /* 0x000e220000000800 */
[----:B----4-:R-:W-:-:S04]  /*ea50*/  LOP3.LUT R62, R62, 0x7f, RZ, 0xc0, !PT ;  /* 0x0000007f3e3e7812 */ /* 0x010fc800078ec0ff */
[----:B------:R-:W-:-:S03]  /*ea60*/  LOP3.LUT R87, R62, 0x20, RZ, 0x3c, !PT ;  /* 0x000000203e577812 */ /* 0x000fc600078e3cff */
[----:B------:R-:W1:Y:S01]  /*ea70*/  LDC R3, c[0x0][0x3d8] ;  /* 0x0000f600ff037b82 */ /* 0x000e620000000800 */
[----:B------:R-:W4:Y:S04]  /*ea80*/  LDL.LU R62, [R1+0x70] ;  /* 0x00007000013e7983 */ /* 0x000f280000300800 */
[----:B------:R-:W-:Y:S04]  /*ea90*/  STS.U8 [R87+UR30+0x8100], R78 ;  /* 0x0081004e57007988 */ /* 0x000fe8000800001e */
[----:B------:R-:W-:Y:S04]  /*eaa0*/  STL.64 [R1+0x8], R90 ;  /* 0x0000085a01007387 */ /* 0x000fe80000100a00 */
[----:B------:R0:W-:Y:S04]  /*eab0*/  STS.U8 [R87+UR30+0x8500], R70 ;  /* 0x0085004657007988 */ /* 0x0001e8000800001e */
[----:B0-----:R-:W4:Y:S04]  /*eac0*/  LDL.LU R70, [R1+0x94] ;  /* 0x0000940001467983 */ /* 0x001f280000300800 */
[----:B------:R-:W4:Y:S04]  /*ead0*/  LDL.LU R78, [R1+0x90] ;  /* 0x00009000014e7983 */ /* 0x000f280000300800 */
[----:B------:R0:W-:Y:S04]  /*eae0*/  STS.U8 [R87+UR30+0x8900], R75 ;  /* 0x0089004b57007988 */ /* 0x0001e8000800001e */
[----:B0-----:R-:W4:Y:S04]  /*eaf0*/  LDL.LU R75, [R1+0x84] ;  /* 0x00008400014b7983 */ /* 0x001f280000300800 */
[----:B--2---:R-:W-:Y:S04]  /*eb00*/  STS.U8 [R87+UR30+0x8d00], R74 ;  /* 0x008d004a57007988 */ /* 0x004fe8000800001e */
[----:B---3--:R0:W-:Y:S04]  /*eb10*/  STS.U8 [R87+UR30+0x9100], R67 ;  /* 0x0091004357007988 */ /* 0x0081e8000800001e */
[----:B0-----:R-:W2:Y:S04]  /*eb20*/  LDL.LU R67, [R1+0xb0] ;  /* 0x0000b00001437983 */ /* 0x001ea80000300800 */
[----:B------:R-:W3:Y:S04]  /*eb30*/  LDL.LU R74, [R1+0xa4] ;  /* 0x0000a400014a7983 */ /* 0x000ee80000300800 */
[----:B------:R0:W-:Y:S04]  /*eb40*/  STS.U8 [R87+UR30+0x9500], R71 ;  /* 0x0095004757007988 */ /* 0x0001e8000800001e */
[----:B0-----:R-:W3:Y:S04]  /*eb50*/  LDL.LU R71, [R1+0xa0] ;  /* 0x0000a00001477983 */ /* 0x001ee80000300800 */
[----:B------:R0:W-:Y:S04]  /*eb60*/  STS.U8 [R87+UR30+0x9900], R82 ;  /* 0x0099005257007988 */ /* 0x0001e8000800001e */
[----:B------:R-:W-:Y:S04]  /*eb70*/  STS.U8 [R87+UR30+0x9d00], R79 ;  /* 0x009d004f57007988 */ /* 0x000fe8000800001e */
[----:B0-----:R-:W3:Y:S04]  /*eb80*/  LDL.LU R82, [R1+0xb4] ;  /* 0x0000b40001527983 */ /* 0x001ee80000300800 */
[----:B----4-:R0:W-:Y:S04]  /*eb90*/  STS.U8 [R87+UR30+0xa100], R62 ;  /* 0x00a1003e57007988 */ /* 0x0101e8000800001e */
[----:B0-----:R-:W4:Y:S04]  /*eba0*/  LDL.LU R62, [R1+0xc4] ;  /* 0x0000c400013e7983 */ /* 0x001f280000300800 */
[----:B------:R0:W-:Y:S04]  /*ebb0*/  STS.U8 [R87+UR30+0xa500], R70 ;  /* 0x00a5004657007988 */ /* 0x0001e8000800001e */
[----:B0-----:R-:W4:Y:S01]  /*ebc0*/  LDL.LU R70, [R1+0xc0] ;  /* 0x0000c00001467983 */ /* 0x001f220000300800 */
[----:B------:R-:W-:-:S03]  /*ebd0*/  IADD3 R164, P4, PT, R0, R134, RZ ;  /* 0x0000008600a47210 */ /* 0x000fc60007f9e0ff */
[----:B------:R0:W-:Y:S01]  /*ebe0*/  STS.U8 [R87+UR30+0xa900], R78 ;  /* 0x00a9004e57007988 */ /* 0x0001e2000800001e */
[-C--:B------:R-:W-:Y:S01]  /*ebf0*/  LEA.HI.X.SX32 R165, R0, R135.reuse, 0x1, P4 ;  /* 0x0000008700a57211 */ /* 0x080fe200020f0eff */
[----:B------:R-:W-:Y:S01]  /*ec00*/  IMAD R0, R5, 0x76, RZ ;  /* 0x0000007605007824 */ /* 0x000fe200078e02ff */
[----:B------:R-:W-:Y:S01]  /*ec10*/  PRMT R9, RZ, 0x7610, R9 ;  /* 0x00007610ff097816 */ /* 0x000fe20000000009 */
[----:B------:R-:W4:Y:S03]  /*ec20*/  LDL.LU R79, [R1+0x75c] ;  /* 0x00075c00014f7983 */ /* 0x000f260000300800 */
[C---:B------:R-:W-:Y:S02]  /*ec30*/  IADD3 R160, P4, PT, R0.reuse, R134, RZ ;  /* 0x0000008600a07210 */ /* 0x040fe40007f9e0ff */
[----:B------:R0:W4:Y:S02]  /*ec40*/  @P2 LDG.E.U8 R9, desc[UR32][R90.64] ;  /* 0x000000205a092981 */ /* 0x000124000c1e1100 */
[----:B------:R-:W-:Y:S01]  /*ec50*/  LEA.HI.X.SX32 R161, R0, R135, 0x1, P4 ;  /* 0x0000008700a17211 */ /* 0x000fe200020f0eff */
[----:B-1----:R-:W-:-:S05]  /*ec60*/  IMAD R0, R3, 0x7e, RZ ;  /* 0x0000007e03007824 */ /* 0x002fca00078e02ff */
[----:B------:R-:W-:-:S04]  /*ec70*/  IADD3 R156, P4, PT, R0, R134, RZ ;  /* 0x00000086009c7210 */ /* 0x000fc80007f9e0ff */
[-C--:B------:R-:W-:Y:S01]  /*ec80*/  LEA.HI.X.SX32 R157, R0, R135.reuse, 0x1, P4 ;  /* 0x00000087009d7211 */ /* 0x080fe200020f0eff */
[----:B------:R-:W-:Y:S02]  /*ec90*/  IMAD R0, R8, 0x7, RZ ;  /* 0x0000000708007824 */ /* 0x000fe400078e02ff */
[----:B------:R-:W1:Y:S03]  /*eca0*/  LDC R8, c[0x0][0x3d8] ;  /* 0x0000f600ff087b82 */ /* 0x000e660000000800 */
[C---:B0-----:R-:W-:Y:S02]  /*ecb0*/  IADD3 R90, P4, PT, R0.reuse, R134, RZ ;  /* 0x00000086005a7210 */ /* 0x041fe40007f9e0ff */
[----:B------:R-:W-:Y:S02]  /*ecc0*/  PRMT R32, RZ, 0x7610, R32 ;  /* 0x00007610ff207816 */ /* 0x000fe40000000020 */
[----:B------:R-:W-:Y:S01]  /*ecd0*/  LEA.HI.X.SX32 R91, R0, R135, 0x1, P4 ;  /* 0x00000087005b7211 */ /* 0x000fe200020f0eff */
[----:B------:R0:W-:Y:S01]  /*ece0*/  STS.U8 [R87+UR30+0xad00], R75 ;  /* 0x00ad004b57007988 */ /* 0x0001e2000800001e */
[----:B-1----:R-:W-:-:S02]  /*ecf0*/  IMAD R0, R8, 0xf, RZ ;  /* 0x0000000f08007824 */ /* 0x002fc400078e02ff */
[----:B------:R-:W1:Y:S01]  /*ed00*/  LDC R8, c[0x0][0x3d8] ;  /* 0x0000f600ff087b82 */ /* 0x000e620000000800 */
[----:B------:R0:W-:Y:S04]  /*ed10*/  STL.64 [R1+0xe0], R90 ;  /* 0x0000e05a01007387 */ /* 0x0001e80000100a00 */
[----:B------:R-:W4:Y:S04]  /*ed20*/  LDL.LU R78, [R1+0x758] ;  /* 0x00075800014e7983 */ /* 0x000f280000300800 */
[----:B------:R0:W4:Y:S04]  /*ed30*/  @P2 LDG.E.U8 R32, desc[UR32][R90.64] ;  /* 0x000000205a202981 */ /* 0x000128000c1e1100 */
[----:B0-----:R-:W4:Y:S04]  /*ed40*/  LDL.LU R75, [R1+0x754] ;  /* 0x00075400014b7983 */ /* 0x001f280000300800 */
[----:B------:R-:W4:Y:S01]  /*ed50*/  LDL.LU R86, [R1+0x768] ;  /* 0x0007680001567983 */ /* 0x000f220000300800 */
[----:B------:R-:W-:-:S04]  /*ed60*/  IADD3 R90, P4, PT, R0, R134, RZ ;  /* 0x00000086005a7210 */ /* 0x000fc80007f9e0ff */
[----:B------:R-:W-:Y:S01]  /*ed70*/  LEA.HI.X.SX32 R91, R0, R135, 0x1, P4 ;  /* 0x00000087005b7211 */ /* 0x000fe200020f0eff */
[----:B--2---:R0:W-:Y:S02]  /*ed80*/  STS.U8 [R87+UR30+0xb100], R67 ;  /* 0x00b1004357007988 */ /* 0x0041e4000800001e */
[----:B0-----:R-:W0:Y:S02]  /*ed90*/  S2R R67, SR_TID.X ;  /* 0x0000000000437919 */ /* 0x001e240000002100 */
[----:B---3--:R2:W-:Y:S04]  /*eda0*/  STS.U8 [R87+UR30+0xb500], R74 ;  /* 0x00b5004a57007988 */ /* 0x0085e8000800001e */
[----:B------:R3:W-:Y:S04]  /*edb0*/  STS.U8 [R87+UR30+0xb900], R71 ;  /* 0x00b9004757007988 */ /* 0x0007e8000800001e */
[----:B--2---:R-:W2:Y:S04]  /*edc0*/  LDL.LU R74, [R1+0x764] ;  /* 0x00076400014a7983 */ /* 0x004ea80000300800 */
[----:B------:R-:W2:Y:S01]  /*edd0*/  LDL.LU R83, [R1+0x760] ;  /* 0x0007600001537983 */ /* 0x000ea20000300800 */
[----:B0-----:R-:W-:-:S04]  /*ede0*/  LOP3.LUT R67, R67, 0x7f, RZ, 0xc0, !PT ;  /* 0x0000007f43437812 */ /* 0x001fc800078ec0ff */
[----:B---3--:R-:W-:Y:S01]  /*edf0*/  LOP3.LUT R71, R67, 0x30, RZ, 0x3c, !PT ;  /* 0x0000003043477812 */ /* 0x008fe200078e3cff */
[----:B------:R-:W-:Y:S04]  /*ee00*/  STS.U8 [R87+UR30+0xbd00], R82 ;  /* 0x00bd005257007988 */ /* 0x000fe8000800001e */
[----:B------:R-:W-:Y:S04]  /*ee10*/  STL.64 [R1+0xd0], R90 ;  /* 0x0000d05a01007387 */ /* 0x000fe80000100a00 */
[----:B----4-:R0:W-:Y:S04]  /*ee20*/  STS.U8 [R71+UR30+0x8180], R62 ;  /* 0x0081803e47007988 */ /* 0x0101e8000800001e */
[----:B0-----:R-:W3:Y:S04]  /*ee30*/  LDL.LU R62, [R1+0x774] ;  /* 0x00077400013e7983 */ /* 0x001ee80000300800 */
[----:B------:R-:W4:Y:S04]  /*ee40*/  LDL.LU R82, [R1+0x770] ;  /* 0x0007700001527983 */ /* 0x000f280000300800 */
[----:B------:R0:W-:Y:S04]  /*ee50*/  STS.U8 [R71+UR30+0x8580], R70 ;  /* 0x0085804647007988 */ /* 0x0001e8000800001e */
[----:B0-----:R-:W4:Y:S01]  /*ee60*/  LDL.LU R70, [R1+0x76c] ;  /* 0x00076c0001467983 */ /* 0x001f220000300800 */
[----:B------:R-:W-:-:S02]  /*ee70*/  IMAD R0, R10, 0x17, RZ ;  /* 0x000000170a007824 */ /* 0x000fc400078e02ff */
[----:B------:R-:W0:Y:S01]  /*ee80*/  LDC R10, c[0x0][0x3d8] ;  /* 0x0000f600ff0a7b82 */ /* 0x000e220000000800 */
[----:B------:R-:W-:Y:S02]  /*ee90*/  PRMT R30, RZ, 0x7610, R30 ;  /* 0x00007610ff1e7816 */ /* 0x000fe4000000001e */
[----:B------:R-:W-:-:S04]  /*eea0*/  PRMT R28, RZ, 0x7610, R28 ;  /* 0x00007610ff1c7816 */ /* 0x000fc8000000001c */
[----:B------:R1:W4:Y:S02]  /*eeb0*/  @P2 LDG.E.U8 R30, desc[UR32][R90.64] ;  /* 0x000000205a1e2981 */ /* 0x000324000c1e1100 */
[----:B-1----:R-:W-:-:S04]  /*eec0*/  IADD3 R90, P4, PT, R0, R134, RZ ;  /* 0x00000086005a7210 */ /* 0x002fc80007f9e0ff */
[----:B------:R-:W-:Y:S01]  /*eed0*/  LEA.HI.X.SX32 R91, R0, R135, 0x1, P4 ;  /* 0x00000087005b7211 */ /* 0x000fe200020f0eff */
[----:B------:R-:W-:Y:S01]  /*eee0*/  IMAD R0, R8, 0x1f, RZ ;  /* 0x0000001f08007824 */ /* 0x000fe200078e02ff */
[----:B------:R1:W-:Y:S01]  /*eef0*/  STS.U8 [R71+UR30+0x8980], R79 ;  /* 0x0089804f47007988 */ /* 0x0003e2000800001e */
[----:B------:R-:W2:Y:S03]  /*ef00*/  LDC R8, c[0x0][0x3d8] ;  /* 0x0000f600ff087b82 */ /* 0x000ea60000000800 */
[----:B------:R1:W-:Y:S04]  /*ef10*/  STL.64 [R1+0xc0], R90 ;  /* 0x0000c05a01007387 */ /* 0x0003e80000100a00 */
[----:B------:R1:W4:Y:S04]  /*ef20*/  @P2 LDG.E.U8 R28, desc[UR32][R90.64] ;  /* 0x000000205a1c2981 */ /* 0x000328000c1e1100 */
[----:B-1----:R-:W4:Y:S01]  /*ef30*/  LDL.LU R79, [R1+0x780] ;  /* 0x00078000014f7983 */ /* 0x002f220000300800 */
[----:B------:R-:W-:-:S04]  /*ef40*/  IADD3 R90, P4, PT, R0, R134, RZ ;  /* 0x00000086005a7210 */ /* 0x000fc80007f9e0ff */
[----:B------:R-:W-:Y:S01]  /*ef50*/  LEA.HI.X.SX32 R91, R0, R135, 0x1, P4 ;  /* 0x00000087005b7211 */ /* 0x000fe200020f0eff */
[----:B0-----:R-:W-:Y:S02]  /*ef60*/  IMAD R0, R10, 0x27, RZ ;  /* 0x000000270a007824 */ /* 0x001fe400078e02ff */
[----:B------:R-:W0:Y:S01]  /*ef70*/  LDC R10, c[0x0][0x3d8] ;  /* 0x0000f600ff0a7b82 */ /* 0x000e220000000800 */
[----:B------:R1:W-:Y:S04]  /*ef80*/  STS.U8 [R71+UR30+0x8d80], R78 ;  /* 0x008d804e47007988 */ /* 0x0003e8000800001e */
[----:B------:R1:W-:Y:S04]  /*ef90*/  STS.U8 [R71+UR30+0x9180], R75 ;  /* 0x0091804b47007988 */ /* 0x0003e8000800001e */
[----:B------:R1:W-:Y:S04]  /*efa0*/  STS.U8 [R71+UR30+0x9580], R86 ;  /* 0x0095805647007988 */ /* 0x0003e8000800001e */
[----:B-1----:R-:W4:Y:S04]  /*efb0*/  LDL.LU R78, [R1+0x77c] ;  /* 0x00077c00014e7983 */ /* 0x002f280000300800 */
[----:B------:R-:W4:Y:S01]  /*efc0*/  LDL.LU R75, [R1+0x778] ;  /* 0x00077800014b7983 */ /* 0x000f220000300800 */
[----:B------:R-:W-:-:S04]  /*efd0*/  IADD3 R86, P4, PT, R0, R134, RZ ;  /* 0x0000008600567210 */ /* 0x000fc80007f9e0ff */
[----:B------:R-:W-:Y:S01]  /*efe0*/  LEA.HI.X.SX32 R87, R0, R135, 0x1, P4 ;  /* 0x0000008700577211 */ /* 0x000fe200020f0eff */
[----:B------:R-:W-:Y:S04]  /*eff0*/  STL.64 [R1+0xb0], R90 ;  /* 0x0000b05a01007387 */ /* 0x000fe80000100a00 */
[----:B--2---:R1:W-:Y:S04]  /*f000*/  STS.U8 [R71+UR30+0x9980], R74 ;  /* 0x0099804a47007988 */ /* 0x0043e8000800001e */
[----:B------:R-:W-:Y:S04]  /*f010*/  STS.U8 [R71+UR30+0x9d80], R83 ;  /* 0x009d805347007988 */ /* 0x000fe8000800001e */
[----:B-1----:R-:W2:Y:S04]  /*f020*/  LDL.LU R74, [R1+0x784] ;  /* 0x00078400014a7983 */ /* 0x002ea80000300800 */
[----:B------:R-:W-:Y:S04]  /*f030*/  STL.64 [R1+0xa0], R86 ;  /* 0x0000a05601007387 */ /* 0x000fe80000100a00 */
[----:B---3--:R1:W-:Y:S04]  /*f040*/  STS.U8 [R71+UR30+0xa180], R62 ;  /* 0x00a1803e47007988 */ /* 0x0083e8000800001e */
[----:B-1----:R-:W3:Y:S04]  /*f050*/  LDL.LU R62, [R1+0x788] ;  /* 0x00078800013e7983 */ /* 0x002ee80000300800 */
[----:B----4-:R1:W-:Y:S04]  /*f060*/  STS.U8 [R71+UR30+0xa580], R82 ;  /* 0x00a5805247007988 */ /* 0x0103e8000800001e */
[----:B------:R-:W4:Y:S04]  /*f070*/  LDL.LU R83, [R1+0x794] ;  /* 0x0007940001537983 */ /* 0x000f280000300800 */
[----:B------:R0:W-:Y:S04]  /*f080*/  STS.U8 [R71+UR30+0xa980], R70 ;  /* 0x00a9804647007988 */ /* 0x0001e8000800001e */
[----:B-1----:R-:W4:Y:S04]  /*f090*/  LDL.LU R82, [R1+0x790] ;  /* 0x0007900001527983 */ /* 0x002f280000300800 */
[----:B0-----:R-:W4:Y:S01]  /*f0a0*/  LDL.LU R70, [R1+0x78c] ;  /* 0x00078c0001467983 */ /* 0x001f220000300800 */
[----:B------:R-:W-:Y:S01]  /*f0b0*/  PRMT R24, RZ, 0x7610, R24 ;  /* 0x00007610ff187816 */ /* 0x000fe20000000018 */
[----:B------:R-:W-:-:S02]  /*f0c0*/  IMAD R0, R8, 0x2f, RZ ;  /* 0x0000002f08007824 */ /* 0x000fc400078e02ff */
[----:B------:R-:W0:Y:S03]  /*f0d0*/  LDC R8, c[0x0][0x3d8] ;  /* 0x0000f600ff087b82 */ /* 0x000e260000000800 */
[----:B------:R1:W4:Y:S01]  /*f0e0*/  @P2 LDG.E.U8 R24, desc[UR32][R86.64] ;  /* 0x0000002056182981 */ /* 0x000322000c1e1100 */
[----:B------:R-:W-:Y:S02]  /*f0f0*/  PRMT R22, RZ, 0x7610, R22 ;  /* 0x00007610ff167816 */ /* 0x000fe40000000016 */
[----:B-1----:R-:W-:-:S04]  /*f100*/  IADD3 R86, P4, PT, R0, R134, RZ ;  /* 0x0000008600567210 */ /* 0x002fc80007f9e0ff */
[----:B------:R-:W-:Y:S01]  /*f110*/  LEA.HI.X.SX32 R87, R0, R135, 0x1, P4 ;  /* 0x0000008700577211 */ /* 0x000fe200020f0eff */
[----:B------:R-:W-:Y:S01]  /*f120*/  IMAD R0, R10, 0x37, RZ ;  /* 0x000000370a007824 */ /* 0x000fe200078e02ff */
[----:B------:R-:W-:Y:S01]  /*f130*/  LOP3.LUT R67, R67, 0x40, RZ, 0x3c, !PT ;  /* 0x0000004043437812 */ /* 0x000fe200078e3cff */
[----:B------:R-:W1:Y:S02]  /*f140*/  LDC R10, c[0x0][0x3d8] ;  /* 0x0000f600ff0a7b82 */ /* 0x000e640000000800 */
[----:B------:R0:W-:Y:S04]  /*f150*/  STL.64 [R1+0x90], R86 ;  /* 0x0000905601007387 */ /* 0x0001e80000100a00 */
[----:B------:R0:W4:Y:S04]  /*f160*/  @P2 LDG.E.U8 R22, desc[UR32][R86.64] ;  /* 0x0000002056162981 */ /* 0x000128000c1e1100 */
[----:B------:R0:W-:Y:S02]  /*f170*/  STS.U8 [R71+UR30+0xad80], R79 ;  /* 0x00ad804f47007988 */ /* 0x0001e4000800001e */
[----:B0-----:R-:W-:-:S02]  /*f180*/  IADD3 R86, P4, PT, R0, R134, RZ ;  /* 0x0000008600567210 */ /* 0x001fc40007f9e0ff */
[----:B------:R-:W4:Y:S02]  /*f190*/  LDL.LU R79, [R1+0x83c] ;  /* 0x00083c00014f7983 */ /* 0x000f240000300800 */
[----:B------:R-:W-:Y:S02]  /*f1a0*/  LEA.HI.X.SX32 R87, R0, R135, 0x1, P4 ;  /* 0x0000008700577211 */ /* 0x000fe400020f0eff */
[----:B------:R-:W-:Y:S01]  /*f1b0*/  PRMT R20, RZ, 0x7610, R20 ;  /* 0x00007610ff147816 */ /* 0x000fe20000000014 */
[----:B------:R-:W-:Y:S02]  /*f1c0*/  IMAD R0, R8, 0x3f, RZ ;  /* 0x0000003f08007824 */ /* 0x000fe400078e02ff */
[----:B------:R-:W0:Y:S03]  /*f1d0*/  LDC R8, c[0x0][0x3d8] ;  /* 0x0000f600ff087b82 */ /* 0x000e260000000800 */
[----:B------:R0:W4:Y:S04]  /*f1e0*/  @P2 LDG.E.U8 R20, desc[UR32][R86.64] ;  /* 0x0000002056142981 */ /* 0x000128000c1e1100 */
[----:B------:R1:W-:Y:S04]  /*f1f0*/  STS.U8 [R71+UR30+0xb180], R78 ;  /* 0x00b1804e47007988 */ /* 0x0003e8000800001e */
[----:B------:R1:W-:Y:S04]  /*f200*/  STS.U8 [R71+UR30+0xb580], R75 ;  /* 0x00b5804b47007988 */ /* 0x0003e8000800001e */
[----:B-1----:R-:W4:Y:S04]  /*f210*/  LDL.LU R78, [R1+0x838] ;  /* 0x00083800014e7983 */ /* 0x002f280000300800 */
[----:B------:R0:W-:Y:S04]  /*f220*/  STL.64 [R1+0x80], R86 ;  /* 0x0000805601007387 */ /* 0x0001e80000100a00 */
[----:B------:R-:W4:Y:S01]  /*f230*/  LDL.LU R75, [R1+0x7a4] ;  /* 0x0007a400014b7983 */ /* 0x000f220000300800 */
[----:B0-----:R-:W-:-:S04]  /*f240*/  IADD3 R86, P4, PT, R0, R134, RZ ;  /* 0x0000008600567210 */ /* 0x001fc80007f9e0ff */
[----:B------:R-:W-:Y:S01]  /*f250*/  LEA.HI.X.SX32 R87, R0, R135, 0x1, P4 ;  /* 0x0000008700577211 */ /* 0x000fe200020f0eff */
[----:B--2---:R0:W-:Y:S04]  /*f260*/  STS.U8 [R71+UR30+0xb980], R74 ;  /* 0x00b9804a47007988 */ /* 0x0041e8000800001e */
[----:B------:R1:W-:Y:S04]  /*f270*/  STS.U8 [R71+UR30+0xbd80], R6 ;  /* 0x00bd800647007988 */ /* 0x0003e8000800001e */
[----:B0-----:R-:W2:Y:S04]  /*f280*/  LDL.LU R74, [R1+0x848] ;  /* 0x00084800014a7983 */ /* 0x001ea80000300800 */
[----:B-1----:R-:W2:Y:S01]  /*f290*/  LDL.LU R71, [R1+0x844] ;  /* 0x0008440001477983 */ /* 0x002ea20000300800 */
[----:B------:R-:W0:Y:S03]  /*f2a0*/  LDC R6, c[0x0][0x3d8] ;  /* 0x0000f600ff067b82 */ /* 0x000e260000000800 */
[----:B---3--:R1:W-:Y:S04]  /*f2b0*/  STS.U8 [R67+UR30+0x8200], R62 ;  /* 0x0082003e43007988 */ /* 0x0083e8000800001e */
[----:B-1----:R-:W3:Y:S04]  /*f2c0*/  LDL.LU R62, [R1+0x840] ;  /* 0x00084000013e7983 */ /* 0x002ee80000300800 */
[----:B----4-:R-:W-:Y:S04]  /*f2d0*/  STS.U8 [R67+UR30+0x8600], R83 ;  /* 0x0086005343007988 */ /* 0x010fe8000800001e */
[----:B------:R-:W-:Y:S04]  /*f2e0*/  STS.U8 [R67+UR30+0x8a00], R82 ;  /* 0x008a005243007988 */ /* 0x000fe8000800001e */
[----:B------:R-:W-:Y:S04]  /*f2f0*/  STL.64 [R1+0x70], R86 ;  /* 0x0000705601007387 */ /* 0x000fe80000100a00 */
[----:B------:R1:W-:Y:S04]  /*f300*/  STS.U8 [R67+UR30+0x8e00], R70 ;  /* 0x008e004643007988 */ /* 0x0003e8000800001e */
[----:B-1----:R-:W4:Y:S01]  /*f310*/  LDL.LU R70, [R1+0x854] ;  /* 0x0008540001467983 */ /* 0x002f220000300800 */
[----:B------:R-:W-:Y:S01]  /*f320*/  IMAD R0, R10, 0x47, RZ ;  /* 0x000000470a007824 */ /* 0x000fe200078e02ff */
[----:B------:R-:W-:-:S04]  /*f330*/  PRMT R18, RZ, 0x7610, R18 ;  /* 0x00007610ff127816 */ /* 0x000fc80000000012 */
[CC--:B------:R-:W-:Y:S02]  /*f340*/  IADD3 R82, P4, PT, R0.reuse, R134.reuse, RZ ;  /* 0x0000008600527210 */ /* 0x0c0fe40007f9e0ff */
[----:B------:R-:W-:Y:S01]  /*f350*/  PRMT R26, RZ, 0x7610, R26 ;  /* 0x00007610ff1a7816 */ /* 0x000fe2000000001a */
[----:B------:R-:W4:Y:S01]  /*f360*/  @P2 LDG.E.U8 R18, desc[UR32][R86.64] ;  /* 0x0000002056122981 */ /* 0x000f22000c1e1100 */
[----:B------:R-:W-:Y:S02]  /*f370*/  LEA.HI.X.SX32 R83, R0, R135, 0x1, P4 ;  /* 0x0000008700537211 */ /* 0x000fe400020f0eff */
[----:B------:R-:W-:Y:S01]  /*f380*/  PRMT R16, RZ, 0x7610, R16 ;  /* 0x00007610ff107816 */ /* 0x000fe20000000010 */
[----:B0-----:R-:W-:Y:S01]  /*f390*/  IMAD R0, R6, 0x4f, RZ ;  /* 0x0000004f06007824 */ /* 0x001fe200078e02ff */
[----:B------:R0:W4:Y:S01]  /*f3a0*/  @P2 LDG.E.U8 R26, desc[UR32][R90.64] ;  /* 0x000000205a1a2981 */ /* 0x000122000c1e1100 */
[----:B------:R-:W-:Y:S01]  /*f3b0*/  PRMT R14, RZ, 0x7610, R14 ;  /* 0x00007610ff0e7816 */ /* 0x000fe2000000000e */
[----:B------:R-:W1:Y:S02]  /*f3c0*/  LDC R6, c[0x0][0x3d8] ;  /* 0x0000f600ff067b82 */ /* 0x000e640000000800 */
[----:B------:R0:W-:Y:S04]  /*f3d0*/  STL.64 [R1+0x60], R82 ;  /* 0x0000605201007387 */ /* 0x0001e80000100a00 */
[----:B------:R-:W4:Y:S01]  /*f3e0*/  @P2 LDG.E.U8 R16, desc[UR32][R82.64] ;  /* 0x0000002052102981 */ /* 0x000f22000c1e1100 */
[----:B0-----:R-:W-:-:S03]  /*f3f0*/  IADD3 R90, P4, PT, R0, R134, RZ ;  /* 0x00000086005a7210 */ /* 0x001fc60007f9e0ff */
[----:B------:R-:W4:Y:S04]  /*f400*/  LDL.LU R86, [R1+0x850] ;  /* 0x0008500001567983 */ /* 0x000f280000300800 */
[----:B------:R0:W-:Y:S04]  /*f410*/  STS.U8 [R67+UR30+0x9200], R79 ;  /* 0x0092004f43007988 */ /* 0x0001e8000800001e */
[----:B------:R-:W4:Y:S01]  /*f420*/  LDL.LU R83, [R1+0x84c] ;  /* 0x00084c0001537983 */ /* 0x000f220000300800 */
[----:B------:R-:W-:-:S03]  /*f430*/  LEA.HI.X.SX32 R91, R0, R135, 0x1, P4 ;  /* 0x00000087005b7211 */ /* 0x000fc600020f0eff */
[----:B------:R-:W4:Y:S04]  /*f440*/  LDL.LU R82, [R1+0x85c] ;  /* 0x00085c0001527983 */ /* 0x000f280000300800 */
[----:B0-----:R-:W4:Y:S01]  /*f450*/  LDL.LU R79, [R1+0x858] ;  /* 0x00085800014f7983 */ /* 0x001f220000300800 */
[----:B------:R-:W-:Y:S01]  /*f460*/  IMAD R0, R8, 0x57, RZ ;  /* 0x0000005708007824 */ /* 0x000fe200078e02ff */
[----:B------:R-:W-:Y:S01]  /*f470*/  PRMT R7, RZ, 0x7610, R7 ;  /* 0x00007610ff077816 */ /* 0x000fe20000000007 */
[----:B------:R-:W0:Y:S01]  /*f480*/  LDC R8, c[0x0][0x3d8] ;  /* 0x0000f600ff087b82 */ /* 0x000e220000000800 */
[----:B------:R1:W-:Y:S04]  /*f490*/  STL.64 [R1+0x50], R90 ;  /* 0x0000505a01007387 */ /* 0x0003e80000100a00 */
[----:B------:R1:W4:Y:S01]  /*f4a0*/  @P2 LDG.E.U8 R14, desc[UR32][R90.64] ;  /* 0x000000205a0e2981 */ /* 0x000322000c1e1100 */
[----:B------:R-:W-:-:S02]  /*f4b0*/  PRMT R5, RZ, 0x7610, R5 ;  /* 0x00007610ff057816 */ /* 0x000fc40000000005 */
[----:B------:R-:W-:Y:S01]  /*f4c0*/  PRMT R3, RZ, 0x7610, R3 ;  /* 0x00007610ff037816 */ /* 0x000fe20000000003 */
[----:B------:R-:W4:Y:S04]  /*f4d0*/  @P2 LDG.E.U8 R7, desc[UR32][R164.64] ;  /* 0x00000020a4072981 */ /* 0x000f28000c1e1100 */
[----:B------:R-:W4:Y:S04]  /*f4e0*/  @P2 LDG.E.U8 R5, desc[UR32][R160.64] ;  /* 0x00000020a0052981 */ /* 0x000f28000c1e1100 */
[----:B------:R0:W-:Y:S01]  /*f4f0*/  STS.U8 [R67+UR30+0x9600], R78 ;  /* 0x0096004e43007988 */ /* 0x0001e2000800001e */
[----:B-1----:R-:W-:-:S03]  /*f500*/  IADD3 R90, P4, PT, R0, R134, RZ ;  /* 0x00000086005a7210 */ /* 0x002fc60007f9e0ff */
[----:B------:R-:W4:Y:S04]  /*f510*/  @P2 LDG.E.U8 R3, desc[UR32][R156.64] ;  /* 0x000000209c032981 */ /* 0x000f28000c1e1100 */
[----:B------:R1:W-:Y:S04]  /*f520*/  STS.U8 [R67+UR30+0x9a00], R75 ;  /* 0x009a004b43007988 */ /* 0x0003e8000800001e */
[----:B0-----:R-:W4:Y:S04]  /*f530*/  LDL.LU R78, [R1+0x86c] ;  /* 0x00086c00014e7983 */ /* 0x001f280000300800 */
[----:B-1----:R-:W4:Y:S01]  /*f540*/  LDL.LU R75, [R1+0x868] ;  /* 0x00086800014b7983 */ /* 0x002f220000300800 */
[----:B------:R-:W-:-:S03]  /*f550*/  LEA.HI.X.SX32 R91, R0, R135, 0x1, P4 ;  /* 0x00000087005b7211 */ /* 0x000fc600020f0eff */
[----:B--2---:R0:W-:Y:S04]  /*f560*/  STS.U8 [R67+UR30+0x9e00], R74 ;  /* 0x009e004a43007988 */ /* 0x0041e8000800001e */
[----:B------:R-:W-:Y:S04]  /*f570*/  STS.U8 [R67+UR30+0xa200], R71 ;  /* 0x00a2004743007988 */ /* 0x000fe8000800001e */
[----:B0-----:R-:W2:Y:S04]  /*f580*/  LDL.LU R74, [R1+0x864] ;  /* 0x00086400014a7983 */ /* 0x001ea80000300800 */
[----:B---3--:R0:W-:Y:S04]  /*f590*/  STS.U8 [R67+UR30+0xa600], R62 ;  /* 0x00a6003e43007988 */ /* 0x0081e8000800001e */
[----:B0-----:R-:W3:Y:S04]  /*f5a0*/  LDL.LU R62, [R1+0x860] ;  /* 0x00086000013e7983 */ /* 0x001ee80000300800 */
[----:B------:R-:W-:Y:S04]  /*f5b0*/  STL.64 [R1+0x40], R90 ;  /* 0x0000405a01007387 */ /* 0x000fe80000100a00 */
[----:B------:R-:W3:Y:S04]  /*f5c0*/  LDL.LU R71, [R1+0x874] ;  /* 0x0008740001477983 */ /* 0x000ee80000300800 */
[----:B----4-:R0:W-:Y:S04]  /*f5d0*/  STS.U8 [R67+UR30+0xaa00], R70 ;  /* 0x00aa004643007988 */ /* 0x0101e8000800001e */
[----:B0-----:R-:W4:Y:S01]  /*f5e0*/  LDL.LU R70, [R1+0x870] ;  /* 0x0008700001467983 */ /* 0x001f220000300800 */
[----:B------:R-:W-:-:S02]  /*f5f0*/  IMAD R0, R6, 0x5f, RZ ;  /* 0x0000005f06007824 */ /* 0x000fc400078e02ff */
[----:B------:R-:W0:Y:S01]  /*f600*/  LDC R6, c[0x0][0x3d8] ;  /* 0x0000f600ff067b82 */ /* 0x000e220000000800 */
[----:B------:R-:W-:Y:S01]  /*f610*/  LOP3.LUT R66, R66, 0x7f, RZ, 0xc0, !PT ;  /* 0x0000007f42427812 */ /* 0x000fe200078ec0ff */
[----:B------:R1:W-:Y:S04]  /*f620*/  STS.U8 [R67+UR30+0xae00], R86 ;  /* 0x00ae005643007988 */ /* 0x0003e8000800001e */
[----:B------:R-:W-:Y:S01]  /*f630*/  STS.U8 [R67+UR30+0xb200], R83 ;  /* 0x00b2005343007988 */ /* 0x000fe2000800001e */
[----:B-1----:R-:W-:-:S03]  /*f640*/  IADD3 R86, P4, PT, R0, R134, RZ ;  /* 0x0000008600567210 */ /* 0x002fc60007f9e0ff */
[----:B------:R-:W-:Y:S04]  /*f650*/  STS.U8 [R67+UR30+0xb600], R82 ;  /* 0x00b6005243007988 */ /* 0x000fe8000800001e */
[----:B------:R-:W-:Y:S04]  /*f660*/  STS.U8 [R67+UR30+0xba00], R79 ;  /* 0x00ba004f43007988 */ /* 0x000fe8000800001e */
[----:B------:R1:W-:Y:S01]  /*f670*/  STS.U8 [R67+UR30+0xbe00], R4 ;  /* 0x00be000443007988 */ /* 0x0003e2000800001e */
[----:B------:R-:W-:Y:S01]  /*f680*/  LEA.HI.X.SX32 R87, R0, R135, 0x1, P4 ;  /* 0x0000008700577211 */ /* 0x000fe200020f0eff */
[----:B------:R-:W-:Y:S01]  /*f690*/  IMAD R0, R8, 0x67, RZ ;  /* 0x0000006708007824 */ /* 0x000fe200078e02ff */
[----:B-1----:R-:W1:Y:S01]  /*f6a0*/  LDC R4, c[0x0][0x3d8] ;  /* 0x0000f600ff047b82 */ /* 0x002e620000000800 */
[----:B------:R-:W-:-:S03]  /*f6b0*/  LOP3.LUT R67, R66, 0x50, RZ, 0x3c, !PT ;  /* 0x0000005042437812 */ /* 0x000fc600078e3cff */
[----:B------:R-:W-:-:S04]  /*f6c0*/  IADD3 R82, P4, PT, R0, R134, RZ ;  /* 0x0000008600527210 */ /* 0x000fc80007f9e0ff */
[----:B------:R-:W-:Y:S01]  /*f6d0*/  LEA.HI.X.SX32 R83, R0, R135, 0x1, P4 ;  /* 0x0000008700537211 */ /* 0x000fe200020f0eff */
[----:B0-----:R-:W-:Y:S01]  /*f6e0*/  IMAD R0, R6, 0x6f, RZ ;  /* 0x0000006f06007824 */ /* 0x001fe200078e02ff */
[----:B------:R-:W-:Y:S04]  /*f6f0*/  STS.U8 [R67+UR30+0x8280], R78 ;  /* 0x0082804e43007988 */ /* 0x000fe8000800001e */
[----:B------:R-:W-:Y:S01]  /*f700*/  STS.U8 [R67+UR30+0x8680], R75 ;  /* 0x0086804b43007988 */ /* 0x000fe2000800001e */
[----:B------:R-:W-:-:S03]  /*f710*/  IADD3 R162, P4, PT, R0, R134, RZ ;  /* 0x0000008600a27210 */ /* 0x000fc60007f9e0ff */
[----:B------:R-:W-:Y:S01]  /*f720*/  STL.64 [R1+0x10], R86 ;  /* 0x0000105601007387 */ /* 0x000fe20000100a00 */
[-C--:B------:R-:W-:Y:S01]  /*f730*/  LEA.HI.X.SX32 R163, R0, R135.reuse, 0x1, P4 ;  /* 0x0000008700a37211 */ /* 0x080fe200020f0eff */
[----:B-1----:R-:W-:Y:S02]  /*f740*/  IMAD R0, R4, 0x77, RZ ;  /* 0x0000007704007824 */ /* 0x002fe400078e02ff */
[----:B------:R-:W-:Y:S03]  /*f750*/  STL.64 [R1], R82 ;  /* 0x0000005201007387 */ /* 0x000fe60000100a00 */
[C---:B------:R-:W-:Y:S02]  /*f760*/  IADD3 R158, P4, PT, R0.reuse, R134, RZ ;  /* 0x00000086009e7210 */ /* 0x040fe40007f9e0ff */
[----:B------:R-:W-:Y:S02]  /*f770*/  PRMT R12, RZ, 0x7610, R12 ;  /* 0x00007610ff0c7816 */ /* 0x000fe4000000000c */
[----:B------:R-:W-:-:S02]  /*f780*/  LEA.HI.X.SX32 R159, R0, R135, 0x1, P4 ;  /* 0x00000087009f7211 */ /* 0x000fc400020f0eff */
[----:B------:R-:W-:Y:S02]  /*f790*/  PRMT R10, RZ, 0x7610, R10 ;  /* 0x00007610ff0a7816 */ /* 0x000fe4000000000a */
[----:B------:R-:W-:Y:S01]  /*f7a0*/  PRMT R8, RZ, 0x7610, R8 ;  /* 0x00007610ff087816 */ /* 0x000fe20000000008 */
[----:B------:R-:W4:Y:S01]  /*f7b0*/  @P2 LDG.E.U8 R12, desc[UR32][R90.64] ;  /* 0x000000205a0c2981 */ /* 0x000f22000c1e1100 */
[----:B------:R-:W-:-:S03]  /*f7c0*/  PRMT R6, RZ, 0x7610, R6 ;  /* 0x00007610ff067816 */ /* 0x000fc60000000006 */
[----:B------:R-:W4:Y:S01]  /*f7d0*/  @P2 LDG.E.U8 R10, desc[UR32][R86.64] ;  /* 0x00000020560a2981 */ /* 0x000f22000c1e1100 */
[----:B------:R-:W-:-:S03]  /*f7e0*/  PRMT R4, RZ, 0x7610, R4 ;  /* 0x00007610ff047816 */ /* 0x000fc60000000004 */
[----:B------:R-:W4:Y:S04]  /*f7f0*/  @P2 LDG.E.U8 R8, desc[UR32][R82.64] ;  /* 0x0000002052082981 */ /* 0x000f28000c1e1100 */
[----:B------:R-:W4:Y:S04]  /*f800*/  @P2 LDG.E.U8 R6, desc[UR32][R162.64] ;  /* 0x00000020a2062981 */ /* 0x000f28000c1e1100 */
[----:B------:R-:W4:Y:S01]  /*f810*/  @P2 LDG.E.U8 R4, desc[UR32][R158.64] ;  /* 0x000000209e042981 */ /* 0x000f22000c1e1100 */
[----:B------:R-:W-:-:S03]  /*f820*/  LOP3.LUT R66, R66, 0x60, RZ, 0x3c, !PT ;  /* 0x0000006042427812 */ /* 0x000fc600078e3cff */
[----:B--2---:R-:W-:Y:S04]  /*f830*/  STS.U8 [R67+UR30+0x8a80], R74 ;  /* 0x008a804a43007988 */ /* 0x004fe8000800001e */
[----:B---3--:R0:W-:Y:S02]  /*f840*/  STS.U8 [R67+UR30+0x8e80], R62 ;  /* 0x008e803e43007988 */ /* 0x0081e4000800001e */
[----:B0-----:R-:W0:Y:S02]  /*f850*/  LDC R62, c[0x0][0x3d8] ;  /* 0x0000f600ff3e7b82 */ /* 0x001e240000000800 */
[----:B------:R-:W-:Y:S04]  /*f860*/  STS.U8 [R67+UR30+0x9280], R71 ;  /* 0x0092804743007988 */ /* 0x000fe8000800001e */
[----:B----4-:R-:W-:Y:S04]  /*f870*/  STS.U8 [R67+UR30+0x9680], R70 ;  /* 0x0096804643007988 */ /* 0x010fe8000800001e */
[----:B------:R1:W-:Y:S04]  /*f880*/  STS.U8 [R67+UR30+0x9a80], R131 ;  /* 0x009a808343007988 */ /* 0x0003e8000800001e */
[----:B------:R2:W-:Y:S04]  /*f890*/  STS.U8 [R67+UR30+0x9e80], R130 ;  /* 0x009e808243007988 */ /* 0x0005e8000800001e */
[----:B------:R3:W-:Y:S04]  /*f8a0*/  STS.U8 [R67+UR30+0xa280], R129 ;  /* 0x00a2808143007988 */ /* 0x0007e8000800001e */
[----:B-1----:R-:W4:Y:S04]  /*f8b0*/  LDL.LU R131, [R1+0x91c] ;  /* 0x00091c0001837983 */ /* 0x002f280000300800 */
[----:B--2---:R-:W2:Y:S04]  /*f8c0*/  LDL.LU R130, [R1+0x918] ;  /* 0x0009180001827983 */ /* 0x004ea80000300800 */
[----:B---3--:R-:W3:Y:S04]  /*f8d0*/  LDL.LU R129, [R1+0x914] ;  /* 0x0009140001817983 */ /* 0x008ee80000300800 */
[----:B------:R1:W-:Y:S01]  /*f8e0*/  STS.U8 [R67+UR30+0xa680], R128 ;  /* 0x00a6808043007988 */ /* 0x0003e2000800001e */
[----:B0-----:R-:W-:-:S03]  /*f8f0*/  IMAD R0, R62, 0x7f, RZ ;  /* 0x0000007f3e007824 */ /* 0x001fc600078e02ff */
[----:B-1----:R-:W2:Y:S04]  /*f900*/  LDL.LU R128, [R1+0x910] ;  /* 0x0009100001807983 */ /* 0x002ea80000300800 */
[----:B------:R-:W2:Y:S04]  /*f910*/  LDL.LU R111, [R1+0x8bc] ;  /* 0x0008bc00016f7983 */ /* 0x000ea80000300800 */
[----:B------:R-:W2:Y:S04]  /*f920*/  LDL.LU R110, [R1+0x8e8] ;  /* 0x0008e800016e7983 */ /* 0x000ea80000300800 */
[----:B------:R-:W2:Y:S04]  /*f930*/  LDL.LU R107, [R1+0x8e4] ;  /* 0x0008e400016b7983 */ /* 0x000ea80000300800 */
[----:B------:R-:W2:Y:S04]  /*f940*/  LDL.LU R106, [R1+0x8d0] ;  /* 0x0008d000016a7983 */ /* 0x000ea80000300800 */
[----:B------:R-:W2:Y:S04]  /*f950*/  LDL.LU R103, [R1+0x8f0] ;  /* 0x0008f00001677983 */ /* 0x000ea80000300800 */
[----:B------:R-:W2:Y:S01]  /*f960*/  LDL.LU R102, [R1+0x8ec] ;  /* 0x0008ec0001667983 */ /* 0x000ea20000300800 */
[----:B------:R-:W-:-:S03]  /*f970*/  IADD3 R150, P4, PT, R0, R134, RZ ;  /* 0x0000008600967210 */ /* 0x000fc60007f9e0ff */
[----:B------:R-:W2:Y:S04]  /*f980*/  LDL.LU R99, [R1+0x8b0] ;  /* 0x0008b00001637983 */ /* 0x000ea80000300800 */
[----:B------:R-:W2:Y:S04]  /*f990*/  LDL.LU R98, [R1+0x8e0] ;  /* 0x0008e00001627983 */ /* 0x000ea80000300800 */
[----:B------:R-:W2:Y:S04]  /*f9a0*/  LDL.LU R95, [R1+0x8dc] ;  /* 0x0008dc00015f7983 */ /* 0x000ea80000300800 */
[----:B------:R-:W2:Y:S01]  /*f9b0*/  LDL.LU R94, [R1+0x8ac] ;  /* 0x0008ac00015e7983 */ /* 0x000ea20000300800 */
[----:B------:R-:W-:-:S03]  /*f9c0*/  LEA.HI.X.SX32 R151, R0, R135, 0x1, P4 ;  /* 0x0000008700977211 */ /* 0x000fc600020f0eff */
[----:B------:R-:W2:Y:S01]  /*f9d0*/  LDL.LU R91, [R1+0x8d8] ;  /* 0x0008d800015b7983 */ /* 0x000ea20000300800 */
[----:B------:R-:W-:-:S03]  /*f9e0*/  PRMT R0, RZ, 0x7610, R0 ;  /* 0x00007610ff007816 */ /* 0x000fc60000000000 */
[----:B------:R-:W2:Y:S04]  /*f9f0*/  LDL.LU R90, [R1+0x8d4] ;  /* 0x0008d400015a7983 */ /* 0x000ea80000300800 */
[----:B------:R-:W2:Y:S04]  /*fa00*/  LDL.LU R87, [R1+0x88c] ;  /* 0x00088c0001577983 */ /* 0x000ea80000300800 */
[----:B------:R-:W2:Y:S04]  /*fa10*/  LDL.LU R86, [R1+0x8c4] ;  /* 0x0008c40001567983 */ /* 0x000ea80000300800 */
[----:B------:R-:W2:Y:S04]  /*fa20*/  LDL.LU R83, [R1+0x8c0] ;  /* 0x0008c00001537983 */ /* 0x000ea80000300800 */
[----:B------:R-:W2:Y:S04]  /*fa30*/  LDL.LU R82, [R1+0x898] ;  /* 0x0008980001527983 */ /* 0x000ea80000300800 */
[----:B------:R-:W-:Y:S04]  /*fa40*/  STS.U8 [R67+UR30+0xaa80], R140 ;  /* 0x00aa808c43007988 */ /* 0x000fe8000800001e */
[----:B------:R-:W2:Y:S04]  /*fa50*/  LDL.LU R79, [R1+0x8cc] ;  /* 0x0008cc00014f7983 */ /* 0x000ea80000300800 */
[----:B------:R-:W-:Y:S04]  /*fa60*/  STS.U8 [R67+UR30+0xae80], R38 ;  /* 0x00ae802643007988 */ /* 0x000fe8000800001e */
[----:B------:R-:W2:Y:S04]  /*fa70*/  LDL.LU R78, [R1+0x8c8] ;  /* 0x0008c800014e7983 */ /* 0x000ea80000300800 */
[----:B------:R-:W-:Y:S04]  /*fa80*/  STS.U8 [R67+UR30+0xb280], R37 ;  /* 0x00b2802543007988 */ /* 0x000fe8000800001e */
[----:B------:R-:W2:Y:S04]  /*fa90*/  LDL.LU R75, [R1+0x888] ;  /* 0x00088800014b7983 */ /* 0x000ea80000300800 */
[----:B------:R-:W-:Y:S04]  /*faa0*/  STS.U8 [R67+UR30+0xb680], R36 ;  /* 0x00b6802443007988 */ /* 0x000fe8000800001e */
[----:B------:R-:W2:Y:S04]  /*fab0*/  LDL.LU R74, [R1+0x8b8] ;  /* 0x0008b800014a7983 */ /* 0x000ea80000300800 */
[----:B------:R-:W2:Y:S04]  /*fac0*/  @P2 LDG.E.U8 R0, desc[UR32][R150.64] ;  /* 0x0000002096002981 */ /* 0x000ea8000c1e1100 */
[----:B------:R-:W-:Y:S04]  /*fad0*/  STS.U8 [R67+UR30+0xba80], R35 ;  /* 0x00ba802343007988 */ /* 0x000fe8000800001e */
[----:B------:R-:W3:Y:S04]  /*fae0*/  LDL.LU R71, [R1+0x8b4] ;  /* 0x0008b40001477983 */ /* 0x000ee80000300800 */
[----:B------:R0:W-:Y:S04]  /*faf0*/  STS.U8 [R67+UR30+0xbe80], R34 ;  /* 0x00be802243007988 */ /* 0x0001e8000800001e */
[----:B------:R-:W3:Y:S04]  /*fb00*/  LDL.LU R70, [R1+0x880] ;  /* 0x0008800001467983 */ /* 0x000ee80000300800 */
[----:B0-----:R-:W3:Y:S04]  /*fb10*/  LDL.LU R67, [R1+0x8a8] ;  /* 0x0008a80001437983 */ /* 0x001ee80000300800 */
        /* <DEDUP_REMOVED lines=12> */
[----:B------:R-:W-:Y:S01]  /*fbe0*/  STS.U8 [R66+UR30+0xb300], R9 ;  /* 0x00b3000942007988 */ /* 0x000fe2000800001e */
[----:B------:R-:W-:-:S03]  /*fbf0*/  LOP3.LUT R35, R63, 0x70, RZ, 0x3c, !PT ;  /* 0x000000703f237812 */ /* 0x000fc600078e3cff */
[----:B------:R-:W-:Y:S04]  /*fc00*/  STS.U8 [R66+UR30+0xb700], R7 ;  /* 0x00b7000742007988 */ /* 0x000fe8000800001e */
[----:B------:R-:W-:Y:S04]  /*fc10*/  STS.U8 [R66+UR30+0xbb00], R5 ;  /* 0x00bb000542007988 */ /* 0x000fe8000800001e */
[----:B------:R0:W-:Y:S04]  /*fc20*/  STS.U8 [R66+UR30+0xbf00], R3 ;  /* 0x00bf000342007988 */ /* 0x0001e8000800001e */
[----:B0-----:R-:W4:Y:S04]  /*fc30*/  LDL.LU R66, [R1+0x87c] ;  /* 0x00087c0001427983 */ /* 0x001f280000300800 */
[----:B------:R-:W4:Y:S01]  /*fc40*/  LDL.LU R63, [R1+0x8a0] ;  /* 0x0008a000013f7983 */ /* 0x000f220000300800 */
[----:B------:R-:W0:Y:S03]  /*fc50*/  S2R R5, SR_TID.X ;  /* 0x0000000000057919 */ /* 0x000e260000002100 */
        /* <DEDUP_REMOVED lines=8> */
[----:B0-----:R-:W-:-:S03]  /*fce0*/  IMAD.SHL.U32 R3, R5, 0x10, RZ ;  /* 0x0000001005037824 */ /* 0x001fc600078e00ff */
[----:B------:R-:W-:Y:S04]  /*fcf0*/  STS.U8 [R35+UR30+0xa380], R16 ;  /* 0x00a3801023007988 */ /* 0x000fe8000800001e */
[----:B------:R-:W-:Y:S04]  /*fd00*/  STS.U8 [R35+UR30+0xa780], R14 ;  /* 0x00a7800e23007988 */ /* 0x000fe8000800001e */
[----:B------:R-:W-:Y:S04]  /*fd10*/  STS.U8 [R35+UR30+0xab80], R12 ;  /* 0x00ab800c23007988 */ /* 0x000fe8000800001e */
[----:B------:R-:W-:Y:S04]  /*fd20*/  STS.U8 [R35+UR30+0xaf80], R10 ;  /* 0x00af800a23007988 */ /* 0x000fe8000800001e */
[----:B------:R-:W-:Y:S04]  /*fd30*/  STS.U8 [R35+UR30+0xb380], R8 ;  /* 0x00b3800823007988 */ /* 0x000fe8000800001e */
[----:B------:R0:W-:Y:S04]  /*fd40*/  STS.U8 [R35+UR30+0xb780], R6 ;  /* 0x00b7800623007988 */ /* 0x0001e8000800001e */
[----:B------:R-:W-:Y:S01]  /*fd50*/  STS.U8 [R35+UR30+0xbb80], R4 ;  /* 0x00bb800423007988 */ /* 0x000fe2000800001e */
[----:B0-----:R-:W-:-:S03]  /*fd60*/  F2FP.SATFINITE.E4M3.F32.PACK_AB_MERGE_C R6, R61, R132, R60 ;  /* 0x000000843d06723e */ /* 0x001fc6000480703c */
[----:B--2---:R0:W-:Y:S02]  /*fd70*/  STS.U8 [R35+UR30+0xbf80], R0 ;  /* 0x00bf800023007988 */ /* 0x0041e4000800001e */
[----:B0-----:R-:W-:Y:S02]  /*fd80*/  LOP3.LUT R0, R3, 0x70, RZ, 0xc0, !PT ;  /* 0x0000007003007812 */ /* 0x001fe400078ec0ff */
[----:B------:R-:W-:Y:S02]  /*fd90*/  LOP3.LUT R3, R5, 0x7f, RZ, 0xc0, !PT ;  /* 0x0000007f05037812 */ /* 0x000fe400078ec0ff */
[----:B------:R-:W-:Y:S02]  /*fda0*/  F2FP.SATFINITE.E4M3.F32.PACK_AB_MERGE_C R5, R136, R137, R138 ;  /* 0x000000898805723e */ /* 0x000fe4000480708a */
[----:B---3--:R-:W-:Y:S02]  /*fdb0*/  F2FP.SATFINITE.E4M3.F32.PACK_AB_MERGE_C R11, R139, R67, R70 ;  /* 0x000000438b0b723e */ /* 0x008fe40004807046 */
[----:B------:R-:W2:Y:S04]  /*fdc0*/  LDL.LU R139, [R1+0x90c] ;  /* 0x00090c00018b7983 */ /* 0x000ea80000300800 */
[----:B------:R-:W2:Y:S04]  /*fdd0*/  LDL.LU R138, [R1+0x908] ;  /* 0x00090800018a7983 */ /* 0x000ea80000300800 */
[----:B------:R-:W2:Y:S04]  /*fde0*/  LDL.LU R137, [R1+0x904] ;  /* 0x0009040001897983 */ /* 0x000ea80000300800 */
[----:B------:R-:W2:Y:S01]  /*fdf0*/  LDL.LU R136, [R1+0x900] ;  /* 0x0009000001887983 */ /* 0x000ea20000300800 */
[----:B----4-:R-:W-:-:S03]  /*fe00*/  F2FP.SATFINITE.E4M3.F32.PACK_AB_MERGE_C R4, R133, R63, R66 ;  /* 0x0000003f8504723e */ /* 0x010fc60004807042 */
[----:B------:R0:W5:Y:S04]  /*fe10*/  LDL.LU R133, [R1+0x8fc] ;  /* 0x0008fc0001857983 */ /* 0x0001680000300800 */
[----:B------:R0:W5:Y:S01]  /*fe20*/  LDL.LU R132, [R1+0x8f8] ;  /* 0x0008f80001847983 */ /* 0x0001620000300800 */
[--C-:B------:R-:W-:Y:S01]  /*fe30*/  FFMA R128, R128, UR7, -R2.reuse ;  /* 0x0000000780807c23 */ /* 0x100fe20008000802 */
[--C-:B------:R-:W-:Y:S01]  /*fe40*/  FFMA R130, R130, UR7, -R2.reuse ;  /* 0x0000000782827c23 */ /* 0x100fe20008000802 */
[--C-:B------:R-:W-:Y:S01]  /*fe50*/  FFMA R131, R131, UR7, -R2.reuse ;  /* 0x0000000783837c23 */ /* 0x100fe20008000802 */
[----:B------:R-:W-:Y:S01]  /*fe60*/  FFMA R129, R129, UR7, -R2 ;  /* 0x0000000781817c23 */ /* 0x000fe20008000802 */
[----:B------:R-:W-:Y:S01]  /*fe70*/  FMUL R22, R128, 1.4426950216293334961 ;  /* 0x3fb8aa3b80167820 */ /* 0x000fe20000400000 */
[----:B------:R-:W-:-:S02]  /*fe80*/  IMAD R0, R3, 0x80, R0 ;  /* 0x0000008003007824 */ /* 0x000fc400078e0200 */
[----:B------:R-:W-:Y:S01]  /*fe90*/  FMUL R26, R130, 1.4426950216293334961 ;  /* 0x3fb8aa3b821a7820 */ /* 0x000fe20000400000 */
[----:B------:R-:W-:Y:S01]  /*fea0*/  FMUL R3, R131, 1.4426950216293334961 ;  /* 0x3fb8aa3b83037820 */ /* 0x000fe20000400000 */
[----:B------:R-:W-:Y:S01]  /*feb0*/  FMUL R21, R129, 1.4426950216293334961 ;  /* 0x3fb8aa3b81157820 */ /* 0x000fe20000400000 */
[----:B------:R-:W1:Y:S08]  /*fec0*/  MUFU.EX2 R22, R22 ;  /* 0x0000001600167308 */ /* 0x000e700000000800 */
[----:B------:R-:W-:Y:S08]  /*fed0*/  MUFU.EX2 R26, R26 ;  /* 0x0000001a001a7308 */ /* 0x000ff00000000800 */
[----:B------:R-:W3:Y:S08]  /*fee0*/  MUFU.EX2 R3, R3 ;  /* 0x0000000300037308 */ /* 0x000ef00000000800 */
[----:B------:R-:W4:Y:S01]  /*fef0*/  MUFU.EX2 R21, R21 ;  /* 0x0000001500157308 */ /* 0x000f220000000800 */
[----:B-1----:R-:W-:Y:S01]  /*ff00*/  FADD R20, R22, R39 ;  /* 0x0000002716147221 */ /* 0x002fe20000000000 */
[----:B------:R-:W-:-:S02]  /*ff10*/  F2FP.SATFINITE.E4M3.F32.PACK_AB_MERGE_C R13, R107, R110, R111 ;  /* 0x0000006e6b0d723e */ /* 0x000fc4000480706f */
[----:B------:R-:W-:Y:S02]  /*ff20*/  F2FP.SATFINITE.E4M3.F32.PACK_AB_MERGE_C R12, R102, R103, R106 ;  /* 0x00000067660c723e */ /* 0x000fe4000480706a */
[----:B---3--:R-:W-:Y:S02]  /*ff30*/  F2FP.SATFINITE.E4M3.F32.PACK_AB_MERGE_C R19, R3, R26, RZ ;  /* 0x0000001a0313723e */ /* 0x008fe400048070ff */
[----:B------:R-:W-:Y:S02]  /*ff40*/  F2FP.SATFINITE.E4M3.F32.PACK_AB_MERGE_C R14, R95, R98, R99 ;  /* 0x000000625f0e723e */ /* 0x000fe40004807063 */
[----:B------:R-:W-:Y:S01]  /*ff50*/  F2FP.SATFINITE.E4M3.F32.PACK_AB_MERGE_C R15, R90, R91, R94 ;  /* 0x0000005b5a0f723e */ /* 0x000fe2000480705e */
[C---:B----4-:R-:W-:Y:S01]  /*ff60*/  FADD R25, R21.reuse, R20 ;  /* 0x0000001415197221 */ /* 0x050fe20000000000 */
[----:B------:R-:W-:Y:S01]  /*ff70*/  FADD R20, -R2, -INF ;  /* 0xff80000002147421 */ /* 0x000fe20000000100 */
[----:B------:R-:W-:Y:S02]  /*ff80*/  F2FP.SATFINITE.E4M3.F32.PACK_AB_MERGE_C R19, R21, R22, R19 ;  /* 0x000000161513723e */ /* 0x000fe40004807013 */
[----:B------:R-:W-:-:S02]  /*ff90*/  LOP3.LUT R17, R0, 0x10, RZ, 0x3c, !PT ;  /* 0x0000001000117812 */ /* 0x000fc400078e3cff */
[C---:B------:R-:W-:Y:S02]  /*ffa0*/  LOP3.LUT R18, R0.reuse, 0x20, RZ, 0x3c, !PT ;  /* 0x0000002000127812 */ /* 0x040fe400078e3cff */
[C---:B------:R-:W-:Y:S02]  /*ffb0*/  LOP3.LUT R16, R0.reuse, 0x30, RZ, 0x3c, !PT ;  /* 0x0000003000107812 */ /* 0x040fe400078e3cff */
[C---:B------:R-:W-:Y:S02]  /*ffc0*/  LOP3.LUT R24, R0.reuse, 0x40, RZ, 0x3c, !PT ;  /* 0x0000004000187812 */ /* 0x040fe400078e3cff */
[C---:B------:R-:W-:Y:S02]  /*ffd0*/  LOP3.LUT R23, R0.reuse, 0x50, RZ, 0x3c, !PT ;  /* 0x0000005000177812 */ /* 0x040fe400078e3cff */
[C---:B------:R-:W-:Y:S02]  /*ffe0*/  LOP3.LUT R22, R0.reuse, 0x60, RZ, 0x3c, !PT ;  /* 0x0000006000167812 */ /* 0x040fe400078e3cff */
[----:B------:R-:W-:-:S02]  /*fff0*/  LOP3.LUT R21, R0, 0x70, RZ, 0x3c, !PT ;  /* 0x0000007000157812 */ /* 0x000fc400078e3cff */
[----:B------:R-:W-:Y:S02]  /*10000*/  F2FP.SATFINITE.E4M3.F32.PACK_AB_MERGE_C R9, R83, R86, R87 ;  /* 0x000000565309723e */ /* 0x000fe40004807057 */
[----:B------:R-:W-:Y:S02]  /*10010*/  F2FP.SATFINITE.E4M3.F32.PACK_AB_MERGE_C R8, R78, R79, R82 ;  /* 0x0000004f4e08723e */ /* 0x000fe40004807052 */
[----:B------:R-:W-:Y:S02]  /*10020*/  F2FP.SATFINITE.E4M3.F32.PACK_AB_MERGE_C R10, R71, R74, R75 ;  /* 0x0000004a470a723e */ /* 0x000fe4000480704b */
[----:B------:R-:W-:Y:S01]  /*10030*/  F2FP.SATFINITE.E4M3.F32.PACK_AB_MERGE_C R7, R65, R64, R58 ;  /* 0x000000404107723e */ /* 0x000fe2000480703a */
[----:B--2---:R1:W-:Y:S04]  /*10040*/  STS.128 [R0+UR30+0x4000], R136 ;  /* 0x0040008800007988 */ /* 0x0043e80008000c1e */
[----:B------:R2:W-:Y:S04]  /*10050*/  STS.128 [R17+UR30+0x4000], R12 ;  /* 0x0040000c11007988 */ /* 0x0005e80008000c1e */
[----:B------:R3:W-:Y:S01]  /*10060*/  STS.128 [R18+UR30+0x4000], R8 ;  /* 0x0040000812007988 */ /* 0x0007e20008000c1e */
[----:B-1----:R-:W-:-:S03]  /*10070*/  FMUL R0, R20, 1.4426950216293334961 ;  /* 0x3fb8aa3b14007820 */ /* 0x002fc60000400000 */
[----:B------:R1:W-:Y:S01]  /*10080*/  STS.128 [R16+UR30+0x4000], R4 ;  /* 0x0040000410007988 */ /* 0x0003e20008000c1e */
[----:B--2---:R-:W-:Y:S02]  /*10090*/  F2FP.SATFINITE.E4M3.F32.PACK_AB_MERGE_C R13, R73, R72, R57 ;  /* 0x00000048490d723e */ /* 0x004fe40004807039 */
[----:B------:R-:W-:Y:S01]  /*100a0*/  F2FP.SATFINITE.E4M3.F32.PACK_AB_MERGE_C R12, R69, R68, R59 ;  /* 0x00000044450c723e */ /* 0x000fe2000480703b */
[----:B------:R-:W2:Y:S01]  /*100b0*/  MUFU.EX2 R0, R0 ;  /* 0x0000000000007308 */ /* 0x000ea20000000800 */
[----:B------:R-:W-:Y:S02]  /*100c0*/  F2FP.SATFINITE.E4M3.F32.PACK_AB_MERGE_C R14, R77, R76, R56 ;  /* 0x0000004c4d0e723e */ /* 0x000fe40004807038 */
[----:B------:R-:W-:Y:S02]  /*100d0*/  F2FP.SATFINITE.E4M3.F32.PACK_AB_MERGE_C R15, R81, R80, R55 ;  /* 0x00000050510f723e */ /* 0x000fe40004807037 */
[----:B---3--:R-:W-:Y:S02]  /*100e0*/  F2FP.SATFINITE.E4M3.F32.PACK_AB_MERGE_C R9, R89, R88, R53 ;  /* 0x000000585909723e */ /* 0x008fe40004807035 */
[----:B------:R-:W-:-:S02]  /*100f0*/  F2FP.SATFINITE.E4M3.F32.PACK_AB_MERGE_C R8, R85, R84, R54 ;  /* 0x000000545508723e */ /* 0x000fc40004807036 */
[----:B------:R-:W-:Y:S02]  /*10100*/  F2FP.SATFINITE.E4M3.F32.PACK_AB_MERGE_C R10, R93, R92, R52 ;  /* 0x0000005c5d0a723e */ /* 0x000fe40004807034 */
[----:B------:R-:W-:Y:S02]  /*10110*/  F2FP.SATFINITE.E4M3.F32.PACK_AB_MERGE_C R11, R97, R96, R51 ;  /* 0x00000060610b723e */ /* 0x000fe40004807033 */
[----:B-1----:R-:W-:Y:S02]  /*10120*/  F2FP.SATFINITE.E4M3.F32.PACK_AB_MERGE_C R5, R105, R104, R49 ;  /* 0x000000686905723e */ /* 0x002fe40004807031 */
[----:B------:R-:W-:Y:S02]  /*10130*/  F2FP.SATFINITE.E4M3.F32.PACK_AB_MERGE_C R4, R101, R100, R50 ;  /* 0x000000646504723e */ /* 0x000fe40004807032 */
[----:B------:R-:W-:Y:S02]  /*10140*/  F2FP.SATFINITE.E4M3.F32.PACK_AB_MERGE_C R6, R109, R108, R44 ;  /* 0x0000006c6d06723e */ /* 0x000fe4000480702c */
[----:B------:R-:W-:-:S02]  /*10150*/  F2FP.SATFINITE.E4M3.F32.PACK_AB_MERGE_C R7, R113, R112, R43 ;  /* 0x000000707107723e */ /* 0x000fc4000480702b */
[----:B------:R-:W-:Y:S02]  /*10160*/  F2FP.SATFINITE.E4M3.F32.PACK_AB_MERGE_C R17, R47, R48, R41 ;  /* 0x000000302f11723e */ /* 0x000fe40004807029 */
[----:B------:R-:W-:Y:S02]  /*10170*/  F2FP.SATFINITE.E4M3.F32.PACK_AB_MERGE_C R16, R117, R116, R42 ;  /* 0x000000747510723e */ /* 0x000fe4000480702a */
[----:B------:R-:W-:Y:S01]  /*10180*/  F2FP.SATFINITE.E4M3.F32.PACK_AB_MERGE_C R18, R45, R46, R40 ;  /* 0x0000002e2d12723e */ /* 0x000fe20004807028 */
[----:B------:R-:W-:Y:S01]  /*10190*/  STS.128 [R24+UR30+0x4000], R12 ;  /* 0x0040000c18007988 */ /* 0x000fe20008000c1e */
[----:B------:R-:W-:-:S03]  /*101a0*/  FADD R136, R26, R25 ;  /* 0x000000191a887221 */ /* 0x000fc60000000000 */
[----:B------:R-:W-:Y:S04]  /*101b0*/  STS.128 [R23+UR30+0x4000], R8 ;  /* 0x0040000817007988 */ /* 0x000fe80008000c1e */
[----:B------:R-:W-:Y:S04]  /*101c0*/  STS.128 [R22+UR30+0x4000], R4 ;  /* 0x0040000416007988 */ /* 0x000fe80008000c1e */
[----:B------:R1:W-:Y:S02]  /*101d0*/  STS.128 [R21+UR30+0x4000], R16 ;  /* 0x0040001015007988 */ /* 0x0003e40008000c1e */
[----:B-1----:R-:W1:Y:S01]  /*101e0*/  LDTM.x128 R4, tmem[UR28] ;  /* 0x0000001c000479ee */ /* 0x002e6200083c0000 */
[----:B------:R-:W-:Y:S01]  /*101f0*/  NOP ;  /* 0x0000000000007918 */ /* 0x000fe20000000000 */
[----:B0-2---:R-:W-:Y:S05]  /*10200*/  @!P2 BRA `(.L_x_9) ;  /* 0x000000080004a947 */ /* 0x005fea0003800000 */
[C---:B-1----:R-:W-:Y:S01]  /*10210*/  FMUL R4, R0.reuse, R4 ;  /* 0x0000000400047220 */ /* 0x042fe20000400000 */
[C---:B------:R-:W-:Y:S01]  /*10220*/  FMUL R5, R0.reuse, R5 ;  /* 0x0000000500057220 */ /* 0x040fe20000400000 */
        /* <DEDUP_REMOVED lines=125> */
[----:B------:R-:W-:-:S04]  /*10a00*/  FMUL R131, R0, R131 ;  /* 0x0000008300837220 */ /* 0x000fc80000400000 */
[----:B------:R0:W-:Y:S03]  /*10a10*/  STTM.x128 tmem[UR28], R4 ;  /* 0x00000004000079ed */ /* 0x0001e600083c001c */
.L_x_9:
[----:B-1----:R-:W1:Y:S02]  /*10a20*/  FENCE.VIEW.ASYNC.T ;  /* 0x00000000000073c6 */ /* 0x002e640000000200 */
[----:B-1----:R-:W-:Y:S01]  /*10a30*/  BAR.SYNC.DEFER_BLOCKING 0x0 ;  /* 0x0000000000007b1d */ /* 0x002fe20000010000 */
[----:B------:R-:W-:-:S04]  /*10a40*/  FADD R3, R3, R136 ;  /* 0x0000008803037221 */ /* 0x000fc80000000000 */
[----:B------:R-:W-:Y:S01]  /*10a50*/  FADD R0, R0, R3 ;  /* 0x0000000300007221 */ /* 0x000fe20000000000 */
[----:B------:R-:W1:Y:S01]  /*10a60*/  LDCU UR4, c[0x0][0x3f0] ;  /* 0x00007e00ff0477ac */ /* 0x000e620008000800 */
[----:B------:R2:W-:Y:S06]  /*10a70*/  MEMBAR.ALL.CTA ;  /* 0x0000000000007992 */ /* 0x0005ec0000008000 */
[----:B--2---:R-:W2:Y:S01]  /*10a80*/  FENCE.VIEW.ASYNC.S ;  /* 0x00000000000073c6 */ /* 0x004ea20000000000 */
[----:B-1----:R-:W-:-:S04]  /*10a90*/  UIADD3 UR4, UPT, UPT, UR4, -0x80, URZ ;  /* 0xffffff8004047890 */ /* 0x002fc8000fffe0ff */
[----:B------:R-:W-:Y:S01]  /*10aa0*/  UISETP.GE.AND UP1, UPT, UR4, 0x1, UPT ;  /* 0x000000010400788c */ /* 0x000fe2000bf26270 */
[----:B--2---:R-:W-:Y:S06]  /*10ab0*/  BAR.SYNC.DEFER_BLOCKING 0x0 ;  /* 0x0000000000007b1d */ /* 0x004fec0000010000 */
[----:B------:R-:W-:Y:S05]  /*10ac0*/  @!P3 BRA `(.L_x_10) ;  /* 0x000000000090b947 */ /* 0x000fea0003800000 */
[----:B------:R-:W-:Y:S02]  /*10ad0*/  UIADD3 UR4, UPT, UPT, UR30, 0x4000, URZ ;  /* 0x000040001e047890 */ /* 0x000fe4000fffe0ff */
[----:B------:R-:W-:Y:S02]  /*10ae0*/  UIADD3 UR5, UPT, UPT, UR30, 0x8000, URZ ;  /* 0x000080001e057890 */ /* 0x000fe4000fffe0ff */
[----:B------:R-:W-:Y:S02]  /*10af0*/  USHF.R.U32.HI UR8, URZ, 0x4, UR4 ;  /* 0x00000004ff087899 */ /* 0x000fe40008011604 */
[----:B------:R-:W-:Y:S02]  /*10b00*/  USHF.R.U32.HI UR5, URZ, 0x4, UR5 ;  /* 0x00000004ff057899 */ /* 0x000fe40008011605 */
[----:B------:R-:W-:Y:S02]  /*10b10*/  USGXT.U32 UR8, UR8, 0xe ;  /* 0x0000000e0808789a */ /* 0x000fe40008000000 */
[----:B------:R-:W-:-:S02]  /*10b20*/  USGXT.U32 UR10, UR5, 0xe ;  /* 0x0000000e050a789a */ /* 0x000fc40008000000 */
[----:B------:R-:W-:Y:S02]  /*10b30*/  UIADD3 UR16, UP2, UPT, UR8, 0x2, URZ ;  /* 0x0000000208107890 */ /* 0x000fe4000ff5e0ff */
[----:B------:R-:W-:Y:S01]  /*10b40*/  UIADD3 UR20, UP3, UPT, UR10, 0x2, URZ ;  /* 0x000000020a147890 */ /* 0x000fe2000ff7e0ff */
[----:B------:R-:W-:Y:S01]  /*10b50*/  UMOV UR4, URZ ;  /* 0x000000ff00047c82 */ /* 0x000fe20008000000 */
[----:B------:R-:W-:Y:S01]  /*10b60*/  UMOV UR5, URZ ;  /* 0x000000ff00057c82 */ /* 0x000fe20008000000 */
[----:B------:R-:W-:Y:S02]  /*10b70*/  UIADD3.X UR17, UPT, UPT, UR4, 0x40004040, URZ, UP2, !UPT ;  /* 0x4000404004117890 */ /* 0x000fe400097fe4ff */
[----:B------:R-:W-:Y:S02]  /*10b80*/  UIADD3.X UR21, UPT, UPT, UR5, 0x40004040, URZ, UP3, !UPT ;  /* 0x4000404005157890 */ /* 0x000fe40009ffe4ff */
[----:B------:R-:W-:Y:S01]  /*10b90*/  UIADD3 UR24, UP2, UPT, UR20, 0x2, URZ ;  /* 0x0000000214187890 */ /* 0x000fe2000ff5e0ff */
[----:B------:R-:W-:Y:S01]  /*10ba0*/  UMOV UR4, UR27 ;  /* 0x0000001b00047c82 */ /* 0x000fe20008000000 */
[----:B------:R-:W-:Y:S01]  /*10bb0*/  UIADD3 UR36, UP3, UPT, UR20, 0x4, URZ ;  /* 0x0000000414247890 */ /* 0x000fe2000ff7e0ff */
[----:B------:R-:W-:Y:S01]  /*10bc0*/  UMOV UR7, UR4 ;  /* 0x0000000400077c82 */ /* 0x000fe20008000000 */
[----:B------:R-:W-:-:S02]  /*10bd0*/  UIADD3.X UR25, UPT, UPT, UR21, URZ, URZ, UP2, !UPT ;  /* 0x000000ff15197290 */ /* 0x000fc400097fe4ff */
[----:B------:R-:W-:Y:S02]  /*10be0*/  UIADD3.64 UR4, UPT, UPT, UR16, 0x2, URZ ;  /* 0x0000000210047897 */ /* 0x000fe4000fffe0ff */
[----:B------:R-:W-:Y:S02]  /*10bf0*/  UIADD3.64 UR14, UPT, UPT, UR16, 0x4, URZ ;  /* 0x00000004100e7897 */ /* 0x000fe4000fffe0ff */
[----:B------:R-:W-:Y:S01]  /*10c00*/  UIADD3.X UR37, UPT, UPT, UR21, URZ, URZ, UP3, !UPT ;  /* 0x000000ff15257290 */ /* 0x000fe20009ffe4ff */
[----:B------:R-:W-:Y:S01]  /*10c10*/  UMOV UR18, 0x0 ;  /* 0x0000000000127882 */ /* 0x000fe20000000000 */
[----:B------:R-:W-:Y:S01]  /*10c20*/  UMOV UR19, 0x8200010 ;  /* 0x0820001000137882 */ /* 0x000fe20000000000 */
[----:B------:R-:W-:Y:S01]  /*10c30*/  UMOV UR9, 0x40004040 ;  /* 0x4000404000097882 */ /* 0x000fe20000000000 */
[----:B------:R-:W-:Y:S01]  /*10c40*/  UMOV UR11, 0x40004040 ;  /* 0x40004040000b7882 */ /* 0x000fe20000000000 */
[----:B------:R-:W-:Y:S01]  /*10c50*/  UMOV UR22, 0x0 ;  /* 0x0000000000167882 */ /* 0x000fe20000000000 */
[----:B------:R-:W-:Y:S01]  /*10c60*/  UMOV UR23, 0x8200010 ;  /* 0x0820001000177882 */ /* 0x000fe20000000000 */
[----:B------:R-:W-:Y:S01]  /*10c70*/  UMOV UR34, 0x0 ;  /* 0x0000000000227882 */ /* 0x000fe20000000000 */
[----:B------:R-:W-:Y:S01]  /*10c80*/  UMOV UR35, 0x8200010 ;  /* 0x0820001000237882 */ /* 0x000fe20000000000 */
[----:B------:R1:W-:Y:S01]  /*10c90*/  UTCQMMA gdesc[UR8], gdesc[UR10], tmem[UR29], tmem[UR18], idesc[UR19], UPT ;  /* 0x00ff120a080075ea */ /* 0x0003e2000b80031d */
[----:B------:R-:W-:Y:S01]  /*10ca0*/  UMOV UR38, 0x0 ;  /* 0x0000000000267882 */ /* 0x000fe20000000000 */
[----:B------:R-:W-:Y:S01]  /*10cb0*/  UMOV UR39, 0x8200010 ;  /* 0x0820001000277882 */ /* 0x000fe20000000000 */
[----:B------:R1:W-:Y:S01]  /*10cc0*/  UTCQMMA gdesc[UR16], gdesc[UR20], tmem[UR29], tmem[UR22], idesc[UR23], UPT ;  /* 0x00ff1614100075ea */ /* 0x0003e2000b80031d */
[----:B------:R1:W-:Y:S01]  /*10cd0*/  UTCQMMA gdesc[UR4], gdesc[UR24], tmem[UR29], tmem[UR34], idesc[UR35], UPT ;  /* 0x00ff2218040075ea */ /* 0x0003e2000b80031d */
[----:B------:R1:W-:Y:S01]  /*10ce0*/  UTCQMMA gdesc[UR14], gdesc[UR36], tmem[UR29], tmem[UR38], idesc[UR39], UPT ;  /* 0x00ff26240e0075ea */ /* 0x0003e2000b80031d */
[----:B------:R1:W-:Y:S01]  /*10cf0*/  UTCBAR [UR7], URZ ;  /* 0x000000ff070073e9 */ /* 0x0003e200080000ff */
[----:B------:R-:W-:Y:S01]  /*10d00*/  NOP ;  /* 0x0000000000007918 */ /* 0x000fe20000000000 */
.L_x_10:
[----:B------:R-:W-:Y:S01]  /*10d10*/  FSEL R0, R0, 1, P2 ;  /* 0x3f80000000007808 */ /* 0x000fe20001000000 */
[----:B------:R-:W-:Y:S01]  /*10d20*/  UMOV UR65, URZ ;  /* 0x000000ff00417c82 */ /* 0x000fe20008000000 */
[----:B------:R-:W-:-:S03]  /*10d30*/  FSEL R2, R2, -INF , P2 ;  /* 0xff80000002027808 */ /* 0x000fc60001000000 */
[----:B------:R2:W-:Y:S01]  /*10d40*/  STL [R1+0x79c], R0 ;  /* 0x00079c0001007387 */ /* 0x0005e20000100800 */
[----:B------:R-:W-:Y:S05]  /*10d50*/  BRA.U !UP1, `(.L_x_11) ;  /* 0x00000099091c7547 */ /* 0x000fea000b800000 */
[----:B-1----:R-:W-:Y:S01]  /*10d60*/  UIADD3 UR8, UPT, UPT, UR30, 0x4000, URZ ;  /* 0x000040001e087890 */ /* 0x002fe2000fffe0ff */
[----:B------:R-:W-:Y:S01]  /*10d70*/  IMAD.MOV.U32 R136, RZ, RZ, R2 ;  /* 0x000000ffff887224 */ /* 0x000fe200078e0002 */
[----:B------:R-:W-:Y:S01]  /*10d80*/  USHF.R.U32.HI UR24, URZ, 0x4, UR30 ;  /* 0x00000004ff187899 */ /* 0x000fe2000801161e */
[----:B------:R-:W-:Y:S01]  /*10d90*/  IMAD.MOV.U32 R137, RZ, RZ, RZ ;  /* 0x000000ffff897224 */ /* 0x000fe200078e00ff */
[----:B------:R-:W-:Y:S02]  /*10da0*/  USHF.R.U32.HI UR23, URZ, 0x4, UR6 ;  /* 0x00000004ff177899 */ /* 0x000fe40008011606 */
[----:B------:R-:W-:Y:S02]  /*10db0*/  UIADD3 UR7, UPT, UPT, UR30, 0x10000, URZ ;  /* 0x000100001e077890 */ /* 0x000fe4000fffe0ff */
[----:B------:R-:W-:Y:S02]  /*10dc0*/  USHF.R.U32.HI UR8, URZ, 0x4, UR8 ;  /* 0x00000004ff087899 */ /* 0x000fe40008011608 */
[----:B------:R-:W-:Y:S01]  /*10dd0*/  USGXT.U32 UR24, UR24, 0xe ;  /* 0x0000000e1818789a */ /* 0x000fe20008000000 */
[----:B------:R-:W1:Y:S01]  /*10de0*/  LDCU UR22, c[0x0][0x3d4] ;  /* 0x00007a80ff1677ac */ /* 0x000e620008000800 */
[----:B------:R-:W3:Y:S01]  /*10df0*/  LDCU UR63, c[0x0][0x3c4] ;  /* 0x00007880ff3f77ac */ /* 0x000ee20008000800 */
[----:B------:R-:W-:-:S02]  /*10e00*/  USGXT.U32 UR23, UR23, 0xe ;  /* 0x0000000e1717789a */ /* 0x000fc40008000000 */
[----:B------:R-:W-:Y:S02]  /*10e10*/  USHF.R.U32.HI UR7, URZ, 0x4, UR7 ;  /* 0x00000004ff077899 */ /* 0x000fe40008011607 */
[----:B------:R-:W-:Y:S02]  /*10e20*/  USGXT.U32 UR20, UR8, 0xe ;  /* 0x0000000e0814789a */ /* 0x000fe40008000000 */
[----:B------:R-:W-:Y:S02]  /*10e30*/  UIADD3 UR8, UP2, UPT, UR24, 0x100, URZ ;  /* 0x0000010018087890 */ /* 0x000fe4000ff5e0ff */
[----:B------:R-:W-:Y:S01]  /*10e40*/  UIADD3 UR10, UP1, UPT, UR23, 0x2, URZ ;  /* 0x00000002170a7890 */ /* 0x000fe2000ff3e0ff */
[----:B------:R-:W-:Y:S01]  /*10e50*/  UMOV UR6, URZ ;  /* 0x000000ff00067c82 */ /* 0x000fe20008000000 */
[----:B------:R-:W-:Y:S01]  /*10e60*/  USGXT.U32 UR7, UR7, 0xe ;  /* 0x0000000e0707789a */ /* 0x000fe20008000000 */
[----:B------:R-:W-:Y:S01]  /*10e70*/  UMOV UR4, URZ ;  /* 0x000000ff00047c82 */ /* 0x000fe20008000000 */
[----:B------:R-:W-:-:S02]  /*10e80*/  UIADD3.X UR9, UPT, UPT, UR6, 0x40004040, URZ, UP2, !UPT ;  /* 0x4000404006097890 */ /* 0x000fc400097fe4ff */
[----:B------:R-:W-:Y:S02]  /*10e90*/  UIADD3.X UR11, UPT, UPT, UR4, 0x40004040, URZ, UP1, !UPT ;  /* 0x40004040040b7890 */ /* 0x000fe40008ffe4ff */
[----:B------:R-:W-:Y:S02]  /*10ea0*/  UIADD3 UR38, UP2, UPT, UR20, 0x2, URZ ;  /* 0x0000000214267890 */ /* 0x000fe4000ff5e0ff */
[----:B------:R-:W-:Y:S01]  /*10eb0*/  UIADD3 UR40, UP1, UPT, UR7, 0x2, URZ ;  /* 0x0000000207287890 */ /* 0x000fe2000ff3e0ff */
[----:B------:R-:W-:Y:S01]  /*10ec0*/  UMOV UR12, URZ ;  /* 0x000000ff000c7c82 */ /* 0x000fe20008000000 */
[----:B------:R-:W-:Y:S01]  /*10ed0*/  UMOV UR5, URZ ;  /* 0x000000ff00057c82 */ /* 0x000fe20008000000 */
[----:B------:R-:W-:Y:S02]  /*10ee0*/  UIADD3.X UR39, UPT, UPT, UR12, 0x40004040, URZ, UP2, !UPT ;  /* 0x400040400c277890 */ /* 0x000fe400097fe4ff */
[----:B------:R-:W-:Y:S02]  /*10ef0*/  UIADD3.X UR41, UPT, UPT, UR5, 0x40004040, URZ, UP1, !UPT ;  /* 0x4000404005297890 */ /* 0x000fe40008ffe4ff */
[----:B------:R-:W-:-:S02]  /*10f00*/  UIADD3 UR44, UP2, UPT, UR38, 0x4, URZ ;  /* 0x00000004262c7890 */ /* 0x000fc4000ff5e0ff */
[----:B------:R-:W-:Y:S02]  /*10f10*/  UIADD3 UR34, UP3, UPT, UR8, 0x100, URZ ;  /* 0x0000010008227890 */ /* 0x000fe4000ff7e0ff */
[----:B------:R-:W-:Y:S02]  /*10f20*/  UIADD3 UR36, UP4, UPT, UR8, 0x200, URZ ;  /* 0x0000020008247890 */ /* 0x000fe4000ff9e0ff */
[----:B------:R-:W-:Y:S02]  /*10f30*/  UIADD3 UR42, UP1, UPT, UR38, 0x2, URZ ;  /* 0x00000002262a7890 */ /* 0x000fe4000ff3e0ff */
[----:B------:R-:W-:Y:S01]  /*10f40*/  UIADD3.X UR45, UPT, UPT, UR39, URZ, URZ, UP2, !UPT ;  /* 0x000000ff272d7290 */ /* 0x000fe200097fe4ff */
[----:B------:R-:W-:Y:S01]  /*10f50*/  UMOV UR25, 0x1 ;  /* 0x0000000100197882 */ /* 0x000fe20000000000 */
[----:B------:R-:W4:Y:S01]  /*10f60*/  LDCU UR62, c[0x0][0x3c4] ;  /* 0x00007880ff3e77ac */ /* 0x000f220008000800 */
[----:B------:R-:W0:Y:S01]  /*10f70*/  LDCU UR61, c[0x0][0x3f0] ;  /* 0x00007e00ff3d77ac */ /* 0x000e220008000800 */
[----:B------:R-:W2:Y:S01]  /*10f80*/  LDCU UR60, c[0x0][0x3d4] ;  /* 0x00007a80ff3c77ac */ /* 0x000ea20008000800 */
[----:B------:R-:W0:Y:S01]  /*10f90*/  LDCU UR59, c[0x0][0x3a8] ;  /* 0x00007500ff3b77ac */ /* 0x000e220008000800 */
[----:B------:R-:W0:Y:S01]  /*10fa0*/  LDCU UR58, c[0x0][0x3c4] ;  /* 0x00007880ff3a77ac */ /* 0x000e220008000800 */
[----:B-1----:R-:W-:-:S02]  /*10fb0*/  USHF.L.U32 UR22, UR22, 0x7, URZ ;  /* 0x0000000716167899 */ /* 0x002fc400080006ff */
[----:B---3--:R-:W-:Y:S02]  /*10fc0*/  USHF.L.U32 UR21, UR63, 0x7, URZ ;  /* 0x000000073f157899 */ /* 0x008fe400080006ff */
[----:B------:R-:W-:Y:S02]  /*10fd0*/  UIADD3.X UR35, UPT, UPT, UR9, URZ, URZ, UP3, !UPT ;  /* 0x000000ff09237290 */ /* 0x000fe40009ffe4ff */
[----:B------:R-:W-:Y:S02]  /*10fe0*/  UIADD3.X UR37, UPT, UPT, UR9, URZ, URZ, UP4, !UPT ;  /* 0x000000ff09257290 */ /* 0x000fe4000a7fe4ff */
[----:B------:R-:W-:Y:S02]  /*10ff0*/  UIADD3.64 UR46, UPT, UPT, UR10, 0x2, URZ ;  /* 0x000000020a2e7897 */ /* 0x000fe4000fffe0ff */
[----:B------:R-:W-:Y:S02]  /*11000*/  UIADD3.64 UR48, UPT, UPT, UR10, 0x4, URZ ;  /* 0x000000040a307897 */ /* 0x000fe4000fffe0ff */
[----:B------:R-:W-:-:S02]  /*11010*/  UIADD3.X UR43, UPT, UPT, UR39, URZ, URZ, UP1, !UPT ;  /* 0x000000ff272b7290 */ /* 0x000fc40008ffe4ff */
[----:B------:R-:W-:Y:S02]  /*11020*/  UIADD3.64 UR50, UPT, UPT, UR40, 0x2, URZ ;  /* 0x0000000228327897 */ /* 0x000fe4000fffe0ff */
[----:B------:R-:W-:Y:S02]  /*11030*/  UIADD3.64 UR52, UPT, UPT, UR40, 0x4, URZ ;  /* 0x0000000428347897 */ /* 0x000fe4000fffe0ff */
[----:B------:R-:W-:Y:S01]  /*11040*/  UISETP.NE.U32.AND UP2, UPT, UR13, URZ, UPT ;  /* 0x000000ff0d00728c */ /* 0x000fe2000bf45070 */
[----:B0-2-4-:R-:W-:-:S10]  /*11050*/  UMOV UR64, URZ ;  /* 0x000000ff00407c82 */ /* 0x015fd40008000000 */
.L_x_16:
[----:B0-----:R-:W2:Y:S04]  /*11060*/  LDL.64 R4, [R1+0x720] ;  /* 0x0007200001047983 */ /* 0x001ea80000100a00 */
[----:B---3--:R-:W3:Y:S04]  /*11070*/  LDL.64 R2, [R1+0x6e0] ;  /* 0x0006e00001027983 */ /* 0x008ee80000100a00 */
[----:B------:R-:W4:Y:S04]  /*11080*/  LDL.64 R16, [R1+0x6a0] ;  /* 0x0006a00001107983 */ /* 0x000f280000100a00 */
[----:B------:R-:W4:Y:S04]  /*11090*/  LDL.64 R8, [R1+0x660] ;  /* 0x0006600001087983 */ /* 0x000f280000100a00 */
[----:B------:R-:W4:Y:S04]  /*110a0*/  LDL.64 R24, [R1+0x620] ;  /* 0x0006200001187983 */ /* 0x000f280000100a00 */
[----:B------:R-:W4:Y:S04]  /*110b0*/  LDL.64 R14, [R1+0x5a0] ;  /* 0x0005a000010e7983 */ /* 0x000f280000100a00 */
[----:B------:R-:W4:Y:S01]  /*110c0*/  LDL.64 R22, [R1+0x5e0] ;  /* 0x0005e00001167983 */ /* 0x000f220000100a00 */
[----:B------:R-:W-:-:S03]  /*110d0*/  USHF.R.S32.HI UR4, URZ, 0x1f, UR21 ;  /* 0x0000001fff047899 */ /* 0x000fc60008011415 */
[----:B------:R-:W4:Y:S01]  /*110e0*/  LDL.64 R20, [R1+0x560] ;  /* 0x0005600001147983 */ /* 0x000f220000100a00 */
[----:B-----5:R-:W-:-:S03]  /*110f0*/  IADD3 R100, P2, PT, R132, UR21, RZ ;  /* 0x0000001584647c10 */ /* 0x020fc6000ff5e0ff */
[----:B------:R-:W4:Y:S01]  /*11100*/  LDL.64 R12, [R1+0x520] ;  /* 0x00052000010c7983 */ /* 0x000f220000100a00 */
[----:B------:R-:W-:-:S03]  /*11110*/  IADD3.X R101, PT, PT, R133, UR4, RZ, P2, !PT ;  /* 0x0000000485657c10 */ /* 0x000fc600097fe4ff */
[----:B------:R-:W4:Y:S04]  /*11120*/  LDL.64 R18, [R1+0x4e0] ;  /* 0x0004e00001127983 */ /* 0x000f280000100a00 */
        /* <DEDUP_REMOVED lines=16> */
[----:B------:R-:W4:Y:S04]  /*11230*/  LDG.E.U8 R100, desc[UR32][R100.64] ;  /* 0x0000002064647981 */ /* 0x000f28000c1e1100 */
[----:B------:R-:W4:Y:S04]  /*11240*/  LDL.64 R122, [R1+0x7b8] ;  /* 0x0007b800017a7983 */ /* 0x000f280000100a00 */
[----:B------:R-:W4:Y:S04]  /*11250*/  LDL.64 R124, [R1+0x7b0] ;  /* 0x0007b000017c7983 */ /* 0x000f280000100a00 */
[----:B------:R-:W4:Y:S01]  /*11260*/  LDL.64 R128, [R1+0x7e8] ;  /* 0x0007e80001807983 */ /* 0x000f220000100a00 */
[----:B------:R-:W-:-:S03]  /*11270*/  USHF.L.U32 UR5, UR58, 0x3, URZ ;  /* 0x000000033a057899 */ /* 0x000fc600080006ff */
[----:B------:R-:W4:Y:S01]  /*11280*/  LDL.64 R126, [R1+0x820] ;  /* 0x00082000017e7983 */ /* 0x000f220000100a00 */
[----:B------:R-:W-:-:S03]  /*11290*/  UIMAD UR12, UR58, 0x9, URZ ;  /* 0x000000093a0c78a4 */ /* 0x000fc6000f8e02ff */
[----:B------:R-:W4:Y:S04]  /*112a0*/  LDL.64 R130, [R1+0x818] ;  /* 0x0008180001827983 */ /* 0x000f280000100a00 */
[----:B------:R-:W4:Y:S04]  /*112b0*/  LDL.64 R138, [R1+0x810] ;  /* 0x00081000018a7983 */ /* 0x000f280000100a00 */
[----:B------:R-:W4:Y:S04]  /*112c0*/  LDL.64 R144, [R1+0x808] ;  /* 0x0008080001907983 */ /* 0x000f280000100a00 */
[----:B------:R-:W4:Y:S04]  /*112d0*/  LDL.64 R142, [R1+0x800] ;  /* 0x00080000018e7983 */ /* 0x000f280000100a00 */
[----:B------:R-:W4:Y:S01]  /*112e0*/  LDL.64 R140, [R1+0x428] ;  /* 0x00042800018c7983 */ /* 0x000f220000100a00 */
[----:B--2---:R-:W-:-:S04]  /*112f0*/  IADD3 R92, P3, PT, R4, UR21, RZ ;  /* 0x00000015045c7c10 */ /* 0x004fc8000ff7e0ff */
[----:B------:R-:W-:Y:S02]  /*11300*/  IADD3.X R93, PT, PT, R5, UR4, RZ, P3, !PT ;  /* 0x00000004055d7c10 */ /* 0x000fe40009ffe4ff */
[----:B---3--:R-:W-:Y:S02]  /*11310*/  IADD3 R6, P2, PT, R2, UR21, RZ ;  /* 0x0000001502067c10 */ /* 0x008fe4000ff5e0ff */
[----:B----4-:R-:W-:Y:S01]  /*11320*/  IADD3 R4, P3, PT, R16, UR21, RZ ;  /* 0x0000001510047c10 */ /* 0x010fe2000ff7e0ff */
[----:B------:R-:W2:Y:S01]  /*11330*/  LDG.E.U8 R92, desc[UR32][R92.64] ;  /* 0x000000205c5c7981 */ /* 0x000ea2000c1e1100 */
[----:B------:R-:W-:Y:S02]  /*11340*/  IADD3.X R7, PT, PT, R3, UR4, RZ, P2, !PT ;  /* 0x0000000403077c10 */ /* 0x000fe400097fe4ff */
[----:B------:R-:W-:Y:S02]  /*11350*/  IADD3.X R5, PT, PT, R17, UR4, RZ, P3, !PT ;  /* 0x0000000411057c10 */ /* 0x000fe40009ffe4ff */
[----:B------:R-:W-:Y:S01]  /*11360*/  IADD3 R2, P2, PT, R8, UR21, RZ ;  /* 0x0000001508027c10 */ /* 0x000fe2000ff5e0ff */
[----:B------:R-:W3:Y:S03]  /*11370*/  LDL.64 R16, [R1+0x460] ;  /* 0x0004600001107983 */ /* 0x000ee60000100a00 */
[----:B------:R-:W-:Y:S01]  /*11380*/  IADD3.X R3, PT, PT, R9, UR4, RZ, P2, !PT ;  /* 0x0000000409037c10 */ /* 0x000fe200097fe4ff */
[----:B------:R0:W4:Y:S04]  /*11390*/  LDG.E.U8 R77, desc[UR32][R6.64] ;  /* 0x00000020064d7981 */ /* 0x000128000c1e1100 */
[----:B------:R-:W2:Y:S04]  /*113a0*/  LDL.64 R8, [R1+0x420] ;  /* 0x0004200001087983 */ /* 0x000ea80000100a00 */
[----:B------:R1:W4:Y:S01]  /*113b0*/  LDG.E.U8 R75, desc[UR32][R2.64] ;  /* 0x00000020024b7981 */ /* 0x000322000c1e1100 */
[----:B0-----:R-:W-:-:S03]  /*113c0*/  IADD3 R6, P3, PT, R24, UR21, RZ ;  /* 0x0000001518067c10 */ /* 0x001fc6000ff7e0ff */
[----:B------:R0:W4:Y:S01]  /*113d0*/  LDG.E.U8 R76, desc[UR32][R4.64] ;  /* 0x00000020044c7981 */ /* 0x000122000c1e1100 */
[----:B------:R-:W-:-:S03]  /*113e0*/  IADD3.X R7, PT, PT, R25, UR4, RZ, P3, !PT ;  /* 0x0000000419077c10 */ /* 0x000fc60009ffe4ff */
[----:B------:R-:W4:Y:S01]  /*113f0*/  LDL.64 R24, [R1+0x718] ;  /* 0x0007180001187983 */ /* 0x000f220000100a00 */
[----:B-1----:R-:W-:-:S03]  /*11400*/  IADD3 R2, P3, PT, R14, UR21, RZ ;  /* 0x000000150e027c10 */ /* 0x002fc6000ff7e0ff */
[----:B------:R1:W4:Y:S01]  /*11410*/  LDG.E.U8 R74, desc[UR32][R6.64] ;  /* 0x00000020064a7981 */ /* 0x000322000c1e1100 */
[----:B------:R-:W-:-:S03]  /*11420*/  IADD3.X R3, PT, PT, R15, UR4, RZ, P3, !PT ;  /* 0x000000040f037c10 */ /* 0x000fc60009ffe4ff */
[----:B------:R-:W4:Y:S01]  /*11430*/  LDL.64 R14, [R1+0x698] ;  /* 0x00069800010e7983 */ /* 0x000f220000100a00 */
[----:B0-----:R-:W-:-:S03]  /*11440*/  IADD3 R4, P2, PT, R22, UR21, RZ ;  /* 0x0000001516047c10 */ /* 0x001fc6000ff5e0ff */
[----:B------:R0:W4:Y:S01]  /*11450*/  LDG.E.U8 R72, desc[UR32][R2.64] ;  /* 0x0000002002487981 */ /* 0x000122000c1e1100 */
[----:B------:R-:W-:Y:S02]  /*11460*/  IADD3.X R5, PT, PT, R23, UR4, RZ, P2, !PT ;  /* 0x0000000417057c10 */ /* 0x000fe400097fe4ff */
[----:B-1----:R-:W-:Y:S01]  /*11470*/  IADD3 R6, P2, PT, R20, UR21, RZ ;  /* 0x0000001514067c10 */ /* 0x002fe2000ff5e0ff */
[----:B------:R-:W4:Y:S03]  /*11480*/  LDL.64 R22, [R1+0x6d8] ;  /* 0x0006d80001167983 */ /* 0x000f260000100a00 */
[----:B------:R-:W-:Y:S01]  /*11490*/  IADD3.X R7, PT, PT, R21, UR4, RZ, P2, !PT ;  /* 0x0000000415077c10 */ /* 0x000fe200097fe4ff */
[----:B------:R1:W4:Y:S04]  /*114a0*/  LDG.E.U8 R73, desc[UR32][R4.64] ;  /* 0x0000002004497981 */ /* 0x000328000c1e1100 */
[----:B------:R-:W4:Y:S01]  /*114b0*/  LDL.64 R20, [R1+0x658] ;  /* 0x0006580001147983 */ /* 0x000f220000100a00 */
[----:B0-----:R-:W-:-:S03]  /*114c0*/  IADD3 R2, P2, PT, R18, UR21, RZ ;  /* 0x0000001512027c10 */ /* 0x001fc6000ff5e0ff */
[----:B------:R0:W4:Y:S01]  /*114d0*/  LDG.E.U8 R71, desc[UR32][R6.64] ;  /* 0x0000002006477981 */ /* 0x000122000c1e1100 */
[----:B-1----:R-:W-:-:S04]  /*114e0*/  IADD3 R4, P3, PT, R12, UR21, RZ ;  /* 0x000000150c047c10 */ /* 0x002fc8000ff7e0ff */
[----:B------:R-:W-:Y:S02]  /*114f0*/  IADD3.X R5, PT, PT, R13, UR4, RZ, P3, !PT ;  /* 0x000000040d057c10 */ /* 0x000fe40009ffe4ff */
[----:B------:R-:W4:Y:S01]  /*11500*/  LDL.64 R12, [R1+0x618] ;  /* 0x00061800010c7983 */ /* 0x000f220000100a00 */
[----:B0-----:R-:W-:Y:S02]  /*11510*/  IADD3 R6, P3, PT, R10, UR21, RZ ;  /* 0x000000150a067c10 */ /* 0x001fe4000ff7e0ff */
[----:B------:R-:W-:Y:S01]  /*11520*/  IADD3.X R3, PT, PT, R19, UR4, RZ, P2, !PT ;  /* 0x0000000413037c10 */ /* 0x000fe200097fe4ff */
[----:B------:R3:W4:Y:S01]  /*11530*/  LDG.E.U8 R70, desc[UR32][R4.64] ;  /* 0x0000002004467981 */ /* 0x000722000c1e1100 */
[----:B------:R-:W-:-:S03]  /*11540*/  IADD3.X R7, PT, PT, R11, UR4, RZ, P3, !PT ;  /* 0x000000040b077c10 */ /* 0x000fc60009ffe4ff */
[----:B------:R-:W4:Y:S04]  /*11550*/  LDL.64 R18, [R1+0x5d8] ;  /* 0x0005d80001127983 */ /* 0x000f280000100a00 */
[----:B------:R-:W4:Y:S04]  /*11560*/  LDL.64 R10, [R1+0x598] ;  /* 0x00059800010a7983 */ /* 0x000f280000100a00 */
[----:B------:R2:W4:Y:S04]  /*11570*/  LDG.E.U8 R69, desc[UR32][R2.64] ;  /* 0x0000002002457981 */ /* 0x000528000c1e1100 */
[----:B------:R-:W4:Y:S01]  /*11580*/  LDG.E.U8 R68, desc[UR32][R6.64] ;  /* 0x0000002006447981 */ /* 0x000f22000c1e1100 */
[----:B---3--:R-:W-:-:S04]  /*11590*/  IADD3 R4, P2, PT, R16, UR21, RZ ;  /* 0x0000001510047c10 */ /* 0x008fc8000ff5e0ff */
[----:B------:R-:W-:Y:S02]  /*115a0*/  IADD3.X R5, PT, PT, R17, UR4, RZ, P2, !PT ;  /* 0x0000000411057c10 */ /* 0x000fe400097fe4ff */
[----:B------:R-:W3:Y:S01]  /*115b0*/  LDL.64 R16, [R1+0x558] ;  /* 0x0005580001107983 */ /* 0x000ee20000100a00 */
[----:B--2---:R-:W-:-:S03]  /*115c0*/  IADD3 R2, P3, PT, R8, UR21, RZ ;  /* 0x0000001508027c10 */ /* 0x004fc6000ff7e0ff */
[----:B------:R0:W2:Y:S01]  /*115d0*/  LDG.E.U8 R67, desc[UR32][R4.64] ;  /* 0x0000002004437981 */ /* 0x0000a2000c1e1100 */
[----:B------:R-:W-:-:S03]  /*115e0*/  IADD3.X R3, PT, PT, R9, UR4, RZ, P3, !PT ;  /* 0x0000000409037c10 */ /* 0x000fc60009ffe4ff */
[----:B------:R-:W2:Y:S04]  /*115f0*/  LDL.64 R8, [R1+0x518] ;  /* 0x0005180001087983 */ /* 0x000ea80000100a00 */
[----:B------:R1:W2:Y:S01]  /*11600*/  LDG.E.U8 R66, desc[UR32][R2.64] ;  /* 0x0000002002427981 */ /* 0x0002a2000c1e1100 */
[----:B----4-:R-:W-:-:S04]  /*11610*/  IADD3 R88, P2, PT, R24, UR21, RZ ;  /* 0x0000001518587c10 */ /* 0x010fc8000ff5e0ff */
[----:B------:R-:W-:Y:S02]  /*11620*/  IADD3.X R89, PT, PT, R25, UR4, RZ, P2, !PT ;  /* 0x0000000419597c10 */ /* 0x000fe400097fe4ff */
[----:B------:R-:W4:Y:S01]  /*11630*/  LDL.64 R24, [R1+0x4d8] ;  /* 0x0004d80001187983 */ /* 0x000f220000100a00 */
[----:B0-----:R-:W-:-:S03]  /*11640*/  IADD3 R4, P2, PT, R14, UR21, RZ ;  /* 0x000000150e047c10 */ /* 0x001fc6000ff5e0ff */
[----:B------:R-:W4:Y:S01]  /*11650*/  LDG.E.U8 R88, desc[UR32][R88.64] ;  /* 0x0000002058587981 */ /* 0x000f22000c1e1100 */
[----:B------:R-:W-:-:S03]  /*11660*/  IADD3.X R5, PT, PT, R15, UR4, RZ, P2, !PT ;  /* 0x000000040f057c10 */ /* 0x000fc600097fe4ff */
[----:B------:R-:W4:Y:S01]  /*11670*/  LDL.64 R14, [R1+0x458] ;  /* 0x00045800010e7983 */ /* 0x000f220000100a00 */
[----:B------:R-:W-:-:S03]  /*11680*/  IADD3 R6, P3, PT, R22, UR21, RZ ;  /* 0x0000001516067c10 */ /* 0x000fc6000ff7e0ff */
[----:B------:R-:W4:Y:S01]  /*11690*/  LDG.E.U8 R64, desc[UR32][R4.64] ;  /* 0x0000002004407981 */ /* 0x000f22000c1e1100 */
[----:B------:R-:W-:-:S03]  /*116a0*/  IADD3.X R7, PT, PT, R23, UR4, RZ, P3, !PT ;  /* 0x0000000417077c10 */ /* 0x000fc60009ffe4ff */
[----:B------:R-:W4:Y:S01]  /*116b0*/  LDL.64 R22, [R1+0x498] ;  /* 0x0004980001167983 */ /* 0x000f220000100a00 */
[----:B-1----:R-:W-:-:S03]  /*116c0*/  IADD3 R2, P3, PT, R20, UR21, RZ ;  /* 0x0000001514027c10 */ /* 0x002fc6000ff7e0ff */
[----:B------:R0:W4:Y:S01]  /*116d0*/  LDG.E.U8 R65, desc[UR32][R6.64] ;  /* 0x0000002006417981 */ /* 0x000122000c1e1100 */
[----:B------:R-:W-:-:S03]  /*116e0*/  IADD3.X R3, PT, PT, R21, UR4, RZ, P3, !PT ;  /* 0x0000000415037c10 */ /* 0x000fc60009ffe4ff */
[----:B------:R-:W4:Y:S04]  /*116f0*/  LDL.64 R20, [R1+0x418] ;  /* 0x0004180001147983 */ /* 0x000f280000100a00 */
[----:B------:R1:W4:Y:S01]  /*11700*/  LDG.E.U8 R63, desc[UR32][R2.64] ;  /* 0x00000020023f7981 */ /* 0x000322000c1e1100 */
[----:B0-----:R-:W-:-:S04]  /*11710*/  IADD3 R6, P2, PT, R12, UR21, RZ ;  /* 0x000000150c067c10 */ /* 0x001fc8000ff5e0ff */
[----:B------:R-:W-:Y:S02]  /*11720*/  IADD3.X R7, PT, PT, R13, UR4, RZ, P2, !PT ;  /* 0x000000040d077c10 */ /* 0x000fe400097fe4ff */
[----:B------:R-:W4:Y:S01]  /*11730*/  LDL.64 R12, [R1+0x710] ;  /* 0x00071000010c7983 */ /* 0x000f220000100a00 */
[----:B------:R-:W-:-:S03]  /*11740*/  IADD3 R4, P3, PT, R18, UR21, RZ ;  /* 0x0000001512047c10 */ /* 0x000fc6000ff7e0ff */
[----:B------:R3:W4:Y:S01]  /*11750*/  LDG.E.U8 R62, desc[UR32][R6.64] ;  /* 0x00000020063e7981 */ /* 0x000722000c1e1100 */
[----:B-1----:R-:W-:Y:S02]  /*11760*/  IADD3 R2, P2, PT, R10, UR21, RZ ;  /* 0x000000150a027c10 */ /* 0x002fe4000ff5e0ff */
[----:B------:R-:W-:Y:S02]  /*11770*/  IADD3.X R5, PT, PT, R19, UR4, RZ, P3, !PT ;  /* 0x0000000413057c10 */ /* 0x000fe40009ffe4ff */
[----:B------:R-:W-:Y:S01]  /*11780*/  IADD3.X R3, PT, PT, R11, UR4, RZ, P2, !PT ;  /* 0x000000040b037c10 */ /* 0x000fe200097fe4ff */
[----:B------:R-:W4:Y:S04]  /*11790*/  LDL.64 R18, [R1+0x6d0] ;  /* 0x0006d00001127983 */ /* 0x000f280000100a00 */
[----:B------:R-:W4:Y:S04]  /*117a0*/  LDL.64 R10, [R1+0x690] ;  /* 0x00069000010a7983 */ /* 0x000f280000100a00 */
[----:B------:R2:W4:Y:S04]  /*117b0*/  LDG.E.U8 R61, desc[UR32][R4.64] ;  /* 0x00000020043d7981 */ /* 0x000528000c1e1100 */
[----:B------:R4:W4:Y:S01]  /*117c0*/  LDG.E.U8 R60, desc[UR32][R2.64] ;  /* 0x00000020023c7981 */ /* 0x000922000c1e1100 */
[----:B---3--:R-:W-:-:S04]  /*117d0*/  IADD3 R6, P3, PT, R16, UR21, RZ ;  /* 0x0000001510067c10 */ /* 0x008fc8000ff7e0ff */
[----:B------:R-:W-:Y:S02]  /*117e0*/  IADD3.X R7, PT, PT, R17, UR4, RZ, P3, !PT ;  /* 0x0000000411077c10 */ /* 0x000fe40009ffe4ff */
[----:B------:R-:W3:Y:S01]  /*117f0*/  LDL.64 R16, [R1+0x650] ;  /* 0x0006500001107983 */ /* 0x000ee20000100a00 */
[----:B--2---:R-:W-:-:S03]  /*11800*/  IADD3 R4, P2, PT, R8, UR21, RZ ;  /* 0x0000001508047c10 */ /* 0x004fc6000ff5e0ff */
[----:B------:R-:W2:Y:S01]  /*11810*/  LDG.E.U8 R59, desc[UR32][R6.64] ;  /* 0x00000020063b7981 */ /* 0x000ea2000c1e1100 */
[----:B------:R-:W-:-:S03]  /*11820*/  IADD3.X R5, PT, PT, R9, UR4, RZ, P2, !PT ;  /* 0x0000000409057c10 */ /* 0x000fc600097fe4ff */
[----:B------:R-:W2:Y:S04]  /*11830*/  LDL.64 R8, [R1+0x610] ;  /* 0x0006100001087983 */ /* 0x000ea80000100a00 */
[----:B------:R0:W2:Y:S01]  /*11840*/  LDG.E.U8 R58, desc[UR32][R4.64] ;  /* 0x00000020043a7981 */ /* 0x0000a2000c1e1100 */
[----:B----4-:R-:W-:-:S04]  /*11850*/  IADD3 R2, P3, PT, R24, UR21, RZ ;  /* 0x0000001518027c10 */ /* 0x010fc8000ff7e0ff */
[----:B------:R-:W-:Y:S02]  /*11860*/  IADD3.X R3, PT, PT, R25, UR4, RZ, P3, !PT ;  /* 0x0000000419037c10 */ /* 0x000fe40009ffe4ff */
[----:B------:R-:W4:Y:S01]  /*11870*/  LDL.64 R24, [R1+0x5d0] ;  /* 0x0005d00001187983 */ /* 0x000f220000100a00 */
[----:B0-----:R-:W-:-:S03]  /*11880*/  IADD3 R4, P3, PT, R14, UR21, RZ ;  /* 0x000000150e047c10 */ /* 0x001fc6000ff7e0ff */
[----:B------:R0:W4:Y:S01]  /*11890*/  LDG.E.U8 R57, desc[UR32][R2.64] ;  /* 0x0000002002397981 */ /* 0x000122000c1e1100 */
[----:B------:R-:W-:-:S03]  /*118a0*/  IADD3.X R5, PT, PT, R15, UR4, RZ, P3, !PT ;  /* 0x000000040f057c10 */ /* 0x000fc60009ffe4ff */
[----:B------:R-:W4:Y:S01]  /*118b0*/  LDL.64 R14, [R1+0x550] ;  /* 0x00055000010e7983 */ /* 0x000f220000100a00 */
[----:B------:R-:W-:-:S03]  /*118c0*/  IADD3 R6, P2, PT, R22, UR21, RZ ;  /* 0x0000001516067c10 */ /* 0x000fc6000ff5e0ff */
[----:B------:R-:W4:Y:S01]  /*118d0*/  LDG.E.U8 R55, desc[UR32][R4.64] ;  /* 0x0000002004377981 */ /* 0x000f22000c1e1100 */
[----:B------:R-:W-:-:S03]  /*118e0*/  IADD3.X R7, PT, PT, R23, UR4, RZ, P2, !PT ;  /* 0x0000000417077c10 */ /* 0x000fc600097fe4ff */
[----:B------:R-:W4:Y:S01]  /*118f0*/  LDL.64 R22, [R1+0x590] ;  /* 0x0005900001167983 */ /* 0x000f220000100a00 */
[----:B0-----:R-:W-:-:S03]  /*11900*/  IADD3 R2, P4, PT, R20, UR21, RZ ;  /* 0x0000001514027c10 */ /* 0x001fc6000ff9e0ff */
[----:B------:R0:W4:Y:S01]  /*11910*/  LDG.E.U8 R56, desc[UR32][R6.64] ;  /* 0x0000002006387981 */ /* 0x000122000c1e1100 */
[----:B------:R-:W-:-:S03]  /*11920*/  IADD3.X R3, PT, PT, R21, UR4, RZ, P4, !PT ;  /* 0x0000000415037c10 */ /* 0x000fc6000a7fe4ff */
[----:B------:R-:W4:Y:S04]  /*11930*/  LDL.64 R20, [R1+0x510] ;  /* 0x0005100001147983 */ /* 0x000f280000100a00 */
[----:B------:R1:W4:Y:S01]  /*11940*/  LDG.E.U8 R54, desc[UR32][R2.64] ;  /* 0x0000002002367981 */ /* 0x000322000c1e1100 */
[----:B------:R-:W-:-:S04]  /*11950*/  IADD3 R86, P2, PT, R12, UR21, RZ ;  /* 0x000000150c567c10 */ /* 0x000fc8000ff5e0ff */
[----:B------:R-:W-:Y:S02]  /*11960*/  IADD3.X R87, PT, PT, R13, UR4, RZ, P2, !PT ;  /* 0x000000040d577c10 */ /* 0x000fe400097fe4ff */
[----:B------:R-:W4:Y:S04]  /*11970*/  LDL.64 R12, [R1+0x4d0] ;  /* 0x0004d000010c7983 */ /* 0x000f280000100a00 */
[----:B------:R-:W4:Y:S01]  /*11980*/  LDG.E.U8 R86, desc[UR32][R86.64] ;  /* 0x0000002056567981 */ /* 0x000f22000c1e1100 */
[----:B0-----:R-:W-:Y:S02]  /*11990*/  IADD3 R6, P3, PT, R18, UR21, RZ ;  /* 0x0000001512067c10 */ /* 0x001fe4000ff7e0ff */
[----:B-1----:R-:W-:Y:S02]  /*119a0*/  IADD3 R2, P2, PT, R10, UR21, RZ ;  /* 0x000000150a027c10 */ /* 0x002fe4000ff5e0ff */
[----:B------:R-:W-:-:S02]  /*119b0*/  IADD3.X R7, PT, PT, R19, UR4, RZ, P3, !PT ;  /* 0x0000000413077c10 */ /* 0x000fc40009ffe4ff */
        /* <DEDUP_REMOVED lines=29> */
[----:B0-----:R-:W-:-:S04]  /*11b90*/  IADD3 R4, P3, PT, R12, UR21, RZ ;  /* 0x000000150c047c10 */ /* 0x001fc8000ff7e0ff */
[----:B------:R-:W-:Y:S02]  /*11ba0*/  IADD3.X R5, PT, PT, R13, UR4, RZ, P3, !PT ;  /* 0x000000040d057c10 */ /* 0x000fe40009ffe4ff */
[----:B------:R-:W4:Y:S04]  /*11bb0*/  LDL.64 R12, [R1+0x608] ;  /* 0x00060800010c7983 */ /* 0x000f280000100a00 */
[----:B------:R3:W4:Y:S01]  /*11bc0*/  LDG.E.U8 R45, desc[UR32][R4.64] ;  /* 0x00000020042d7981 */ /* 0x000722000c1e1100 */
[----:B------:R-:W-:Y:S02]  /*11bd0*/  IADD3 R6, P2, PT, R18, UR21, RZ ;  /* 0x0000001512067c10 */ /* 0x000fe4000ff5e0ff */
[----:B-1----:R-:W-:Y:S02]  /*11be0*/  IADD3 R2, P3, PT, R10, UR21, RZ ;  /* 0x000000150a027c10 */ /* 0x002fe4000ff7e0ff */
[----:B------:R-:W-:-:S02]  /*11bf0*/  IADD3.X R7, PT, PT, R19, UR4, RZ, P2, !PT ;  /* 0x0000000413077c10 */ /* 0x000fc400097fe4ff */
[----:B------:R-:W-:Y:S01]  /*11c00*/  IADD3.X R3, PT, PT, R11, UR4, RZ, P3, !PT ;  /* 0x000000040b037c10 */ /* 0x000fe20009ffe4ff */
        /* <DEDUP_REMOVED lines=11> */
[----:B------:R-:W2:Y:S01]  /*11cc0*/  LDG.E.U8 R98, desc[UR32][R98.64] ;  /* 0x0000002062627981 */ /* 0x000ea2000c1e1100 */
        /* <DEDUP_REMOVED lines=44> */
[----:B------:R1:W4:Y:S01]  /*11f90*/  LDG.E.U8 R30, desc[UR32][R4.64] ;  /* 0x00000020041e7981 */ /* 0x000322000c1e1100 */
        /* <DEDUP_REMOVED lines=11> */
[----:B-1----:R-:W-:Y:S02]  /*12050*/  IADD3 R4, P3, PT, R18, UR21, RZ ;  /* 0x0000001512047c10 */ /* 0x002fe4000ff7e0ff */
[----:B0-----:R-:W-:Y:S02]  /*12060*/  IADD3 R6, P2, PT, R10, UR21, RZ ;  /* 0x000000150a067c10 */ /* 0x001fe4000ff5e0ff */
        /* <DEDUP_REMOVED lines=12> */
[----:B------:R-:W2:Y:S01]  /*12130*/  LDL.64 R8, [R1+0x400] ;  /* 0x0004000001087983 */ /* 0x000ea20000100a00 */
[----:B----4-:R-:W-:-:S04]  /*12140*/  IADD3 R6, P3, PT, R24, UR21, RZ ;  /* 0x0000001518067c10 */ /* 0x010fc8000ff7e0ff */
[----:B------:R-:W-:Y:S02]  /*12150*/  IADD3.X R7, PT, PT, R25, UR4, RZ, P3, !PT ;  /* 0x0000000419077c10 */ /* 0x000fe40009ffe4ff */
[----:B------:R0:W4:Y:S04]  /*12160*/  LDG.E.U8 R25, desc[UR32][R4.64] ;  /* 0x0000002004197981 */ /* 0x000128000c1e1100 */
[----:B------:R1:W4:Y:S01]  /*12170*/  LDG.E.U8 R24, desc[UR32][R6.64] ;  /* 0x0000002006187981 */ /* 0x000322000c1e1100 */
[----:B0-----:R-:W-:-:S04]  /*12180*/  IADD3 R4, P3, PT, R14, UR21, RZ ;  /* 0x000000150e047c10 */ /* 0x001fc8000ff7e0ff */
[----:B------:R-:W-:Y:S02]  /*12190*/  IADD3.X R5, PT, PT, R15, UR4, RZ, P3, !PT ;  /* 0x000000040f057c10 */ /* 0x000fe40009ffe4ff */
[----:B------:R-:W4:Y:S01]  /*121a0*/  LDL.64 R14, [R1+0x6b8] ;  /* 0x0006b800010e7983 */ /* 0x000f220000100a00 */
[----:B------:R-:W-:-:S03]  /*121b0*/  IADD3 R2, P2, PT, R22, UR21, RZ ;  /* 0x0000001516027c10 */ /* 0x000fc6000ff5e0ff */
[----:B------:R-:W4:Y:S01]  /*121c0*/  LDG.E.U8 R22, desc[UR32][R4.64] ;  /* 0x0000002004167981 */ /* 0x000f22000c1e1100 */
[----:B------:R-:W-:Y:S02]  /*121d0*/  IADD3.X R3, PT, PT, R23, UR4, RZ, P2, !PT ;  /* 0x0000000417037c10 */ /* 0x000fe400097fe4ff */
[----:B-1----:R-:W-:-:S03]  /*121e0*/  IADD3 R6, P2, PT, R20, UR21, RZ ;  /* 0x0000001514067c10 */ /* 0x002fc6000ff5e0ff */
[----:B------:R0:W4:Y:S01]  /*121f0*/  LDG.E.U8 R23, desc[UR32][R2.64] ;  /* 0x0000002002177981 */ /* 0x000122000c1e1100 */
[----:B------:R-:W-:-:S05]  /*12200*/  IADD3.X R7, PT, PT, R21, UR4, RZ, P2, !PT ;  /* 0x0000000415077c10 */ /* 0x000fca00097fe4ff */
        /* <DEDUP_REMOVED lines=8> */
[----:B------:R-:W-:Y:S02]  /*12290*/  IADD3.X R7, PT, PT, R11, UR4, RZ, P3, !PT ;  /* 0x000000040b077c10 */ /* 0x000fe40009ffe4ff */
[----:B------:R-:W4:Y:S04]  /*122a0*/  LDL.64 R10, [R1+0x5b8] ;  /* 0x0005b800010a7983 */ /* 0x000f280000100a00 */
[----:B------:R2:W4:Y:S04]  /*122b0*/  LDG.E.U8 R19, desc[UR32][R4.64] ;  /* 0x0000002004137981 */ /* 0x000528000c1e1100 */
[----:B------:R-:W4:Y:S01]  /*122c0*/  LDG.E.U8 R18, desc[UR32][R6.64] ;  /* 0x0000002006127981 */ /* 0x000f22000c1e1100 */
[----:B---3--:R-:W-:-:S04]  /*122d0*/  IADD3 R2, P2, PT, R16, UR21, RZ ;  /* 0x0000001510027c10 */ /* 0x008fc8000ff5e0ff */
[----:B------:R-:W-:Y:S02]  /*122e0*/  IADD3.X R3, PT, PT, R17, UR4, RZ, P2, !PT ;  /* 0x0000000411037c10 */ /* 0x000fe400097fe4ff */
[----:B------:R-:W-:Y:S02]  /*122f0*/  IADD3 R94, P2, PT, R82, UR21, RZ ;  /* 0x00000015525e7c10 */ /* 0x000fe4000ff5e0ff */
[----:B--2---:R-:W-:Y:S01]  /*12300*/  IADD3 R4, P3, PT, R8, UR21, RZ ;  /* 0x0000001508047c10 */ /* 0x004fe2000ff7e0ff */
[----:B------:R0:W2:Y:S01]  /*12310*/  LDG.E.U8 R17, desc[UR32][R2.64] ;  /* 0x0000002002117981 */ /* 0x0000a2000c1e1100 */
[----:B------:R-:W-:Y:S02]  /*12320*/  IADD3.X R95, PT, PT, R83, UR4, RZ, P2, !PT ;  /* 0x00000004535f7c10 */ /* 0x000fe400097fe4ff */
[----:B------:R-:W-:Y:S01]  /*12330*/  IADD3.X R5, PT, PT, R9, UR4, RZ, P3, !PT ;  /* 0x0000000409057c10 */ /* 0x000fe20009ffe4ff */
[----:B------:R-:W3:Y:S04]  /*12340*/  LDL.64 R82, [R1+0x4f8] ;  /* 0x0004f80001527983 */ /* 0x000ee80000100a00 */
[----:B------:R-:W2:Y:S01]  /*12350*/  LDL.64 R8, [R1+0x538] ;  /* 0x0005380001087983 */ /* 0x000ea20000100a00 */
[----:B0-----:R-:W-:-:S03]  /*12360*/  IADD3 R2, P3, PT, R78, UR21, RZ ;  /* 0x000000154e027c10 */ /* 0x001fc6000ff7e0ff */
[----:B------:R4:W2:Y:S01]  /*12370*/  LDG.E.U8 R16, desc[UR32][R4.64] ;  /* 0x0000002004107981 */ /* 0x0008a2000c1e1100 */
[----:B------:R-:W-:-:S03]  /*12380*/  IADD3.X R3, PT, PT, R79, UR4, RZ, P3, !PT ;  /* 0x000000044f037c10 */ /* 0x000fc60009ffe4ff */
[----:B------:R-:W2:Y:S01]  /*12390*/  LDL.64 R78, [R1+0x4b8] ;  /* 0x0004b800014e7983 */ /* 0x000ea20000100a00 */
[----:B------:R-:W-:-:S03]  /*123a0*/  IADD3 R6, P3, PT, R84, UR21, RZ ;  /* 0x0000001554067c10 */ /* 0x000fc6000ff7e0ff */
[----:B------:R-:W2:Y:S01]  /*123b0*/  LDG.E.U8 R94, desc[UR32][R94.64] ;  /* 0x000000205e5e7981 */ /* 0x000ea2000c1e1100 */
[----:B----4-:R-:W-:-:S04]  /*123c0*/  IADD3 R4, P2, PT, R14, UR21, RZ ;  /* 0x000000150e047c10 */ /* 0x010fc8000ff5e0ff */
[----:B------:R-:W-:Y:S02]  /*123d0*/  IADD3.X R5, PT, PT, R15, UR4, RZ, P2, !PT ;  /* 0x000000040f057c10 */ /* 0x000fe400097fe4ff */
[----:B------:R-:W-:Y:S01]  /*123e0*/  IADD3.X R7, PT, PT, R85, UR4, RZ, P3, !PT ;  /* 0x0000000455077c10 */ /* 0x000fe20009ffe4ff */
[----:B------:R-:W4:Y:S04]  /*123f0*/  LDG.E.U8 R15, desc[UR32][R2.64] ;  /* 0x00000020020f7981 */ /* 0x000f28000c1e1100 */
[----:B------:R0:W4:Y:S04]  /*12400*/  LDG.E.U8 R14, desc[UR32][R4.64] ;  /* 0x00000020040e7981 */ /* 0x000128000c1e1100 */
[----:B------:R-:W4:Y:S01]  /*12410*/  LDL.64 R84, [R1+0x6f0] ;  /* 0x0006f00001547983 */ /* 0x000f220000100a00 */
[----:B0-----:R-:W-:-:S04]  /*12420*/  IADD3 R4, P3, PT, R80, UR21, RZ ;  /* 0x0000001550047c10 */ /* 0x001fc8000ff7e0ff */
[----:B------:R-:W-:Y:S02]  /*12430*/  IADD3.X R5, PT, PT, R81, UR4, RZ, P3, !PT ;  /* 0x0000000451057c10 */ /* 0x000fe40009ffe4ff */
[----:B------:R-:W4:Y:S01]  /*12440*/  LDL.64 R80, [R1+0x730] ;  /* 0x0007300001507983 */ /* 0x000f220000100a00 */
[----:B------:R-:W-:-:S04]  /*12450*/  IADD3 R2, P2, PT, R12, UR21, RZ ;  /* 0x000000150c027c10 */ /* 0x000fc8000ff5e0ff */
[----:B------:R-:W-:Y:S02]  /*12460*/  IADD3.X R3, PT, PT, R13, UR4, RZ, P2, !PT ;  /* 0x000000040d037c10 */ /* 0x000fe400097fe4ff */
[----:B------:R0:W4:Y:S04]  /*12470*/  LDG.E.U8 R13, desc[UR32][R6.64] ;  /* 0x00000020060d7981 */ /* 0x000128000c1e1100 */
[----:B------:R1:W4:Y:S01]  /*12480*/  LDG.E.U8 R12, desc[UR32][R2.64] ;  /* 0x00000020020c7981 */ /* 0x000322000c1e1100 */
[----:B0-----:R-:W-:Y:S02]  /*12490*/  IADD3 R6, P2, PT, R10, UR21, RZ ;  /* 0x000000150a067c10 */ /* 0x001fe4000ff5e0ff */
[----:B-1----:R-:W-:Y:S02]  /*124a0*/  IADD3 R2, P3, PT, R106, UR21, RZ ;  /* 0x000000156a027c10 */ /* 0x002fe4000ff7e0ff */
[----:B------:R-:W-:-:S02]  /*124b0*/  IADD3.X R7, PT, PT, R11, UR4, RZ, P2, !PT ;  /* 0x000000040b077c10 */ /* 0x000fc400097fe4ff */
[----:B------:R-:W4:Y:S01]  /*124c0*/  LDG.E.U8 R11, desc[UR32][R4.64] ;  /* 0x00000020040b7981 */ /* 0x000f22000c1e1100 */
[----:B------:R-:W-:-:S03]  /*124d0*/  IADD3.X R3, PT, PT, R107, UR4, RZ, P3, !PT ;  /* 0x000000046b037c10 */ /* 0x000fc60009ffe4ff */
[----:B------:R3:W4:Y:S04]  /*124e0*/  LDG.E.U8 R10, desc[UR32][R6.64] ;  /* 0x00000020060a7981 */ /* 0x000728000c1e1100 */
[----:B------:R-:W4:Y:S01]  /*124f0*/  LDL.64 R106, [R1+0x470] ;  /* 0x00047000016a7983 */ /* 0x000f220000100a00 */
[----:B---3--:R-:W-:Y:S02]  /*12500*/  IADD3 R6, P3, PT, R82, UR21, RZ ;  /* 0x0000001552067c10 */ /* 0x008fe4000ff7e0ff */
[----:B--2---:R-:W-:Y:S02]  /*12510*/  IADD3 R4, P2, PT, R8, UR21, RZ ;  /* 0x0000001508047c10 */ /* 0x004fe4000ff5e0ff */
[----:B------:R-:W-:Y:S02]  /*12520*/  IADD3.X R7, PT, PT, R83, UR4, RZ, P3, !PT ;  /* 0x0000000453077c10 */ /* 0x000fe40009ffe4ff */
[----:B------:R-:W-:Y:S01]  /*12530*/  IADD3.X R5, PT, PT, R9, UR4, RZ, P2, !PT ;  /* 0x0000000409057c10 */ /* 0x000fe200097fe4ff */
[----:B------:R-:W2:Y:S04]  /*12540*/  LDL.64 R82, [R1+0x630] ;  /* 0x0006300001527983 */ /* 0x000ea80000100a00 */
[----:B------:R0:W3:Y:S04]  /*12550*/  LDG.E.U8 R8, desc[UR32][R4.64] ;  /* 0x0000002004087981 */ /* 0x0000e8000c1e1100 */
[----:B------:R1:W3:Y:S04]  /*12560*/  LDG.E.U8 R9, desc[UR32][R2.64] ;  /* 0x0000002002097981 */ /* 0x0002e8000c1e1100 */
[----:B------:R-:W3:Y:S01]  /*12570*/  LDG.E.U8 R7, desc[UR32][R6.64] ;  /* 0x0000002006077981 */ /* 0x000ee2000c1e1100 */
[----:B0-----:R-:W-:-:S04]  /*12580*/  IADD3 R4, P3, PT, R102, UR21, RZ ;  /* 0x0000001566047c10 */ /* 0x001fc8000ff7e0ff */
[----:B------:R-:W-:Y:S02]  /*12590*/  IADD3.X R5, PT, PT, R103, UR4, RZ, P3, !PT ;  /* 0x0000000467057c10 */ /* 0x000fe40009ffe4ff */
[----:B------:R-:W3:Y:S01]  /*125a0*/  LDL.64 R102, [R1+0x570] ;  /* 0x0005700001667983 */ /* 0x000ee20000100a00 */
[----:B-1----:R-:W-:-:S03]  /*125b0*/  IADD3 R2, P2, PT, R78, UR21, RZ ;  /* 0x000000154e027c10 */ /* 0x002fc6000ff5e0ff */
[----:B------:R-:W3:Y:S01]  /*125c0*/  LDG.E.U8 R5, desc[UR32][R4.64] ;  /* 0x0000002004057981 */ /* 0x000ee2000c1e1100 */
[----:B------:R-:W-:-:S05]  /*125d0*/  IADD3.X R3, PT, PT, R79, UR4, RZ, P2, !PT ;  /* 0x000000044f037c10 */ /* 0x000fca00097fe4ff */
[----:B------:R0:W3:Y:S02]  /*125e0*/  LDG.E.U8 R6, desc[UR32][R2.64] ;  /* 0x0000002002067981 */ /* 0x0000e4000c1e1100 */
[----:B0-----:R-:W-:-:S04]  /*125f0*/  IADD3 R2, P3, PT, R104, UR21, RZ ;  /* 0x0000001568027c10 */ /* 0x001fc8000ff7e0ff */
[----:B------:R-:W-:Y:S02]  /*12600*/  IADD3.X R3, PT, PT, R105, UR4, RZ, P3, !PT ;  /* 0x0000000469037c10 */ /* 0x000fe40009ffe4ff */
[----:B------:R-:W3:Y:S01]  /*12610*/  LDL.64 R104, [R1+0x4f0] ;  /* 0x0004f00001687983 */ /* 0x000ee20000100a00 */
[----:B------:R-:W-:-:S03]  /*12620*/  IADD3 R78, P2, PT, R90, UR21, RZ ;  /* 0x000000155a4e7c10 */ /* 0x000fc6000ff5e0ff */
[----:B------:R-:W3:Y:S01]  /*12630*/  LDG.E.U8 R3, desc[UR32][R2.64] ;  /* 0x0000002002037981 */ /* 0x000ee2000c1e1100 */
[----:B------:R-:W-:Y:S02]  /*12640*/  IADD3.X R79, PT, PT, R91, UR4, RZ, P2, !PT ;  /* 0x000000045b4f7c10 */ /* 0x000fe400097fe4ff */
[----:B----4-:R-:W-:-:S03]  /*12650*/  IADD3 R90, P2, PT, R80, UR21, RZ ;  /* 0x00000015505a7c10 */ /* 0x010fc6000ff5e0ff */
[----:B------:R0:W4:Y:S01]  /*12660*/  LDG.E.U8 R4, desc[UR32][R78.64] ;  /* 0x000000204e047981 */ /* 0x000122000c1e1100 */
[----:B------:R-:W-:Y:S02]  /*12670*/  IADD3.X R91, PT, PT, R81, UR4, RZ, P2, !PT ;  /* 0x00000004515b7c10 */ /* 0x000fe400097fe4ff */
[----:B------:R-:W-:-:S03]  /*12680*/  IADD3 R80, P2, PT, R108, UR21, RZ ;  /* 0x000000156c507c10 */ /* 0x000fc6000ff5e0ff */
[----:B------:R-:W4:Y:S01]  /*12690*/  LDG.E.U8 R90, desc[UR32][R90.64] ;  /* 0x000000205a5a7981 */ /* 0x000f22000c1e1100 */
[----:B------:R-:W-:-:S03]  /*126a0*/  IADD3.X R81, PT, PT, R109, UR4, RZ, P2, !PT ;  /* 0x000000046d517c10 */ /* 0x000fc600097fe4ff */
[----:B------:R-:W4:Y:S01]  /*126b0*/  LDL.64 R108, [R1+0x430] ;  /* 0x00043000016c7983 */ /* 0x000f220000100a00 */
[----:B0-----:R-:W-:-:S03]  /*126c0*/  IADD3 R78, P3, PT, R84, UR21, RZ ;  /* 0x00000015544e7c10 */ /* 0x001fc6000ff7e0ff */
[----:B------:R0:W4:Y:S01]  /*126d0*/  LDG.E.U8 R0, desc[UR32][R80.64] ;  /* 0x0000002050007981 */ /* 0x000122000c1e1100 */
[----:B------:R-:W-:Y:S02]  /*126e0*/  IADD3.X R79, PT, PT, R85, UR4, RZ, P3, !PT ;  /* 0x00000004554f7c10 */ /* 0x000fe40009ffe4ff */
[----:B------:R-:W-:-:S03]  /*126f0*/  IADD3 R84, P3, PT, R112, UR21, RZ ;  /* 0x0000001570547c10 */ /* 0x000fc6000ff7e0ff */
[----:B------:R2:W4:Y:S01]  /*12700*/  LDG.E.U8 R2, desc[UR32][R78.64] ;  /* 0x000000204e027981 */ /* 0x000522000c1e1100 */
[----:B------:R-:W-:Y:S02]  /*12710*/  IADD3.X R85, PT, PT, R113, UR4, RZ, P3, !PT ;  /* 0x0000000471557c10 */ /* 0x000fe40009ffe4ff */
[----:B0-----:R-:W-:Y:S01]  /*12720*/  IADD3 R80, P3, PT, R110, UR21, RZ ;  /* 0x000000156e507c10 */ /* 0x001fe2000ff7e0ff */
[----:B------:R-:W4:Y:S03]  /*12730*/  LDL.64 R112, [R1+0x3f0] ;  /* 0x0003f00001707983 */ /* 0x000f260000100a00 */
[----:B------:R-:W-:Y:S01]  /*12740*/  IADD3.X R81, PT, PT, R111, UR4, RZ, P3, !PT ;  /* 0x000000046f517c10 */ /* 0x000fe20009ffe4ff */
[----:B------:R-:W4:Y:S04]  /*12750*/  LDG.E.U8 R84, desc[UR32][R84.64] ;  /* 0x0000002054547981 */ /* 0x000f28000c1e1100 */
[----:B------:R-:W4:Y:S04]  /*12760*/  LDL.64 R110, [R1+0x728] ;  /* 0x00072800016e7983 */ /* 0x000f280000100a00 */
[----:B------:R-:W4:Y:S01]  /*12770*/  LDG.E.U8 R87, desc[UR32][R80.64] ;  /* 0x0000002050577981 */ /* 0x000f22000c1e1100 */
[----:B--2---:R-:W-:-:S04]  /*12780*/  IADD3 R78, P2, PT, R82, UR21, RZ ;  /* 0x00000015524e7c10 */ /* 0x004fc8000ff5e0ff */
[----:B------:R-:W-:-:S05]  /*12790*/  IADD3.X R79, PT, PT, R83, UR4, RZ, P2, !PT ;  /* 0x00000004534f7c10 */ /* 0x000fca00097fe4ff */
[----:B------:R3:W2:Y:S01]  /*127a0*/  LDG.E.U8 R85, desc[UR32][R78.64] ;  /* 0x000000204e557981 */ /* 0x0006a2000c1e1100 */
[----:B------:R-:W-:Y:S02]  /*127b0*/  IADD3 R82, P2, PT, R118, UR21, RZ ;  /* 0x0000001576527c10 */ /* 0x000fe4000ff5e0ff */
[----:B---3--:R-:W-:-:S04]  /*127c0*/  IADD3 R78, P3, PT, R102, UR21, RZ ;  /* 0x00000015664e7c10 */ /* 0x008fc8000ff7e0ff */
[----:B------:R-:W-:Y:S02]  /*127d0*/  IADD3.X R79, PT, PT, R103, UR4, RZ, P3, !PT ;  /* 0x00000004674f7c10 */ /* 0x000fe40009ffe4ff */
[----:B------:R-:W3:Y:S01]  /*127e0*/  LDL.64 R102, [R1+0x6e8] ;  /* 0x0006e80001667983 */ /* 0x000ee20000100a00 */
[----:B------:R-:W-:-:S03]  /*127f0*/  IADD3.X R83, PT, PT, R119, UR4, RZ, P2, !PT ;  /* 0x0000000477537c10 */ /* 0x000fc600097fe4ff */
[----:B------:R-:W2:Y:S04]  /*12800*/  LDG.E.U8 R91, desc[UR32][R78.64] ;  /* 0x000000204e5b7981 */ /* 0x000ea8000c1e1100 */
[----:B------:R0:W2:Y:S01]  /*12810*/  LDG.E.U8 R89, desc[UR32][R82.64] ;  /* 0x0000002052597981 */ /* 0x0000a2000c1e1100 */
[----:B------:R-:W-:-:S03]  /*12820*/  IADD3 R80, P2, PT, R116, UR21, RZ ;  /* 0x0000001574507c10 */ /* 0x000fc6000ff5e0ff */
[----:B------:R-:W2:Y:S01]  /*12830*/  LDL.64 R118, [R1+0x5a8] ;  /* 0x0005a80001767983 */ /* 0x000ea20000100a00 */
[----:B0-----:R-:W-:-:S04]  /*12840*/  IADD3 R82, P3, PT, R104, UR21, RZ ;  /* 0x0000001568527c10 */ /* 0x001fc8000ff7e0ff */
[----:B------:R-:W-:Y:S02]  /*12850*/  IADD3.X R83, PT, PT, R105, UR4, RZ, P3, !PT ;  /* 0x0000000469537c10 */ /* 0x000fe40009ffe4ff */
[----:B------:R-:W2:Y:S01]  /*12860*/  LDL.64 R104, [R1+0x668] ;  /* 0x0006680001687983 */ /* 0x000ea20000100a00 */
[----:B------:R-:W-:Y:S02]  /*12870*/  IADD3.X R81, PT, PT, R117, UR4, RZ, P2, !PT ;  /* 0x0000000475517c10 */ /* 0x000fe400097fe4ff */
[----:B------:R-:W-:Y:S01]  /*12880*/  IADD3 R78, P2, PT, R114, UR21, RZ ;  /* 0x00000015724e7c10 */ /* 0x000fe2000ff5e0ff */
[----:B------:R4:W2:Y:S03]  /*12890*/  LDG.E.U8 R95, desc[UR32][R82.64] ;  /* 0x00000020525f7981 */ /* 0x0008a6000c1e1100 */
[----:B------:R-:W-:Y:S01]  /*128a0*/  IADD3.X R79, PT, PT, R115, UR4, RZ, P2, !PT ;  /* 0x00000004734f7c10 */ /* 0x000fe200097fe4ff */
[----:B------:R0:W2:Y:S04]  /*128b0*/  LDG.E.U8 R93, desc[UR32][R80.64] ;  /* 0x00000020505d7981 */ /* 0x0000a8000c1e1100 */
[----:B------:R-:W2:Y:S01]  /*128c0*/  LDL.64 R114, [R1+0x628] ;  /* 0x0006280001727983 */ /* 0x000ea20000100a00 */
[----:B----4-:R-:W-:-:S03]  /*128d0*/  IADD3 R82, P2, PT, R108, UR21, RZ ;  /* 0x000000156c527c10 */ /* 0x010fc6000ff5e0ff */
[----:B------:R-:W4:Y:S01]  /*128e0*/  LDL.64 R116, [R1+0x528] ;  /* 0x0005280001747983 */ /* 0x000f220000100a00 */
[----:B0-----:R-:W-:-:S03]  /*128f0*/  IADD3 R80, P3, PT, R106, UR21, RZ ;  /* 0x000000156a507c10 */ /* 0x001fc6000ff7e0ff */
[----:B------:R0:W4:Y:S01]  /*12900*/  LDG.E.U8 R97, desc[UR32][R78.64] ;  /* 0x000000204e617981 */ /* 0x000122000c1e1100 */
[----:B------:R-:W-:-:S03]  /*12910*/  IADD3.X R81, PT, PT, R107, UR4, RZ, P3, !PT ;  /* 0x000000046b517c10 */ /* 0x000fc60009ffe4ff */
[----:B------:R-:W4:Y:S01]  /*12920*/  LDL.64 R106, [R1+0x5e8] ;  /* 0x0005e800016a7983 */ /* 0x000f220000100a00 */
[----:B------:R-:W-:-:S03]  /*12930*/  IADD3.X R83, PT, PT, R109, UR4, RZ, P2, !PT ;  /* 0x000000046d537c10 */ /* 0x000fc600097fe4ff */
[----:B------:R-:W4:Y:S01]  /*12940*/  LDL.64 R108, [R1+0x568] ;  /* 0x00056800016c7983 */ /* 0x000f220000100a00 */
[----:B0-----:R-:W-:-:S03]  /*12950*/  IADD3 R78, P3, PT, R112, UR21, RZ ;  /* 0x00000015704e7c10 */ /* 0x001fc6000ff7e0ff */
[----:B------:R0:W4:Y:S01]  /*12960*/  LDG.E.U8 R99, desc[UR32][R80.64] ;  /* 0x0000002050637981 */ /* 0x000122000c1e1100 */
[----:B------:R-:W-:-:S03]  /*12970*/  IADD3.X R79, PT, PT, R113, UR4, RZ, P3, !PT ;  /* 0x00000004714f7c10 */ /* 0x000fc60009ffe4ff */
[----:B------:R-:W4:Y:S04]  /*12980*/  LDG.E.U8 R82, desc[UR32][R82.64] ;  /* 0x0000002052527981 */ /* 0x000f28000c1e1100 */
[----:B------:R-:W4:Y:S01]  /*12990*/  LDL.64 R112, [R1+0x4a8] ;  /* 0x0004a80001707983 */ /* 0x000f220000100a00 */
[----:B0-----:R-:W-:-:S04]  /*129a0*/  IADD3 R80, P2, PT, R110, UR21, RZ ;  /* 0x000000156e507c10 */ /* 0x001fc8000ff5e0ff */
[----:B------:R-:W-:Y:S01]  /*129b0*/  IADD3.X R81, PT, PT, R111, UR4, RZ, P2, !PT ;  /* 0x000000046f517c10 */ /* 0x000fe200097fe4ff */
[----:B------:R3:W4:Y:S04]  /*129c0*/  LDG.E.U8 R83, desc[UR32][R78.64] ;  /* 0x000000204e537981 */ /* 0x000728000c1e1100 */
[----:B------:R-:W4:Y:S04]  /*129d0*/  LDL.64 R110, [R1+0x4e8] ;  /* 0x0004e800016e7983 */ /* 0x000f280000100a00 */
[----:B------:R-:W4:Y:S04]  /*129e0*/  LDG.E.U8 R101, desc[UR32][R80.64] ;  /* 0x0000002050657981 */ /* 0x000f28000c1e1100 */
[----:B------:R-:W4:Y:S01]  /*129f0*/  LDL.64 R80, [R1+0x468] ;  /* 0x0004680001507983 */ /* 0x000f220000100a00 */
[----:B---3--:R-:W-:-:S04]  /*12a00*/  IADD3 R78, P2, PT, R102, UR21, RZ ;  /* 0x00000015664e7c10 */ /* 0x008fc8000ff5e0ff */
[----:B------:R-:W-:-:S05]  /*12a10*/  IADD3.X R79, PT, PT, R103, UR4, RZ, P2, !PT ;  /* 0x00000004674f7c10 */ /* 0x000fca00097fe4ff */
[----:B------:R0:W3:Y:S02]  /*12a20*/  LDG.E.U8 R102, desc[UR32][R78.64] ;  /* 0x000000204e667981 */ /* 0x0000e4000c1e1100 */
[----:B0-----:R-:W-:-:S04]  /*12a30*/  IADD3 R78, P2, PT, R120, UR21, RZ ;  /* 0x00000015784e7c10 */ /* 0x001fc8000ff5e0ff */
[----:B------:R-:W-:Y:S02]  /*12a40*/  IADD3.X R79, PT, PT, R121, UR4, RZ, P2, !PT ;  /* 0x00000004794f7c10 */ /* 0x000fe400097fe4ff */
[----:B------:R-:W3:Y:S04]  /*12a50*/  LDL.64 R120, [R1+0x830] ;  /* 0x0008300001787983 */ /* 0x000ee80000100a00 */
[----:B------:R2:W3:Y:S02]  /*12a60*/  LDG.E.U8 R103, desc[UR32][R78.64] ;  /* 0x000000204e677981 */ /* 0x0004e4000c1e1100 */
[----:B--2---:R-:W-:-:S04]  /*12a70*/  IADD3 R78, P2, PT, R104, UR21, RZ ;  /* 0x00000015684e7c10 */ /* 0x004fc8000ff5e0ff */
[----:B------:R-:W-:-:S05]  /*12a80*/  IADD3.X R79, PT, PT, R105, UR4, RZ, P2, !PT ;  /* 0x00000004694f7c10 */ /* 0x000fca00097fe4ff */
[----:B------:R0:W2:Y:S02]  /*12a90*/  LDG.E.U8 R104, desc[UR32][R78.64] ;  /* 0x000000204e687981 */ /* 0x0000a4000c1e1100 */
[----:B0-----:R-:W-:-:S04]  /*12aa0*/  IADD3 R78, P2, PT, R114, UR21, RZ ;  /* 0x00000015724e7c10 */ /* 0x001fc8000ff5e0ff */
[----:B------:R-:W-:Y:S02]  /*12ab0*/  IADD3.X R79, PT, PT, R115, UR4, RZ, P2, !PT ;  /* 0x00000004734f7c10 */ /* 0x000fe400097fe4ff */
[----:B------:R-:W2:Y:S04]  /*12ac0*/  LDL.64 R114, [R1+0x7f8] ;  /* 0x0007f80001727983 */ /* 0x000ea80000100a00 */
[----:B------:R4:W2:Y:S02]  /*12ad0*/  LDG.E.U8 R105, desc[UR32][R78.64] ;  /* 0x000000204e697981 */ /* 0x0008a4000c1e1100 */
[----:B----4-:R-:W-:-:S04]  /*12ae0*/  IADD3 R78, P2, PT, R106, UR21, RZ ;  /* 0x000000156a4e7c10 */ /* 0x010fc8000ff5e0ff */
[----:B------:R-:W-:-:S05]  /*12af0*/  IADD3.X R79, PT, PT, R107, UR4, RZ, P2, !PT ;  /* 0x000000046b4f7c10 */ /* 0x000fca00097fe4ff */
[----:B------:R0:W4:Y:S02]  /*12b00*/  LDG.E.U8 R106, desc[UR32][R78.64] ;  /* 0x000000204e6a7981 */ /* 0x000124000c1e1100 */
[----:B0-----:R-:W-:-:S04]  /*12b10*/  IADD3 R78, P2, PT, R118, UR21, RZ ;  /* 0x00000015764e7c10 */ /* 0x001fc8000ff5e0ff */
[----:B------:R-:W-:Y:S02]  /*12b20*/  IADD3.X R79, PT, PT, R119, UR4, RZ, P2, !PT ;  /* 0x00000004774f7c10 */ /* 0x000fe400097fe4ff */
[----:B------:R-:W4:Y:S04]  /*12b30*/  LDL.64 R118, [R1+0x828] ;  /* 0x0008280001767983 */ /* 0x000f280000100a00 */
[----:B------:R0:W4:Y:S02]  /*12b40*/  LDG.E.U8 R107, desc[UR32][R78.64] ;  /* 0x000000204e6b7981 */ /* 0x000124000c1e1100 */
[----:B0-----:R-:W-:-:S04]  /*12b50*/  IADD3 R78, P2, PT, R108, UR21, RZ ;  /* 0x000000156c4e7c10 */ /* 0x001fc8000ff5e0ff */
        /* <DEDUP_REMOVED lines=10> */
[----:B------:R-:W-:-:S05]  /*12c00*/  IADD3.X R79, PT, PT, R113, UR4, RZ, P2, !PT ;  /* 0x00000004714f7c10 */ /* 0x000fca00097fe4ff */
[----:B------:R0:W4:Y:S02]  /*12c10*/  LDG.E.U8 R111, desc[UR32][R78.64] ;  /* 0x000000204e6f7981 */ /* 0x000124000c1e1100 */
[----:B0-----:R-:W-:-:S04]  /*12c20*/  IADD3 R78, P2, PT, R80, UR21, RZ ;  /* 0x00000015504e7c10 */ /* 0x001fc8000ff5e0ff */
[----:B------:R-:W-:-:S05]  /*12c30*/  IADD3.X R79, PT, PT, R81, UR4, RZ, P2, !PT ;  /* 0x00000004514f7c10 */ /* 0x000fca00097fe4ff */
[----:B------:R0:W4:Y:S02]  /*12c40*/  LDG.E.U8 R112, desc[UR32][R78.64] ;  /* 0x000000204e707981 */ /* 0x000124000c1e1100 */
[----:B0-----:R-:W-:-:S05]  /*12c50*/  VIADD R78, R132, UR63 ;  /* 0x0000003f844e7c36 */ /* 0x001fca0008000000 */
[----:B------:R-:W-:Y:S01]  /*12c60*/  IADD3 R78, P2, PT, R78, UR21, RZ ;  /* 0x000000154e4e7c10 */ /* 0x000fe2000ff5e0ff */
[----:B------:R-:W-:Y:S01]  /*12c70*/  VIADD R80, R132, UR5 ;  /* 0x0000000584507c36 */ /* 0x000fe20008000000 */
[----:B------:R-:W-:Y:S02]  /*12c80*/  USHF.L.U32 UR5, UR62, 0x4, URZ ;  /* 0x000000043e057899 */ /* 0x000fe400080006ff */
[----:B---3--:R-:W-:Y:S02]  /*12c90*/  IADD3.X R79, PT, PT, R121, UR4, RZ, P2, !PT ;  /* 0x00000004794f7c10 */ /* 0x008fe400097fe4ff */
[----:B------:R-:W3:Y:S01]  /*12ca0*/  LDL.64 R120, [R1+0x7a8] ;  /* 0x0007a80001787983 */ /* 0x000ee20000100a00 */
[----:B------:R-:W-:-:S03]  /*12cb0*/  IADD3 R80, P2, PT, R80, UR21, RZ ;  /* 0x0000001550507c10 */ /* 0x000fc6000ff5e0ff */
[----:B------:R0:W3:Y:S02]  /*12cc0*/  LDG.E.U8 R113, desc[UR32][R78.64] ;  /* 0x000000204e717981 */ /* 0x0000e4000c1e1100 */
[----:B0-----:R-:W-:Y:S01]  /*12cd0*/  VIADD R78, R132, UR5 ;  /* 0x00000005844e7c36 */ /* 0x001fe20008000000 */
[----:B--2---:R-:W-:-:S04]  /*12ce0*/  IADD3.X R81, PT, PT, R115, UR4, RZ, P2, !PT ;  /* 0x0000000473517c10 */ /* 0x004fc800097fe4ff */
[----:B------:R-:W-:Y:S01]  /*12cf0*/  IADD3 R78, P2, PT, R78, UR21, RZ ;  /* 0x000000154e4e7c10 */ /* 0x000fe2000ff5e0ff */
[----:B------:R0:W2:Y:S03]  /*12d00*/  LDG.E.U8 R114, desc[UR32][R80.64] ;  /* 0x0000002050727981 */ /* 0x0000a6000c1e1100 */
[----:B------:R-:W-:Y:S02]  /*12d10*/  IADD3.X R79, PT, PT, R123, UR4, RZ, P2, !PT ;  /* 0x000000047b4f7c10 */ /* 0x000fe400097fe4ff */
[----:B------:R-:W2:Y:S04]  /*12d20*/  LDL.64 R122, [R1+0x7e0] ;  /* 0x0007e000017a7983 */ /* 0x000ea80000100a00 */
[----:B------:R1:W2:Y:S01]  /*12d30*/  LDG.E.U8 R115, desc[UR32][R78.64] ;  /* 0x000000204e737981 */ /* 0x0002a2000c1e1100 */
[----:B0-----:R-:W-:Y:S01]  /*12d40*/  VIADD R80, R132, UR12 ;  /* 0x0000000c84507c36 */ /* 0x001fe20008000000 */
[----:B------:R-:W-:-:S04]  /*12d50*/  UIMAD UR12, UR62, 0x11, URZ ;  /* 0x000000113e0c78a4 */ /* 0x000fc8000f8e02ff */
[----:B------:R-:W-:Y:S02]  /*12d60*/  IADD3 R80, P2, PT, R80, UR21, RZ ;  /* 0x0000001550507c10 */ /* 0x000fe4000ff5e0ff */
[----:B-1----:R-:W-:Y:S02]  /*12d70*/  VIADD R78, R132, UR12 ;  /* 0x0000000c844e7c36 */ /* 0x002fe40008000000 */
[----:B----4-:R-:W-:-:S03]  /*12d80*/  IADD3.X R81, PT, PT, R117, UR4, RZ, P2, !PT ;  /* 0x0000000475517c10 */ /* 0x010fc600097fe4ff */
[----:B------:R-:W-:Y:S01]  /*12d90*/  IADD3 R78, P2, PT, R78, UR21, RZ ;  /* 0x000000154e4e7c10 */ /* 0x000fe2000ff5e0ff */
[----:B------:R-:W-:Y:S01]  /*12da0*/  USHF.L.U32 UR5, UR58, 0x1, URZ ;  /* 0x000000013a057899 */ /* 0x000fe200080006ff */
[----:B------:R0:W4:Y:S02]  /*12db0*/  LDG.E.U8 R116, desc[UR32][R80.64] ;  /* 0x0000002050747981 */ /* 0x000124000c1e1100 */
[----:B------:R-:W-:Y:S02]  /*12dc0*/  IADD3.X R79, PT, PT, R125, UR4, RZ, P2, !PT ;  /* 0x000000047d4f7c10 */ /* 0x000fe400097fe4ff */
[----:B------:R-:W4:Y:S04]  /*12dd0*/  LDL.64 R124, [R1+0x7d8] ;  /* 0x0007d800017c7983 */ /* 0x000f280000100a00 */
[----:B------:R1:W4:Y:S01]  /*12de0*/  LDG.E.U8 R117, desc[UR32][R78.64] ;  /* 0x000000204e757981 */ /* 0x000322000c1e1100 */
[----:B0-----:R-:W-:Y:S01]  /*12df0*/  VIADD R80, R132, UR5 ;  /* 0x0000000584507c36 */ /* 0x001fe20008000000 */
[----:B------:R-:W-:-:S04]  /*12e00*/  UIMAD UR5, UR58, 0xa, URZ ;  /* 0x0000000a3a0578a4 */ /* 0x000fc8000f8e02ff */
[----:B------:R-:W-:Y:S02]  /*12e10*/  IADD3 R80, P2, PT, R80, UR21, RZ ;  /* 0x0000001550507c10 */ /* 0x000fe4000ff5e0ff */
[----:B-1----:R-:W-:Y:S02]  /*12e20*/  VIADD R78, R132, UR5 ;  /* 0x00000005844e7c36 */ /* 0x002fe40008000000 */
[----:B------:R-:W-:Y:S01]  /*12e30*/  IADD3.X R81, PT, PT, R119, UR4, RZ, P2, !PT ;  /* 0x0000000477517c10 */ /* 0x000fe200097fe4ff */
[----:B------:R-:W-:Y:S02]  /*12e40*/  UIMAD UR12, UR62, 0x12, URZ ;  /* 0x000000123e0c78a4 */ /* 0x000fe4000f8e02ff */
[----:B------:R-:W-:Y:S02]  /*12e50*/  IADD3 R78, P2, PT, R78, UR21, RZ ;  /* 0x000000154e4e7c10 */ /* 0x000fe4000ff5e0ff */
[----:B------:R0:W4:Y:S01]  /*12e60*/  LDG.E.U8 R118, desc[UR32][R80.64] ;  /* 0x0000002050767981 */ /* 0x000122000c1e1100 */
[----:B------:R-:W-:Y:S01]  /*12e70*/  UIMAD UR5, UR58, 0x3, URZ ;  /* 0x000000033a0578a4 */ /* 0x000fe2000f8e02ff */
[----:B------:R-:W-:-:S02]  /*12e80*/  IADD3.X R79, PT, PT, R129, UR4, RZ, P2, !PT ;  /* 0x00000004814f7c10 */ /* 0x000fc400097fe4ff */
[----:B------:R-:W4:Y:S04]  /*12e90*/  LDL.64 R128, [R1+0x7c8] ;  /* 0x0007c80001807983 */ /* 0x000f280000100a00 */
[----:B------:R1:W4:Y:S01]  /*12ea0*/  LDG.E.U8 R119, desc[UR32][R78.64] ;  /* 0x000000204e777981 */ /* 0x000322000c1e1100 */
[----:B0-----:R-:W-:-:S05]  /*12eb0*/  VIADD R80, R132, UR12 ;  /* 0x0000000c84507c36 */ /* 0x001fca0008000000 */
[----:B------:R-:W-:Y:S01]  /*12ec0*/  IADD3 R80, P2, PT, R80, UR21, RZ ;  /* 0x0000001550507c10 */ /* 0x000fe2000ff5e0ff */
[----:B-1----:R-:W-:Y:S01]  /*12ed0*/  VIADD R78, R132, UR5 ;  /* 0x00000005844e7c36 */ /* 0x002fe20008000000 */
[----:B------:R-:W-:Y:S02]  /*12ee0*/  UIMAD UR12, UR58, 0xb, URZ ;  /* 0x0000000b3a0c78a4 */ /* 0x000fe4000f8e02ff */
[----:B------:R-:W-:Y:S01]  /*12ef0*/  USHF.L.U32 UR5, UR58, 0x2, URZ ;  /* 0x000000023a057899 */ /* 0x000fe200080006ff */
[----:B---3--:R-:W-:Y:S02]  /*12f00*/  IADD3.X R81, PT, PT, R121, UR4, RZ, P2, !PT ;  /* 0x0000000479517c10 */ /* 0x008fe400097fe4ff */
[----:B------:R-:W-:-:S03]  /*12f10*/  IADD3 R78, P2, PT, R78, UR21, RZ ;  /* 0x000000154e4e7c10 */ /* 0x000fc6000ff5e0ff */
[----:B------:R0:W3:Y:S01]  /*12f20*/  LDG.E.U8 R120, desc[UR32][R80.64] ;  /* 0x0000002050787981 */ /* 0x0000e2000c1e1100 */
[----:B------:R-:W-:-:S03]  /*12f30*/  IADD3.X R79, PT, PT, R127, UR4, RZ, P2, !PT ;  /* 0x000000047f4f7c10 */ /* 0x000fc600097fe4ff */
[----:B------:R-:W3:Y:S04]  /*12f40*/  LDL.64 R126, [R1+0x7d0] ;  /* 0x0007d000017e7983 */ /* 0x000ee80000100a00 */
[----:B------:R1:W3:Y:S01]  /*12f50*/  LDG.E.U8 R121, desc[UR32][R78.64] ;  /* 0x000000204e797981 */ /* 0x0002e2000c1e1100 */
[----:B0-----:R-:W-:Y:S01]  /*12f60*/  VIADD R80, R132, UR12 ;  /* 0x0000000c84507c36 */ /* 0x001fe20008000000 */
[----:B------:R-:W-:-:S04]  /*12f70*/  UIMAD UR12, UR58, 0xc, URZ ;  /* 0x0000000c3a0c78a4 */ /* 0x000fc8000f8e02ff */
[----:B------:R-:W-:Y:S01]  /*12f80*/  IADD3 R80, P2, PT, R80, UR21, RZ ;  /* 0x0000001550507c10 */ /* 0x000fe2000ff5e0ff */
[----:B-1----:R-:W-:-:S03]  /*12f90*/  VIADD R78, R132, UR5 ;  /* 0x00000005844e7c36 */ /* 0x002fc60008000000 */
[----:B--2---:R-:W-:Y:S02]  /*12fa0*/  IADD3.X R81, PT, PT, R123, UR4, RZ, P2, !PT ;  /* 0x000000047b517c10 */ /* 0x004fe400097fe4ff */
[----:B------:R-:W-:-:S03]  /*12fb0*/  IADD3 R78, P2, PT, R78, UR21, RZ ;  /* 0x000000154e4e7c10 */ /* 0x000fc6000ff5e0ff */
[----:B------:R0:W2:Y:S01]  /*12fc0*/  LDG.E.U8 R122, desc[UR32][R80.64] ;  /* 0x00000020507a7981 */ /* 0x0000a2000c1e1100 */
[----:B------:R-:W-:-:S03]  /*12fd0*/  IADD3.X R79, PT, PT, R131, UR4, RZ, P2, !PT ;  /* 0x00000004834f7c10 */ /* 0x000fc600097fe4ff */
        /* <DEDUP_REMOVED lines=8> */
[----:B------:R-:W-:Y:S01]  /*13060*/  UIMAD UR5, UR58, 0xd, URZ ;  /* 0x0000000d3a0578a4 */ /* 0x000fe2000f8e02ff */
[----:B------:R0:W4:Y:S02]  /*13070*/  LDG.E.U8 R124, desc[UR32][R80.64] ;  /* 0x00000020507c7981 */ /* 0x000124000c1e1100 */
[----:B------:R-:W-:Y:S02]  /*13080*/  IADD3.X R79, PT, PT, R139, UR4, RZ, P2, !PT ;  /* 0x000000048b4f7c10 */ /* 0x000fe400097fe4ff */
[----:B------:R-:W4:Y:S01]  /*13090*/  LDL.64 R138, [R1+0x3e8] ;  /* 0x0003e800018a7983 */ /* 0x000f220000100a00 */
[----:B------:R-:W-:-:S03]  /*130a0*/  UIMAD UR12, UR58, 0x6, URZ ;  /* 0x000000063a0c78a4 */ /* 0x000fc6000f8e02ff */
[----:B------:R1:W4:Y:S01]  /*130b0*/  LDG.E.U8 R125, desc[UR32][R78.64] ;  /* 0x000000204e7d7981 */ /* 0x000322000c1e1100 */
[----:B0-----:R-:W-:-:S05]  /*130c0*/  VIADD R80, R132, UR5 ;  /* 0x0000000584507c36 */ /* 0x001fca0008000000 */
[----:B------:R-:W-:Y:S01]  /*130d0*/  IADD3 R80, P2, PT, R80, UR21, RZ ;  /* 0x0000001550507c10 */ /* 0x000fe2000ff5e0ff */
[----:B------:R-:W-:Y:S01]  /*130e0*/  UIMAD UR5, UR58, 0xe, URZ ;  /* 0x0000000e3a0578a4 */ /* 0x000fe2000f8e02ff */
[----:B-1----:R-:W-:Y:S01]  /*130f0*/  VIADD R78, R132, UR12 ;  /* 0x0000000c844e7c36 */ /* 0x002fe20008000000 */
[----:B------:R-:W-:Y:S01]  /*13100*/  UIMAD UR12, UR58, 0x7, URZ ;  /* 0x000000073a0c78a4 */ /* 0x000fe2000f8e02ff */
[----:B---3--:R-:W-:-:S03]  /*13110*/  IADD3.X R81, PT, PT, R127, UR4, RZ, P2, !PT ;  /* 0x000000047f517c10 */ /* 0x008fc600097fe4ff */
[----:B------:R-:W-:Y:S02]  /*13120*/  IADD3 R78, P2, PT, R78, UR21, RZ ;  /* 0x000000154e4e7c10 */ /* 0x000fe4000ff5e0ff */
[----:B------:R0:W3:Y:S02]  /*13130*/  LDG.E.U8 R126, desc[UR32][R80.64] ;  /* 0x00000020507e7981 */ /* 0x0000e4000c1e1100 */
[----:B------:R-:W-:-:S05]  /*13140*/  IADD3.X R79, PT, PT, R145, UR4, RZ, P2, !PT ;  /* 0x00000004914f7c10 */ /* 0x000fca00097fe4ff */
[----:B------:R1:W3:Y:S01]  /*13150*/  LDG.E.U8 R127, desc[UR32][R78.64] ;  /* 0x000000204e7f7981 */ /* 0x0002e2000c1e1100 */
[----:B0-----:R-:W-:Y:S01]  /*13160*/  VIADD R80, R132, UR5 ;  /* 0x0000000584507c36 */ /* 0x001fe20008000000 */
[----:B------:R-:W-:-:S04]  /*13170*/  UIMAD UR5, UR62, 0xf, URZ ;  /* 0x0000000f3e0578a4 */ /* 0x000fc8000f8e02ff */
[----:B------:R-:W-:Y:S01]  /*13180*/  IADD3 R80, P2, PT, R80, UR21, RZ ;  /* 0x0000001550507c10 */ /* 0x000fe2000ff5e0ff */
[----:B-1----:R-:W-:-:S03]  /*13190*/  VIADD R78, R132, UR12 ;  /* 0x0000000c844e7c36 */ /* 0x002fc60008000000 */
[----:B------:R-:W-:Y:S02]  /*131a0*/  IADD3.X R81, PT, PT, R129, UR4, RZ, P2, !PT ;  /* 0x0000000481517c10 */ /* 0x000fe400097fe4ff */
[----:B------:R-:W-:-:S03]  /*131b0*/  IADD3 R78, P2, PT, R78, UR21, RZ ;  /* 0x000000154e4e7c10 */ /* 0x000fc6000ff5e0ff */
[----:B------:R0:W3:Y:S01]  /*131c0*/  LDG.E.U8 R128, desc[UR32][R80.64] ;  /* 0x0000002050807981 */ /* 0x0000e2000c1e1100 */
[----:B------:R-:W-:-:S05]  /*131d0*/  IADD3.X R79, PT, PT, R143, UR4, RZ, P2, !PT ;  /* 0x000000048f4f7c10 */ /* 0x000fca00097fe4ff */
[----:B------:R1:W3:Y:S01]  /*131e0*/  LDG.E.U8 R129, desc[UR32][R78.64] ;  /* 0x000000204e817981 */ /* 0x0002e2000c1e1100 */
[----:B0-----:R-:W-:-:S05]  /*131f0*/  VIADD R80, R132, UR5 ;  /* 0x0000000584507c36 */ /* 0x001fca0008000000 */
[----:B------:R-:W-:-:S04]  /*13200*/  IADD3 R80, P2, PT, R80, UR21, RZ ;  /* 0x0000001550507c10 */ /* 0x000fc8000ff5e0ff */
[----:B--2---:R-:W-:Y:S02]  /*13210*/  IADD3.X R81, PT, PT, R131, UR4, RZ, P2, !PT ;  /* 0x0000000483517c10 */ /* 0x004fe400097fe4ff */
[----:B-1----:R-:W-:-:S03]  /*13220*/  IADD3 R78, P2, PT, R140, UR21, RZ ;  /* 0x000000158c4e7c10 */ /* 0x002fc6000ff5e0ff */
[----:B------:R-:W2:Y:S01]  /*13230*/  LDG.E.U8 R80, desc[UR32][R80.64] ;  /* 0x0000002050507981 */ /* 0x000ea2000c1e1100 */
[----:B------:R-:W-:-:S05]  /*13240*/  IADD3.X R79, PT, PT, R141, UR4, RZ, P2, !PT ;  /* 0x000000048d4f7c10 */ /* 0x000fca00097fe4ff */
[----:B------:R4:W2:Y:S02]  /*13250*/  LDG.E.U8 R81, desc[UR32][R78.64] ;  /* 0x000000204e517981 */ /* 0x0008a4000c1e1100 */
[----:B----4-:R-:W-:-:S04]  /*13260*/  IADD3 R78, P2, PT, R138, UR21, RZ ;  /* 0x000000158a4e7c10 */ /* 0x010fc8000ff5e0ff */
[----:B------:R-:W-:-:S05]  /*13270*/  IADD3.X R79, PT, PT, R139, UR4, RZ, P2, !PT ;  /* 0x000000048b4f7c10 */ /* 0x000fca00097fe4ff */
[----:B------:R-:W4:Y:S01]  /*13280*/  LDG.E.U8 R78, desc[UR32][R78.64] ;  /* 0x000000204e4e7981 */ /* 0x000f22000c1e1100 */
[----:B------:R-:W0:Y:S01]  /*13290*/  S2R R138, SR_TID.X ;  /* 0x00000000008a7919 */ /* 0x000e220000002100 */
[----:B------:R-:W1:Y:S01]  /*132a0*/  S2R R131, SR_TID.X ;  /* 0x0000000000837919 */ /* 0x000e620000002100 */
[----:B0-----:R-:W-:-:S04]  /*132b0*/  LOP3.LUT R138, R138, 0x7f, RZ, 0xc0, !PT ;  /* 0x0000007f8a8a7812 */ /* 0x001fc800078ec0ff */
[----:B------:R-:W-:Y:S02]  /*132c0*/  LOP3.LUT R140, R138, 0x10, RZ, 0x3c, !PT ;  /* 0x000000108a8c7812 */ /* 0x000fe400078e3cff */
[----:B------:R-:W0:Y:S01]  /*132d0*/  S2R R138, SR_TID.X ;  /* 0x00000000008a7919 */ /* 0x000e220000002100 */
[----:B-1----:R-:W-:-:S05]  /*132e0*/  LOP3.LUT R130, R131, 0x7f, RZ, 0xc0, !PT ;  /* 0x0000007f83827812 */ /* 0x002fca00078ec0ff */
        /* <DEDUP_REMOVED lines=20> */
[----:B0-----:R-:W-:-:S03]  /*13430*/  LOP3.LUT R138, R138, 0x7f, RZ, 0xc0, !PT ;  /* 0x0000007f8a8a7812 */ /* 0x001fc600078ec0ff */
[----:B------:R-:W-:Y:S04]  /*13440*/  STS.U8 [R140+UR30+0xd080], R65 ;  /* 0x00d080418c007988 */ /* 0x000fe8000800001e */
[----:B------:R-:W-:Y:S04]  /*13450*/  STS.U8 [R140+UR30+0xd480], R64 ;  /* 0x00d480408c007988 */ /* 0x000fe8000800001e */
[----:B------:R-:W-:Y:S04]  /*13460*/  STS.U8 [R140+UR30+0xd880], R63 ;  /* 0x00d8803f8c007988 */ /* 0x000fe8000800001e */
[----:B------:R-:W-:Y:S01]  /*13470*/  STS.U8 [R140+UR30+0xdc80], R62 ;  /* 0x00dc803e8c007988 */ /* 0x000fe2000800001e */
[----:B------:R-:W-:-:S03]  /*13480*/  LOP3.LUT R139, R138, 0x20, RZ, 0x3c, !PT ;  /* 0x000000208a8b7812 */ /* 0x000fc600078e3cff */
        /* <DEDUP_REMOVED lines=51> */
[----:B-1----:R-:W-:-:S03]  /*137c0*/  LOP3.LUT R43, R131, 0x50, RZ, 0x3c, !PT ;  /* 0x00000050832b7812 */ /* 0x002fc600078e3cff */
        /* <DEDUP_REMOVED lines=8> */
[----:B------:R0:W-:Y:S04]  /*13850*/  STS.U8 [R43+UR30+0xc280], R125 ;  /* 0x00c2807d2b007988 */ /* 0x0001e8000800001e */
[----:B---3--:R3:W-:Y:S04]  /*13860*/  STS.U8 [R43+UR30+0xc680], R126 ;  /* 0x00c6807e2b007988 */ /* 0x0087e8000800001e */
[----:B------:R3:W-:Y:S04]  /*13870*/  STS.U8 [R43+UR30+0xca80], R94 ;  /* 0x00ca805e2b007988 */ /* 0x0007e8000800001e */
[----:B------:R3:W-:Y:S04]  /*13880*/  STS.U8 [R43+UR30+0xce80], R15 ;  /* 0x00ce800f2b007988 */ /* 0x0007e8000800001e */
[----:B------:R3:W-:Y:S04]  /*13890*/  STS.U8 [R43+UR30+0xd280], R14 ;  /* 0x00d2800e2b007988 */ /* 0x0007e8000800001e */
[----:B------:R3:W-:Y:S04]  /*138a0*/  STS.U8 [R43+UR30+0xd680], R13 ;  /* 0x00d6800d2b007988 */ /* 0x0007e8000800001e */
[----:B------:R3:W-:Y:S04]  /*138b0*/  STS.U8 [R43+UR30+0xda80], R12 ;  /* 0x00da800c2b007988 */ /* 0x0007e8000800001e */
[----:B------:R3:W-:Y:S01]  /*138c0*/  STS.U8 [R43+UR30+0xde80], R11 ;  /* 0x00de800b2b007988 */ /* 0x0007e2000800001e */
[----:B0-----:R-:W-:-:S03]  /*138d0*/  LOP3.LUT R30, R130, 0x60, RZ, 0x3c, !PT ;  /* 0x00000060821e7812 */ /* 0x001fc600078e3cff */
        /* <DEDUP_REMOVED lines=15> */
[----:B------:R3:W-:Y:S01]  /*139d0*/  STS.U8 [R30+UR30+0xdf00], R87 ;  /* 0x00df00571e007988 */ /* 0x0007e2000800001e */
[----:B-1----:R-:W-:-:S03]  /*139e0*/  LOP3.LUT R17, R130, 0x70, RZ, 0x3c, !PT ;  /* 0x0000007082117812 */ /* 0x002fc600078e3cff */
        /* <DEDUP_REMOVED lines=8> */
[----:B------:R-:W-:-:S03]  /*13a70*/  UMOV UR4, 0x1 ;  /* 0x0000000100047882 */ /* 0x000fc60000000000 */
[----:B------:R3:W-:Y:S04]  /*13a80*/  STS.U8 [R17+UR30+0xc380], R129 ;  /* 0x00c3808111007988 */ /* 0x0007e8000800001e */
[----:B--2---:R3:W-:Y:S01]  /*13a90*/  STS.U8 [R17+UR30+0xc780], R80 ;  /* 0x00c7805011007988 */ /* 0x0047e2000800001e */
[----:B------:R-:W-:-:S04]  /*13aa0*/  @!UP0 UIADD3 UR4, UPT, UPT, -UR4, 0x100000, URZ ;  /* 0x0010000004048890 */ /* 0x000fc8000fffe1ff */
[----:B------:R-:W-:Y:S02]  /*13ab0*/  @!UP0 USHF.L.U32 UR5, UR4, 0xb, URZ ;  /* 0x0000000b04058899 */ /* 0x000fe400080006ff */
[----:B------:R-:W-:Y:S01]  /*13ac0*/  @!UP0 USHF.L.U32 UR4, UR4, 0x1, URZ ;  /* 0x0000000104048899 */ /* 0x000fe200080006ff */
[----:B------:R3:W-:Y:S04]  /*13ad0*/  STS.U8 [R17+UR30+0xcb80], R101 ;  /* 0x00cb806511007988 */ /* 0x0007e8000800001e */
[----:B------:R3:W-:Y:S04]  /*13ae0*/  STS.U8 [R17+UR30+0xcf80], R102 ;  /* 0x00cf806611007988 */ /* 0x0007e8000800001e */
[----:B------:R3:W-:Y:S04]  /*13af0*/  STS.U8 [R17+UR30+0xd380], R103 ;  /* 0x00d3806711007988 */ /* 0x0007e8000800001e */
[----:B------:R3:W-:Y:S04]  /*13b00*/  STS.U8 [R17+UR30+0xd780], R104 ;  /* 0x00d7806811007988 */ /* 0x0007e8000800001e */
[----:B------:R3:W-:Y:S04]  /*13b10*/  STS.U8 [R17+UR30+0xdb80], R105 ;  /* 0x00db806911007988 */ /* 0x0007e8000800001e */
[----:B------:R3:W-:Y:S04]  /*13b20*/  STS.U8 [R17+UR30+0xdf80], R106 ;  /* 0x00df806a11007988 */ /* 0x0007e8000800001e */
[----:B------:R3:W-:Y:S01]  /*13b30*/  STS.U8 [R17+UR30+0xe380], R107 ;  /* 0x00e3806b11007988 */ /* 0x0007e2000800001e */
[----:B------:R-:W-:-:S03]  /*13b40*/  VOTEU.ALL UP1, P1 ;  /* 0x0000000000ff7886 */ /* 0x000fc60000820000 */
[----:B------:R3:W-:Y:S04]  /*13b50*/  STS.U8 [R17+UR30+0xe780], R108 ;  /* 0x00e7806c11007988 */ /* 0x0007e8000800001e */
[----:B------:R3:W-:Y:S04]  /*13b60*/  STS.U8 [R17+UR30+0xeb80], R109 ;  /* 0x00eb806d11007988 */ /* 0x0007e8000800001e */
[----:B------:R3:W-:Y:S04]  /*13b70*/  STS.U8 [R17+UR30+0xef80], R110 ;  /* 0x00ef806e11007988 */ /* 0x0007e8000800001e */
[----:B------:R3:W-:Y:S04]  /*13b80*/  STS.U8 [R17+UR30+0xf380], R111 ;  /* 0x00f3806f11007988 */ /* 0x0007e8000800001e */
[----:B------:R3:W-:Y:S04]  /*13b90*/  STS.U8 [R17+UR30+0xf780], R112 ;  /* 0x00f7807011007988 */ /* 0x0007e8000800001e */
[----:B------:R3:W-:Y:S04]  /*13ba0*/  STS.U8 [R17+UR30+0xfb80], R81 ;  /* 0x00fb805111007988 */ /* 0x0007e8000800001e */
[----:B----4-:R3:W-:Y:S01]  /*13bb0*/  STS.U8 [R17+UR30+0xff80], R78 ;  /* 0x00ff804e11007988 */ /* 0x0107e2000800001e */
[----:B------:R0:W-:Y:S06]  /*13bc0*/  MEMBAR.ALL.CTA ;  /* 0x0000000000007992 */ /* 0x0001ec0000008000 */
[----:B0-----:R-:W-:Y:S04]  /*13bd0*/  FENCE.VIEW.ASYNC.S ;  /* 0x00000000000073c6 */ /* 0x001fe80000000000 */
[----:B------:R-:W0:Y:S02]  /*13be0*/  FENCE.VIEW.ASYNC.S ;  /* 0x00000000000073c6 */ /* 0x000e240000000000 */
[----:B0-----:R3:W0:Y:S02]  /*13bf0*/  @!UP1 SYNCS.EXCH.64 URZ, [UR30+0x14010], UR4 ;  /* 0x014010041eff95b2 */ /* 0x0016240008000100 */
[----:B0-----:R-:W-:Y:S06]  /*13c00*/  BAR.SYNC.DEFER_BLOCKING 0x0 ;  /* 0x0000000000007b1d */ /* 0x001fec0000010000 */
[----:B---3--:R-:W-:Y:S05]  /*13c10*/  BRA.U UP2, `(.L_x_12) ;  /* 0x0000000102547547 */ /* 0x008fea000b800000 */
[----:B------:R-:W-:Y:S01]  /*13c20*/  UIADD3 UR4, UPT, UPT, UR30, 0x14010, URZ ;  /* 0x000140101e047890 */ /* 0x000fe2000fffe0ff */
[----:B------:R-:W-:Y:S01]  /*13c30*/  UMOV UR12, UR24 ;  /* 0x00000018000c7c82 */ /* 0x000fe20008000000 */
[----:B------:R-:W-:Y:S01]  /*13c40*/  UMOV UR13, 0x40004040 ;  /* 0x40004040000d7882 */ /* 0x000fe20000000000 */
[----:B------:R-:W-:Y:S01]  /*13c50*/  UMOV UR14, UR23 ;  /* 0x00000017000e7c82 */ /* 0x000fe20008000000 */
[----:B------:R-:W-:Y:S01]  /*13c60*/  UMOV UR15, 0x40004040 ;  /* 0x40004040000f7882 */ /* 0x000fe20000000000 */
[----:B------:R-:W-:Y:S01]  /*13c70*/  UMOV UR16, 0x0 ;  /* 0x0000000000107882 */ /* 0x000fe20000000000 */
[----:B------:R-:W-:Y:S01]  /*13c80*/  UMOV UR17, 0x8208010 ;  /* 0x0820801000117882 */ /* 0x000fe20000000000 */
[----:B------:R-:W-:Y:S01]  /*13c90*/  UMOV UR18, 0x0 ;  /* 0x0000000000127882 */ /* 0x000fe20000000000 */
[----:B------:R-:W-:Y:S01]  /*13ca0*/  UMOV UR19, 0x8208010 ;  /* 0x0820801000137882 */ /* 0x000fe20000000000 */
[----:B------:R-:W-:Y:S01]  /*13cb0*/  UMOV UR54, 0x0 ;  /* 0x0000000000367882 */ /* 0x000fe20000000000 */
[----:B------:R-:W-:Y:S01]  /*13cc0*/  UMOV UR55, 0x8208010 ;  /* 0x0820801000377882 */ /* 0x000fe20000000000 */
[----:B------:R0:W-:Y:S01]  /*13cd0*/  UTCQMMA gdesc[UR12], gdesc[UR14], tmem[UR26], tmem[UR16], idesc[UR17], !UPT ;  /* 0x00ff100e0c0075ea */ /* 0x0001e2000f80031a */
[----:B------:R-:W-:Y:S01]  /*13ce0*/  UMOV UR5, URZ ;  /* 0x000000ff00057c82 */ /* 0x000fe20008000000 */
        /* <DEDUP_REMOVED lines=8> */
.L_x_12:
[----:B------:R-:W1:Y:S02]  /*13d70*/  SYNCS.PHASECHK.TRANS64.TRYWAIT P2, [UR30+0x14010], RZ ;  /* 0x014010ffff0075a7 */ /* 0x000e64000804111e */
[----:B-1----:R-:W-:Y:S05]  /*13d80*/  @!P2 BRA `(.L_x_13) ;  /* 0x000000c00020a947 */ /* 0x002fea0003800000 */
.L_x_22:
[----:B------:R-:W-:Y:S01]  /*13d90*/  BAR.SYNC.DEFER_BLOCKING 0x0 ;  /* 0x0000000000007b1d */ /* 0x000fe20000010000 */
[----:B------:R-:W-:-:S05]  /*13da0*/  IMAD.U32 R137, R137, -0x80000000, RZ ;  /* 0x8000000089897824 */ /* 0x000fca00078e00ff */
[----:B------:R-:W1:Y:S01]  /*13db0*/  LDTM.x128 R4, tmem[UR28+0x80] ;  /* 0x0000801c000479ee */ /* 0x000e6200083c0000 */
[----:B------:R-:W2:Y:S01]  /*13dc0*/  @!P1 SYNCS.CCTL.IV [UR30+0x14010] ;  /* 0x01401000ff0099b1 */ /* 0x000ea2000800001e */
[----:B------:R-:W-:Y:S01]  /*13dd0*/  NOP ;  /* 0x0000000000007918 */ /* 0x000fe20000000000 */
[----:B-1----:R-:W-:Y:S01]  /*13de0*/  FMUL R0, R4, UR59 ;  /* 0x0000003b04007c20 */ /* 0x002fe20008400000 */
[----:B------:R-:W-:Y:S01]  /*13df0*/  FMUL R2, R5, UR59 ;  /* 0x0000003b05027c20 */ /* 0x000fe20008400000 */
[----:B------:R-:W-:Y:S01]  /*13e00*/  FMUL R3, R6, UR59 ;  /* 0x0000003b06037c20 */ /* 0x000fe20008400000 */
[----:B--2---:R-:W1:Y:S01]  /*13e10*/  SYNCS.PHASECHK.TRANS64.TRYWAIT P2, [UR27], R137 ;  /* 0x00000089ff0075a7 */ /* 0x004e62000804111b */
[----:B------:R-:W-:-:S03]  /*13e20*/  FMUL R139, R129, UR59 ;  /* 0x0000003b818b7c20 */ /* 0x000fc60008400000 */
[----:B------:R-:W-:Y:S01]  /*13e30*/  FMNMX3 R0, R0, R2, R3, !PT ;  /* 0x0000000200007276 */ /* 0x000fe20007800003 */
[----:B------:R-:W-:Y:S01]  /*13e40*/  FMUL R2, R7, UR59 ;  /* 0x0000003b07027c20 */ /* 0x000fe20008400000 */
[----:B------:R-:W-:-:S05]  /*13e50*/  FMUL R3, R8, UR59 ;  /* 0x0000003b08037c20 */ /* 0x000fca0008400000 */
        /* <DEDUP_REMOVED lines=181> */
[----:B------:R-:W-:-:S05]  /*149b0*/  FMUL R2, R130, UR59 ;  /* 0x0000003b82027c20 */ /* 0x000fca0008400000 */
[----:B------:R-:W-:Y:S01]  /*149c0*/  FMNMX3 R139, R0, R139, R2, !PT ;  /* 0x0000008b008b7276 */ /* 0x000fe20007800002 */
[----:B-1----:R-:W-:Y:S06]  /*149d0*/  @!P2 BRA `(.L_x_14) ;  /* 0x000000b40018a947 */ /* 0x002fec0003800000 */
.L_x_23:
[----:B------:R-:W2:Y:S04]  /*149e0*/  LDL.64 R144, [R1+0x3b8] ;  /* 0x0003b80001907983 */ /* 0x000ea80000100a00 */
[----:B------:R-:W3:Y:S04]  /*149f0*/  LDL.64 R140, [R1+0x388] ;  /* 0x00038800018c7983 */ /* 0x000ee80000100a00 */
[----:B------:R-:W4:Y:S01]  /*14a00*/  LDL.64 R146, [R1+0x358] ;  /* 0x0003580001927983 */ /* 0x000f220000100a00 */
[----:B0-----:R-:W-:-:S03]  /*14a10*/  USHF.R.S32.HI UR4, URZ, 0x1f, UR22 ;  /* 0x0000001fff047899 */ /* 0x001fc60008011416 */
[----:B------:R-:W3:Y:S01]  /*14a20*/  LDL.64 R142, [R1+0x328] ;  /* 0x00032800018e7983 */ /* 0x000ee20000100a00 */
[----:B------:R-:W-:-:S03]  /*14a30*/  IADD3 R2, P2, PT, R134, UR22, RZ ;  /* 0x0000001686027c10 */ /* 0x000fc6000ff5e0ff */
[----:B------:R-:W-:Y:S01]  /*14a40*/  STL [R1+0x8fc], R133 ;  /* 0x0008fc8501007387 */ /* 0x000fe20000100800 */
[----:B------:R-:W-:-:S03]  /*14a50*/  IADD3.X R3, PT, PT, R135, UR4, RZ, P2, !PT ;  /* 0x0000000487037c10 */ /* 0x000fc600097fe4ff */
[----:B------:R-:W-:Y:S04]  /*14a60*/  STL [R1+0x8f8], R132 ;  /* 0x0008f88401007387 */ /* 0x000fe80000100800 */
[----:B------:R-:W-:Y:S04]  /*14a70*/  STL [R1+0x904], R134 ;  /* 0x0009048601007387 */ /* 0x000fe80000100800 */
[----:B------:R0:W-:Y:S04]  /*14a80*/  STL [R1+0x900], R135 ;  /* 0x0009008701007387 */ /* 0x0001e80000100800 */
[----:B------:R2:W4:Y:S04]  /*14a90*/  LDG.E.U8 R138, desc[UR32][R2.64] ;  /* 0x00000020028a7981 */ /* 0x000528000c1e1100 */
[----:B0-----:R-:W4:Y:S01]  /*14aa0*/  LDL.64 R134, [R1+0x2f8] ;  /* 0x0002f80001867983 */ /* 0x001f220000100a00 */
[----:B--2---:R-:W-:-:S04]  /*14ab0*/  IADD3 R2, P2, PT, R144, UR22, RZ ;  /* 0x0000001690027c10 */ /* 0x004fc8000ff5e0ff */
[----:B------:R-:W-:Y:S02]  /*14ac0*/  IADD3.X R3, PT, PT, R145, UR4, RZ, P2, !PT ;  /* 0x0000000491037c10 */ /* 0x000fe400097fe4ff */
[----:B------:R-:W2:Y:S04]  /*14ad0*/  LDL.64 R144, [R1+0x2c8] ;  /* 0x0002c80001907983 */ /* 0x000ea80000100a00 */
[----:B------:R3:W2:Y:S02]  /*14ae0*/  LDG.E.U8 R137, desc[UR32][R2.64] ;  /* 0x0000002002897981 */ /* 0x0006a4000c1e1100 */
[----:B---3--:R-:W-:-:S04]  /*14af0*/  IADD3 R2, P2, PT, R140, UR22, RZ ;  /* 0x000000168c027c10 */ /* 0x008fc8000ff5e0ff */
[----:B------:R-:W-:Y:S02]  /*14b00*/  IADD3.X R3, PT, PT, R141, UR4, RZ, P2, !PT ;  /* 0x000000048d037c10 */ /* 0x000fe400097fe4ff */
[----:B----4-:R-:W-:-:S04]  /*14b10*/  IADD3 R140, P2, PT, R146, UR22, RZ ;  /* 0x00000016928c7c10 */ /* 0x010fc8000ff5e0ff */
[----:B------:R-:W-:Y:S01]  /*14b20*/  IADD3.X R141, PT, PT, R147, UR4, RZ, P2, !PT ;  /* 0x00000004938d7c10 */ /* 0x000fe200097fe4ff */
[----:B------:R0:W3:Y:S04]  /*14b30*/  LDG.E.U8 R3, desc[UR32][R2.64] ;  /* 0x0000002002037981 */ /* 0x0000e8000c1e1100 */
[----:B------:R-:W4:Y:S04]  /*14b40*/  LDL.64 R146, [R1+0x2a0] ;  /* 0x0002a00001927983 */ /* 0x000f280000100a00 */
[----:B------:R-:W-:Y:S04]  /*14b50*/  STL [R1+0x908], R136 ;  /* 0x0009088801007387 */ /* 0x000fe80000100800 */
[----:B------:R-:W3:Y:S01]  /*14b60*/  LDL.64 R132, [R1+0x278] ;  /* 0x0002780001847983 */ /* 0x000ee20000100a00 */
[----:B0-----:R-:W-:-:S03]  /*14b70*/  FMUL R2, R131, UR59 ;  /* 0x0000003b83027c20 */ /* 0x001fc60008400000 */
[----:B------:R0:W3:Y:S02]  /*14b80*/  LDG.E.U8 R0, desc[UR32][R140.64] ;  /* 0x000000208c007981 */ /* 0x0000e4000c1e1100 */
[----:B------:R-:W-:Y:S02]  /*14b90*/  FMNMX3 R2, R139, R2, R136, !PT ;  /* 0x000000028b027276 */ /* 0x000fe40007800088 */
[----:B0-----:R-:W-:-:S03]  /*14ba0*/  IADD3 R140, P2, PT, R142, UR22, RZ ;  /* 0x000000168e8c7c10 */ /* 0x001fc6000ff5e0ff */
[----:B------:R-:W-:Y:S01]  /*14bb0*/  FFMA R139, R4, UR59, -R2 ;  /* 0x0000003b048b7c23 */ /* 0x000fe20008000802 */
[----:B------:R-:W-:-:S03]  /*14bc0*/  IADD3.X R141, PT, PT, R143, UR4, RZ, P2, !PT ;  /* 0x000000048f8d7c10 */ /* 0x000fc600097fe4ff */
[----:B------:R-:W-:Y:S02]  /*14bd0*/  FMUL R139, R139, 1.4426950216293334961 ;  /* 0x3fb8aa3b8b8b7820 */ /* 0x000fe40000400000 */
[----:B------:R0:W3:Y:S02]  /*14be0*/  LDG.E.U8 R4, desc[UR32][R140.64] ;  /* 0x000000208c047981 */ /* 0x0000e4000c1e1100 */
[----:B------:R1:W-:Y:S01]  /*14bf0*/  MUFU.EX2 R143, R139 ;  /* 0x0000008b008f7308 */ /* 0x0003e20000000800 */
[--C-:B------:R-:W-:Y:S01]  /*14c00*/  FFMA R142, R6, UR59, -R2.reuse ;  /* 0x0000003b068e7c23 */ /* 0x100fe20008000802 */
[--C-:B------:R-:W-:Y:S01]  /*14c10*/  FFMA R5, R5, UR59, -R2.reuse ;  /* 0x0000003b05057c23 */ /* 0x100fe20008000802 */
[----:B0-----:R-:W-:Y:S01]  /*14c20*/  IADD3 R140, P2, PT, R134, UR22, RZ ;  /* 0x00000016868c7c10 */ /* 0x001fe2000ff5e0ff */
[----:B-1----:R-:W-:-:S03]  /*14c30*/  FFMA R139, R7, UR59, -R2 ;  /* 0x0000003b078b7c23 */ /* 0x002fc60008000802 */
[----:B------:R-:W-:Y:S01]  /*14c40*/  IADD3.X R141, PT, PT, R135, UR4, RZ, P2, !PT ;  /* 0x00000004878d7c10 */ /* 0x000fe200097fe4ff */
[----:B------:R-:W-:Y:S01]  /*14c50*/  FMUL R142, R142, 1.4426950216293334961 ;  /* 0x3fb8aa3b8e8e7820 */ /* 0x000fe20000400000 */
[----:B------:R-:W-:Y:S01]  /*14c60*/  FMUL R139, R139, 1.4426950216293334961 ;  /* 0x3fb8aa3b8b8b7820 */ /* 0x000fe20000400000 */
[--C-:B------:R-:W-:Y:S01]  /*14c70*/  FFMA R8, R8, UR59, -R2.reuse ;  /* 0x0000003b08087c23 */ /* 0x100fe20008000802 */
[----:B------:R-:W3:Y:S04]  /*14c80*/  LDL.64 R134, [R1+0x250] ;  /* 0x0002500001867983 */ /* 0x000ee80000100a00 */
[----:B------:R2:W3:Y:S01]  /*14c90*/  LDG.E.U8 R6, desc[UR32][R140.64] ;  /* 0x000000208c067981 */ /* 0x0004e2000c1e1100 */
[----:B------:R-:W-:Y:S08]  /*14ca0*/  MUFU.EX2 R142, R142 ;  /* 0x0000008e008e7308 */ /* 0x000ff00000000800 */
[----:B------:R-:W0:Y:S01]  /*14cb0*/  MUFU.EX2 R139, R139 ;  /* 0x0000008b008b7308 */ /* 0x000e220000000800 */
[----:B------:R-:W-:-:S04]  /*14cc0*/  FFMA R10, R10, UR59, -R2 ;  /* 0x0000003b0a0a7c23 */ /* 0x000fc80008000802 */
[----:B------:R-:W-:Y:S01]  /*14cd0*/  FMUL R10, R10, 1.4426950216293334961 ;  /* 0x3fb8aa3b0a0a7820 */ /* 0x000fe20000400000 */
[----:B--2---:R-:W-:Y:S01]  /*14ce0*/  IADD3 R140, P2, PT, R144, UR22, RZ ;  /* 0x00000016908c7c10 */ /* 0x004fe2000ff5e0ff */
[----:B------:R-:W-:-:S06]  /*14cf0*/  FMUL R144, R5, 1.4426950216293334961 ;  /* 0x3fb8aa3b05907820 */ /* 0x000fcc0000400000 */
[----:B------:R-:W1:Y:S01]  /*14d00*/  MUFU.EX2 R144, R144 ;  /* 0x0000009000907308 */ /* 0x000e620000000800 */
[----:B------:R-:W-:Y:S01]  /*14d10*/  IADD3.X R141, PT, PT, R145, UR4, RZ, P2, !PT ;  /* 0x00000004918d7c10 */ /* 0x000fe200097fe4ff */
[----:B------:R-:W-:Y:S01]  /*14d20*/  FMUL R145, R8, 1.4426950216293334961 ;  /* 0x3fb8aa3b08917820 */ /* 0x000fe20000400000 */
[----:B0-----:R-:W-:-:S03]  /*14d30*/  F2FP.SATFINITE.E4M3.F32.PACK_AB_MERGE_C R8, R139, R142, RZ ;  /* 0x0000008e8b08723e */ /* 0x001fc600048070ff */
[----:B------:R4:W2:Y:S01]  /*14d40*/  LDG.E.U8 R5, desc[UR32][R140.64] ;  /* 0x000000208c057981 */ /* 0x0008a2000c1e1100 */
[----:B-1----:R-:W-:Y:S02]  /*14d50*/  F2FP.SATFINITE.E4M3.F32.PACK_AB_MERGE_C R8, R144, R143, R8 ;  /* 0x0000008f9008723e */ /* 0x002fe40004807008 */
[----:B----4-:R-:W-:-:S03]  /*14d60*/  IADD3 R140, P2, PT, R146, UR22, RZ ;  /* 0x00000016928c7c10 */ /* 0x010fc6000ff5e0ff */
[----:B------:R-:W-:Y:S01]  /*14d70*/  STL [R1+0x90c], R8 ;  /* 0x00090c0801007387 */ /* 0x000fe20000100800 */
[----:B------:R-:W-:-:S03]  /*14d80*/  FADD R143, R143, R144 ;  /* 0x000000908f8f7221 */ /* 0x000fc60000000000 */
[----:B------:R-:W4:Y:S01]  /*14d90*/  LDL.64 R152, [R1+0x228] ;  /* 0x0002280001987983 */ /* 0x000f220000100a00 */
[----:B------:R-:W-:Y:S01]  /*14da0*/  IADD3.X R141, PT, PT, R147, UR4, RZ, P2, !PT ;  /* 0x00000004938d7c10 */ /* 0x000fe200097fe4ff */
[----:B------:R3:W-:Y:S02]  /*14db0*/  MUFU.EX2 R144, R10 ;  /* 0x0000000a00907308 */ /* 0x0007e40000000800 */
[----:B------:R-:W2:Y:S04]  /*14dc0*/  LDL.64 R148, [R1+0x1d8] ;  /* 0x0001d80001947983 */ /* 0x000ea80000100a00 */
[----:B------:R0:W2:Y:S01]  /*14dd0*/  LDG.E.U8 R7, desc[UR32][R140.64] ;  /* 0x000000208c077981 */ /* 0x0000a2000c1e1100 */
[----:B---3--:R-:W-:Y:S01]  /*14de0*/  IADD3 R10, P2, PT, R132, UR22, RZ ;  /* 0x00000016840a7c10 */ /* 0x008fe2000ff5e0ff */
[----:B0-----:R-:W-:-:S03]  /*14df0*/  FFMA R141, R11, UR59, -R2 ;  /* 0x0000003b0b8d7c23 */ /* 0x001fc60008000802 */
[----:B------:R-:W-:Y:S02]  /*14e00*/  IADD3.X R11, PT, PT, R133, UR4, RZ, P2, !PT ;  /* 0x00000004850b7c10 */ /* 0x000fe400097fe4ff */
[----:B------:R-:W3:Y:S01]  /*14e10*/  LDL.64 R132, [R1+0x200] ;  /* 0x0002000001847983 */ /* 0x000ee20000100a00 */
[----:B------:R-:W-:-:S03]  /*14e20*/  FFMA R9, R9, UR59, -R2 ;  /* 0x0000003b09097c23 */ /* 0x000fc60008000802 */
[----:B------:R0:W2:Y:S01]  /*14e30*/  LDG.E.U8 R10, desc[UR32][R10.64] ;  /* 0x000000200a0a7981 */ /* 0x0000a2000c1e1100 */
[----:B------:R-:W-:Y:S01]  /*14e40*/  FMUL R141, R141, 1.4426950216293334961 ;  /* 0x3fb8aa3b8d8d7820 */ /* 0x000fe20000400000 */
[----:B0-----:R-:W-:Y:S01]  /*14e50*/  FMUL R11, R9, 1.4426950216293334961 ;  /* 0x3fb8aa3b090b7820 */ /* 0x001fe20000400000 */
[----:B------:R-:W-:Y:S01]  /*14e60*/  FADD R9, R142, R143 ;  /* 0x0000008f8e097221 */ /* 0x000fe20000000000 */
[----:B------:R-:W-:-:S04]  /*14e70*/  IADD3 R142, P2, PT, R134, UR22, RZ ;  /* 0x00000016868e7c10 */ /* 0x000fc8000ff5e0ff */
[----:B------:R-:W-:Y:S01]  /*14e80*/  IADD3.X R143, PT, PT, R135, UR4, RZ, P2, !PT ;  /* 0x00000004878f7c10 */ /* 0x000fe200097fe4ff */
[----:B------:R-:W0:Y:S01]  /*14e90*/  MUFU.EX2 R141, R141 ;  /* 0x0000008d008d7308 */ /* 0x000e220000000800 */
[----:B------:R-:W-:Y:S01]  /*14ea0*/  FFMA R12, R12, UR59, -R2 ;  /* 0x0000003b0c0c7c23 */ /* 0x000fe20008000802 */
[----:B------:R-:W-:Y:S01]  /*14eb0*/  FADD R146, R139, R9 ;  /* 0x000000098b927221 */ /* 0x000fe20000000000 */
[----:B------:R-:W2:Y:S04]  /*14ec0*/  LDL.64 R134, [R1+0x1b0] ;  /* 0x0001b00001867983 */ /* 0x000ea80000100a00 */
[----:B------:R4:W2:Y:S01]  /*14ed0*/  LDG.E.U8 R140, desc[UR32][R142.64] ;  /* 0x000000208e8c7981 */ /* 0x0008a2000c1e1100 */
[----:B------:R-:W1:Y:S01]  /*14ee0*/  MUFU.EX2 R145, R145 ;  /* 0x0000009100917308 */ /* 0x000e620000000800 */
[----:B------:R-:W-:-:S07]  /*14ef0*/  FMUL R12, R12, 1.4426950216293334961 ;  /* 0x3fb8aa3b0c0c7820 */ /* 0x000fce0000400000 */
[----:B------:R-:W1:Y:S01]  /*14f00*/  MUFU.EX2 R11, R11 ;  /* 0x0000000b000b7308 */ /* 0x000e620000000800 */
[----:B0-----:R-:W-:Y:S01]  /*14f10*/  F2FP.SATFINITE.E4M3.F32.PACK_AB_MERGE_C R9, R141, R144, RZ ;  /* 0x000000908d09723e */ /* 0x001fe200048070ff */
[----:B-1----:R-:W-:-:S03]  /*14f20*/  FADD R146, R145, R146 ;  /* 0x0000009291927221 */ /* 0x002fc60000000000 */
[C---:B------:R-:W-:Y:S01]  /*14f30*/  F2FP.SATFINITE.E4M3.F32.PACK_AB_MERGE_C R9, R11.reuse, R145, R9 ;  /* 0x000000910b09723e */ /* 0x040fe20004807009 */
[----:B------:R-:W-:-:S04]  /*14f40*/  FADD R146, R11, R146 ;  /* 0x000000920b927221 */ /* 0x000fc80000000000 */
[----:B------:R0:W-:Y:S01]  /*14f50*/  STL [R1+0x910], R9 ;  /* 0x0009100901007387 */ /* 0x0001e20000100800 */
[----:B------:R-:W-:-:S04]  /*14f60*/  FADD R146, R144, R146 ;  /* 0x0000009290927221 */ /* 0x000fc80000000000 */
[----:B------:R-:W-:Y:S01]  /*14f70*/  FADD R146, R141, R146 ;  /* 0x000000928d927221 */ /* 0x000fe20000000000 */
[----:B----4-:R-:W-:-:S04]  /*14f80*/  IADD3 R142, P2, PT, R152, UR22, RZ ;  /* 0x00000016988e7c10 */ /* 0x010fc8000ff5e0ff */
[----:B------:R-:W-:-:S05]  /*14f90*/  IADD3.X R143, PT, PT, R153, UR4, RZ, P2, !PT ;  /* 0x00000004998f7c10 */ /* 0x000fca00097fe4ff */
[----:B------:R3:W4:Y:S02]  /*14fa0*/  LDG.E.U8 R139, desc[UR32][R142.64] ;  /* 0x000000208e8b7981 */ /* 0x000724000c1e1100 */
[----:B---3--:R-:W-:Y:S02]  /*14fb0*/  IADD3 R142, P2, PT, R132, UR22, RZ ;  /* 0x00000016848e7c10 */ /* 0x008fe4000ff5e0ff */
[----:B------:R2:W1:Y:S02]  /*14fc0*/  MUFU.EX2 R132, R12 ;  /* 0x0000000c00847308 */ /* 0x0004640000000800 */
[----:B------:R-:W-:-:S05]  /*14fd0*/  IADD3.X R143, PT, PT, R133, UR4, RZ, P2, !PT ;  /* 0x00000004858f7c10 */ /* 0x000fca00097fe4ff */
[----:B------:R3:W4:Y:S01]  /*14fe0*/  LDG.E.U8 R11, desc[UR32][R142.64] ;  /* 0x000000208e0b7981 */ /* 0x000722000c1e1100 */
[----:B--2---:R-:W-:-:S03]  /*14ff0*/  IADD3 R12, P2, PT, R148, UR22, RZ ;  /* 0x00000016940c7c10 */ /* 0x004fc6000ff5e0ff */
[----:B-1----:R1:W-:Y:S04]  /*15000*/  STL [R1+0x798], R132 ;  /* 0x0007988401007387 */ /* 0x0023e80000100800 */
[----:B------:R-:W2:Y:S01]  /*15010*/  LDL.64 R144, [R1+0x188] ;  /* 0x0001880001907983 */ /* 0x000ea20000100a00 */
[----:B---3--:R-:W-:Y:S01]  /*15020*/  FFMA R142, R13, UR59, -R2 ;  /* 0x0000003b0d8e7c23 */ /* 0x008fe20008000802 */
[----:B------:R-:W-:-:S05]  /*15030*/  IADD3.X R13, PT, PT, R149, UR4, RZ, P2, !PT ;  /* 0x00000004950d7c10 */ /* 0x000fca00097fe4ff */
[----:B------:R3:W4:Y:S01]  /*15040*/  LDG.E.U8 R12, desc[UR32][R12.64] ;  /* 0x000000200c0c7981 */ /* 0x000722000c1e1100 */
[----:B------:R-:W-:Y:S01]  /*15050*/  FMUL R142, R142, 1.4426950216293334961 ;  /* 0x3fb8aa3b8e8e7820 */ /* 0x000fe20000400000 */
[----:B---3--:R-:W-:-:S03]  /*15060*/  FFMA R13, R16, UR59, -R2 ;  /* 0x0000003b100d7c23 */ /* 0x008fc60008000802 */
[----:B0-----:R-:W0:Y:S01]  /*15070*/  MUFU.EX2 R9, R142 ;  /* 0x0000008e00097308 */ /* 0x001e220000000800 */
[----:B------:R-:W-:-:S07]  /*15080*/  FMUL R13, R13, 1.4426950216293334961 ;  /* 0x3fb8aa3b0d0d7820 */ /* 0x000fce0000400000 */
[----:B------:R-:W3:Y:S01]  /*15090*/  MUFU.EX2 R8, R13 ;  /* 0x0000000d00087308 */ /* 0x000ee20000000800 */
[----:B------:R-:W-:Y:S01]  /*150a0*/  FADD R146, R132, R146 ;  /* 0x0000009284927221 */ /* 0x000fe20000000000 */
[----:B0-----:R0:W-:Y:S04]  /*150b0*/  STL [R1+0x794], R9 ;  /* 0x0007940901007387 */ /* 0x0011e80000100800 */
[----:B---3--:R3:W-:Y:S04]  /*150c0*/  STL [R1+0x790], R8 ;  /* 0x0007900801007387 */ /* 0x0087e80000100800 */
[----:B-1----:R-:W4:Y:S01]  /*150d0*/  LDL.64 R132, [R1+0x160] ;  /* 0x0001600001847983 */ /* 0x002f220000100a00 */
[--C-:B------:R-:W-:Y:S01]  /*150e0*/  FFMA R14, R14, UR59, -R2.reuse ;  /* 0x0000003b0e0e7c23 */ /* 0x100fe20008000802 */
[----:B------:R-:W-:-:S03]  /*150f0*/  FFMA R15, R15, UR59, -R2 ;  /* 0x0000003b0f0f7c23 */ /* 0x000fc60008000802 */
[----:B------:R-:W-:Y:S01]  /*15100*/  FMUL R14, R14, 1.4426950216293334961 ;  /* 0x3fb8aa3b0e0e7820 */ /* 0x000fe20000400000 */
[----:B------:R-:W-:-:S03]  /*15110*/  FMUL R15, R15, 1.4426950216293334961 ;  /* 0x3fb8aa3b0f0f7820 */ /* 0x000fc60000400000 */
[----:B------:R1:W0:Y:S01]  /*15120*/  MUFU.EX2 R142, R14 ;  /* 0x0000000e008e7308 */ /* 0x0002220000000800 */
[--C-:B------:R-:W-:Y:S01]  /*15130*/  FFMA R17, R17, UR59, -R2.reuse ;  /* 0x0000003b11117c23 */ /* 0x100fe20008000802 */
[----:B------:R-:W-:-:S06]  /*15140*/  FFMA R18, R18, UR59, -R2 ;  /* 0x0000003b12127c23 */ /* 0x000fcc0008000802 */
[----:B------:R0:W3:Y:S01]  /*15150*/  MUFU.EX2 R16, R15 ;  /* 0x0000000f00107308 */ /* 0x0000e20000000800 */
[----:B-1----:R-:W-:Y:S01]  /*15160*/  IADD3 R14, P2, PT, R134, UR22, RZ ;  /* 0x00000016860e7c10 */ /* 0x002fe2000ff5e0ff */
[----:B------:R-:W-:Y:S01]  /*15170*/  FMUL R17, R17, 1.4426950216293334961 ;  /* 0x3fb8aa3b11117820 */ /* 0x000fe20000400000 */
[----:B------:R-:W-:Y:S02]  /*15180*/  FFMA R19, R19, UR59, -R2 ;  /* 0x0000003b13137c23 */ /* 0x000fe40008000802 */
[----:B0-----:R-:W-:-:S03]  /*15190*/  IADD3.X R15, PT, PT, R135, UR4, RZ, P2, !PT ;  /* 0x00000004870f7c10 */ /* 0x001fc600097fe4ff */
[----:B------:R0:W1:Y:S02]  /*151a0*/  MUFU.EX2 R134, R17 ;  /* 0x0000001100867308 */ /* 0x0000640000000800 */
[----:B------:R3:W4:Y:S01]  /*151b0*/  LDG.E.U8 R13, desc[UR32][R14.64] ;  /* 0x000000200e0d7981 */ /* 0x000722000c1e1100 */
[----:B0-----:R-:W-:Y:S01]  /*151c0*/  FMUL R17, R18, 1.4426950216293334961 ;  /* 0x3fb8aa3b12117820 */ /* 0x001fe20000400000 */
[----:B------:R-:W-:Y:S01]  /*151d0*/  FMUL R18, R19, 1.4426950216293334961 ;  /* 0x3fb8aa3b13127820 */ /* 0x000fe20000400000 */
[----:B---3--:R-:W-:-:S04]  /*151e0*/  FADD R14, R9, R146 ;  /* 0x00000092090e7221 */ /* 0x008fc80000000000 */
[----:B------:R-:W-:Y:S01]  /*151f0*/  MUFU.EX2 R17, R17 ;  /* 0x0000001100117308 */ /* 0x000fe20000000800 */
[----:B------:R-:W-:Y:S01]  /*15200*/  FADD R14, R142, R14 ;  /* 0x0000000e8e0e7221 */ /* 0x000fe20000000000 */
[----:B------:R-:W-:-:S03]  /*15210*/  F2FP.SATFINITE.E4M3.F32.PACK_AB_MERGE_C R146, R16, R142, RZ ;  /* 0x0000008e1092723e */ /* 0x000fc600048070ff */
[----:B------:R-:W-:-:S03]  /*15220*/  FADD R16, R16, R14 ;  /* 0x0000000e10107221 */ /* 0x000fc60000000000 */
[----:B------:R-:W-:Y:S01]  /*15230*/  MUFU.EX2 R18, R18 ;  /* 0x0000001200127308 */ /* 0x000fe20000000800 */
[----:B------:R-:W-:Y:S01]  /*15240*/  FFMA R19, R20, UR59, -R2 ;  /* 0x0000003b14137c23 */ /* 0x000fe20008000802 */
[----:B------:R-:W-:Y:S01]  /*15250*/  FADD R16, R8, R16 ;  /* 0x0000001008107221 */ /* 0x000fe20000000000 */
[--C-:B------:R-:W-:Y:S02]  /*15260*/  FFMA R21, R21, UR59, -R2.reuse ;  /* 0x0000003b15157c23 */ /* 0x100fe40008000802 */
[----:B------:R-:W-:Y:S02]  /*15270*/  FMUL R19, R19, 1.4426950216293334961 ;  /* 0x3fb8aa3b13137820 */ /* 0x000fe40000400000 */
[----:B------:R-:W-:Y:S02]  /*15280*/  FMUL R21, R21, 1.4426950216293334961 ;  /* 0x3fb8aa3b15157820 */ /* 0x000fe40000400000 */
[----:B------:R0:W3:Y:S01]  /*15290*/  MUFU.EX2 R9, R19 ;  /* 0x0000001300097308 */ /* 0x0000e20000000800 */
[--C-:B------:R-:W-:Y:S01]  /*152a0*/  FFMA R22, R22, UR59, -R2.reuse ;  /* 0x0000003b16167c23 */ /* 0x100fe20008000802 */
[----:B------:R-:W-:-:S06]  /*152b0*/  FFMA R23, R23, UR59, -R2 ;  /* 0x0000003b17177c23 */ /* 0x000fcc0008000802 */
[----:B------:R3:W2:Y:S01]  /*152c0*/  MUFU.EX2 R8, R21 ;  /* 0x0000001500087308 */ /* 0x0006a20000000800 */
[----:B0-----:R-:W-:Y:S01]  /*152d0*/  FMUL R19, R22, 1.4426950216293334961 ;  /* 0x3fb8aa3b16137820 */ /* 0x001fe20000400000 */
[----:B------:R-:W-:Y:S01]  /*152e0*/  FMUL R20, R23, 1.4426950216293334961 ;  /* 0x3fb8aa3b17147820 */ /* 0x000fe20000400000 */
[----:B-1----:R0:W-:Y:S01]  /*152f0*/  STL [R1+0x78c], R134 ;  /* 0x00078c8601007387 */ /* 0x0021e20000100800 */
[----:B------:R-:W-:-:S03]  /*15300*/  FFMA R25, R25, UR59, -R2 ;  /* 0x0000003b19197c23 */ /* 0x000fc60008000802 */
[----:B---3--:R1:W-:Y:S01]  /*15310*/  STL [R1+0x788], R9 ;  /* 0x0007880901007387 */ /* 0x0083e20000100800 */
[----:B------:R-:W-:Y:S01]  /*15320*/  MUFU.EX2 R19, R19 ;  /* 0x0000001300137308 */ /* 0x000fe20000000800 */
[----:B------:R-:W-:-:S07]  /*15330*/  FMUL R25, R25, 1.4426950216293334961 ;  /* 0x3fb8aa3b19197820 */ /* 0x000fce0000400000 */
[----:B------:R-:W-:Y:S01]  /*15340*/  MUFU.EX2 R20, R20 ;  /* 0x0000001400147308 */ /* 0x000fe20000000800 */
[--C-:B------:R-:W-:Y:S01]  /*15350*/  FFMA R26, R26, UR59, -R2.reuse ;  /* 0x0000003b1a1a7c23 */ /* 0x100fe20008000802 */
[--C-:B------:R-:W-:Y:S01]  /*15360*/  FFMA R27, R27, UR59, -R2.reuse ;  /* 0x0000003b1b1b7c23 */ /* 0x100fe20008000802 */
[--C-:B------:R-:W-:Y:S01]  /*15370*/  FFMA R21, R28, UR59, -R2.reuse ;  /* 0x0000003b1c157c23 */ /* 0x100fe20008000802 */
[----:B------:R-:W-:-:S03]  /*15380*/  FFMA R29, R29, UR59, -R2 ;  /* 0x0000003b1d1d7c23 */ /* 0x000fc60008000802 */
[----:B------:R-:W-:Y:S01]  /*15390*/  FMUL R21, R21, 1.4426950216293334961 ;  /* 0x3fb8aa3b15157820 */ /* 0x000fe20000400000 */
[----:B------:R-:W-:-:S04]  /*153a0*/  FMUL R29, R29, 1.4426950216293334961 ;  /* 0x3fb8aa3b1d1d7820 */ /* 0x000fc80000400000 */
[----:B------:R-:W-:Y:S01]  /*153b0*/  MUFU.EX2 R23, R29 ;  /* 0x0000001d00177308 */ /* 0x000fe20000000800 */
[----:B--2---:R-:W-:-:S04]  /*153c0*/  IADD3 R14, P2, PT, R144, UR22, RZ ;  /* 0x00000016900e7c10 */ /* 0x004fc8000ff5e0ff */
[----:B------:R-:W-:-:S05]  /*153d0*/  IADD3.X R15, PT, PT, R145, UR4, RZ, P2, !PT ;  /* 0x00000004910f7c10 */ /* 0x000fca00097fe4ff */
[----:B------:R2:W3:Y:S02]  /*153e0*/  LDG.E.U8 R14, desc[UR32][R14.64] ;  /* 0x000000200e0e7981 */ /* 0x0004e4000c1e1100 */
[----:B--2---:R-:W-:Y:S01]  /*153f0*/  FADD R15, R134, R16 ;  /* 0x00000010860f7221 */ /* 0x004fe20000000000 */
[----:B------:R-:W-:Y:S01]  /*15400*/  F2FP.SATFINITE.E4M3.F32.PACK_AB_MERGE_C R16, R18, R17, RZ ;  /* 0x000000111210723e */ /* 0x000fe200048070ff */
[----:B0-----:R-:W2:Y:S02]  /*15410*/  LDL.64 R134, [R1+0x3e0] ;  /* 0x0003e00001867983 */ /* 0x001ea40000100a00 */
[----:B------:R-:W-:-:S04]  /*15420*/  FADD R15, R17, R15 ;  /* 0x0000000f110f7221 */ /* 0x000fc80000000000 */
[----:B------:R-:W-:Y:S01]  /*15430*/  FADD R18, R18, R15 ;  /* 0x0000000f12127221 */ /* 0x000fe20000000000 */
[----:B------:R-:W-:-:S04]  /*15440*/  FFMA R15, R24, UR59, -R2 ;  /* 0x0000003b180f7c23 */ /* 0x000fc80008000802 */
[----:B------:R-:W-:-:S04]  /*15450*/  FMUL R15, R15, 1.4426950216293334961 ;  /* 0x3fb8aa3b0f0f7820 */ /* 0x000fc80000400000 */
[----:B------:R-:W0:Y:S01]  /*15460*/  MUFU.EX2 R22, R15 ;  /* 0x0000000f00167308 */ /* 0x000e220000000800 */
[----:B------:R-:W-:Y:S01]  /*15470*/  STL [R1+0x784], R8 ;  /* 0x0007840801007387 */ /* 0x000fe20000100800 */
[----:B------:R-:W-:-:S03]  /*15480*/  FADD R18, R9, R18 ;  /* 0x0000001209127221 */ /* 0x000fc60000000000 */
[----:B------:R4:W-:Y:S03]  /*15490*/  STL [R1+0x764], R16 ;  /* 0x0007641001007387 */ /* 0x0009e60000100800 */
[----:B-1----:R-:W1:Y:S01]  /*154a0*/  MUFU.EX2 R9, R25 ;  /* 0x0000001900097308 */ /* 0x002e620000000800 */
[----:B----4-:R-:W-:Y:S01]  /*154b0*/  IADD3 R16, P2, PT, R132, UR22, RZ ;  /* 0x0000001684107c10 */ /* 0x010fe2000ff5e0ff */
[----:B0-----:R-:W-:Y:S03]  /*154c0*/  STL [R1+0x780], R22 ;  /* 0x0007801601007387 */ /* 0x001fe60000100800 */
[----:B------:R-:W-:Y:S02]  /*154d0*/  IADD3.X R17, PT, PT, R133, UR4, RZ, P2, !PT ;  /* 0x0000000485117c10 */ /* 0x000fe400097fe4ff */
[----:B------:R-:W4:Y:S04]  /*154e0*/  LDL.64 R132, [R1+0x3b0] ;  /* 0x0003b00001847983 */ /* 0x000f280000100a00 */
[----:B------:R0:W3:Y:S02]  /*154f0*/  LDG.E.U8 R15, desc[UR32][R16.64] ;  /* 0x00000020100f7981 */ /* 0x0000e4000c1e1100 */
[----:B0-----:R-:W-:Y:S01]  /*15500*/  FADD R16, R8, R18 ;  /* 0x0000001208107221 */ /* 0x001fe20000000000 */
[----:B------:R-:W-:Y:S01]  /*15510*/  F2FP.SATFINITE.E4M3.F32.PACK_AB_MERGE_C R8, R20, R19, RZ ;  /* 0x000000131408723e */ /* 0x000fe200048070ff */
[----:B------:R-:W-:-:S02]  /*15520*/  FMUL R18, R26, 1.4426950216293334961 ;  /* 0x3fb8aa3b1a127820 */ /* 0x000fc40000400000 */
[----:B------:R-:W-:Y:S01]  /*15530*/  FADD R16, R19, R16 ;  /* 0x0000001013107221 */ /* 0x000fe20000000000 */
[----:B------:R-:W-:Y:S01]  /*15540*/  FMUL R19, R27, 1.4426950216293334961 ;  /* 0x3fb8aa3b1b137820 */ /* 0x000fe20000400000 */
[----:B-1----:R-:W-:Y:S02]  /*15550*/  STL [R1+0x77c], R9 ;  /* 0x00077c0901007387 */ /* 0x002fe40000100800 */
[----:B------:R-:W-:Y:S02]  /*15560*/  MUFU.EX2 R18, R18 ;  /* 0x0000001200127308 */ /* 0x000fe40000000800 */
[----:B------:R0:W-:Y:S06]  /*15570*/  STL [R1+0x75c], R8 ;  /* 0x00075c0801007387 */ /* 0x0001ec0000100800 */
[----:B------:R-:W1:Y:S08]  /*15580*/  MUFU.EX2 R19, R19 ;  /* 0x0000001300137308 */ /* 0x000e700000000800 */
[----:B0-----:R0:W1:Y:S01]  /*15590*/  MUFU.EX2 R8, R21 ;  /* 0x0000001500087308 */ /* 0x0010620000000800 */
[----:B------:R-:W-:-:S04]  /*155a0*/  FADD R20, R20, R16 ;  /* 0x0000001014147221 */ /* 0x000fc80000000000 */
[----:B------:R-:W-:-:S04]  /*155b0*/  FADD R20, R22, R20 ;  /* 0x0000001416147221 */ /* 0x000fc80000000000 */
[----:B0-----:R-:W-:Y:S01]  /*155c0*/  FADD R21, R9, R20 ;  /* 0x0000001409157221 */ /* 0x001fe20000000000 */
[----:B-1----:R-:W-:Y:S01]  /*155d0*/  F2FP.SATFINITE.E4M3.F32.PACK_AB_MERGE_C R9, R19, R18, RZ ;  /* 0x000000121309723e */ /* 0x002fe200048070ff */
[----:B------:R0:W-:Y:S04]  /*155e0*/  STL [R1+0x778], R8 ;  /* 0x0007780801007387 */ /* 0x0001e80000100800 */
[----:B------:R-:W3:Y:S04]  /*155f0*/  LDL.64 R24, [R1+0x380] ;  /* 0x0003800001187983 */ /* 0x000ee80000100a00 */
[----:B------:R-:W-:Y:S04]  /*15600*/  STL [R1+0x774], R23 ;  /* 0x0007741701007387 */ /* 0x000fe80000100800 */
[----:B------:R1:W-:Y:S04]  /*15610*/  STL [R1+0x3c], R9 ;  /* 0x00003c0901007387 */ /* 0x0003e80000100800 */
[----:B------:R-:W3:Y:S01]  /*15620*/  LDL.64 R28, [R1+0x350] ;  /* 0x00035000011c7983 */ /* 0x000ee20000100a00 */
[--C-:B------:R-:W-:Y:S01]  /*15630*/  FFMA R30, R30, UR59, -R2.reuse ;  /* 0x0000003b1e1e7c23 */ /* 0x100fe20008000802 */
[--C-:B------:R-:W-:Y:S01]  /*15640*/  FFMA R31, R31, UR59, -R2.reuse ;  /* 0x0000003b1f1f7c23 */ /* 0x100fe20008000802 */
[----:B------:R-:W-:Y:S01]  /*15650*/  FADD R21, R18, R21 ;  /* 0x0000001512157221 */ /* 0x000fe20000000000 */
[--C-:B------:R-:W-:Y:S01]  /*15660*/  FFMA R33, R33, UR59, -R2.reuse ;  /* 0x0000003b21217c23 */ /* 0x100fe20008000802 */
[----:B------:R-:W-:Y:S01]  /*15670*/  FMUL R20, R30, 1.4426950216293334961 ;  /* 0x3fb8aa3b1e147820 */ /* 0x000fe20000400000 */
[----:B------:R-:W-:Y:S01]  /*15680*/  FMUL R22, R31, 1.4426950216293334961 ;  /* 0x3fb8aa3b1f167820 */ /* 0x000fe20000400000 */
[----:B------:R-:W-:Y:S01]  /*15690*/  FADD R21, R19, R21 ;  /* 0x0000001513157221 */ /* 0x000fe20000000000 */
[--C-:B------:R-:W-:Y:S01]  /*156a0*/  FFMA R34, R34, UR59, -R2.reuse ;  /* 0x0000003b22227c23 */ /* 0x100fe20008000802 */
[----:B------:R-:W-:Y:S01]  /*156b0*/  FMUL R33, R33, 1.4426950216293334961 ;  /* 0x3fb8aa3b21217820 */ /* 0x000fe20000400000 */
[----:B------:R-:W-:Y:S01]  /*156c0*/  FFMA R35, R35, UR59, -R2 ;  /* 0x0000003b23237c23 */ /* 0x000fe20008000802 */
[----:B------:R-:W-:Y:S01]  /*156d0*/  MUFU.EX2 R20, R20 ;  /* 0x0000001400147308 */ /* 0x000fe20000000800 */
[----:B------:R-:W3:Y:S04]  /*156e0*/  LDL.64 R26, [R1+0x320] ;  /* 0x00032000011a7983 */ /* 0x000ee80000100a00 */
[----:B------:R-:W3:Y:S03]  /*156f0*/  LDL.64 R30, [R1+0x2c0] ;  /* 0x0002c000011e7983 */ /* 0x000ee60000100a00 */
[----:B------:R-:W1:Y:S01]  /*15700*/  MUFU.EX2 R22, R22 ;  /* 0x0000001600167308 */ /* 0x000e620000000800 */
[----:B------:R-:W-:-:S07]  /*15710*/  FADD R21, R8, R21 ;  /* 0x0000001508157221 */ /* 0x000fce0000000000 */
[----:B0-----:R-:W-:Y:S01]  /*15720*/  MUFU.EX2 R8, R33 ;  /* 0x0000002100087308 */ /* 0x001fe20000000800 */
[----:B-1----:R-:W-:Y:S02]  /*15730*/  F2FP.SATFINITE.E4M3.F32.PACK_AB_MERGE_C R154, R22, R20, RZ ;  /* 0x00000014169a723e */ /* 0x002fe400048070ff */
[----:B--2---:R-:W-:-:S04]  /*15740*/  IADD3 R16, P2, PT, R134, UR22, RZ ;  /* 0x0000001686107c10 */ /* 0x004fc8000ff5e0ff */
[----:B------:R-:W-:-:S05]  /*15750*/  IADD3.X R17, PT, PT, R135, UR4, RZ, P2, !PT ;  /* 0x0000000487117c10 */ /* 0x000fca00097fe4ff */
[----:B------:R0:W2:Y:S02]  /*15760*/  LDG.E.U8 R16, desc[UR32][R16.64] ;  /* 0x0000002010107981 */ /* 0x0000a4000c1e1100 */
[----:B0-----:R-:W-:-:S04]  /*15770*/  FFMA R17, R32, UR59, -R2 ;  /* 0x0000003b20117c23 */ /* 0x001fc80008000802 */
[----:B------:R-:W-:-:S04]  /*15780*/  FMUL R17, R17, 1.4426950216293334961 ;  /* 0x3fb8aa3b11117820 */ /* 0x000fc80000400000 */
[----:B------:R0:W1:Y:S01]  /*15790*/  MUFU.EX2 R9, R17 ;  /* 0x0000001100097308 */ /* 0x0000620000000800 */
[----:B----4-:R-:W-:-:S04]  /*157a0*/  IADD3 R18, P2, PT, R132, UR22, RZ ;  /* 0x0000001684127c10 */ /* 0x010fc8000ff5e0ff */
[----:B------:R-:W-:-:S05]  /*157b0*/  IADD3.X R19, PT, PT, R133, UR4, RZ, P2, !PT ;  /* 0x0000000485137c10 */ /* 0x000fca00097fe4ff */
[----:B0-----:R0:W4:Y:S02]  /*157c0*/  LDG.E.U8 R17, desc[UR32][R18.64] ;  /* 0x0000002012117981 */ /* 0x001124000c1e1100 */
[----:B0-----:R-:W-:Y:S01]  /*157d0*/  FADD R18, R23, R21 ;  /* 0x0000001517127221 */ /* 0x001fe20000000000 */
[----:B------:R-:W-:-:S03]  /*157e0*/  FMUL R21, R34, 1.4426950216293334961 ;  /* 0x3fb8aa3b22157820 */ /* 0x000fc60000400000 */
[----:B------:R-:W-:Y:S01]  /*157f0*/  FADD R18, R20, R18 ;  /* 0x0000001214127221 */ /* 0x000fe20000000000 */
[----:B------:R-:W-:Y:S02]  /*15800*/  FMUL R20, R35, 1.4426950216293334961 ;  /* 0x3fb8aa3b23147820 */ /* 0x000fe40000400000 */
[----:B------:R-:W0:Y:S01]  /*15810*/  MUFU.EX2 R21, R21 ;  /* 0x0000001500157308 */ /* 0x000e220000000800 */
[----:B------:R-:W-:Y:S01]  /*15820*/  FFMA R23, R36, UR59, -R2 ;  /* 0x0000003b24177c23 */ /* 0x000fe20008000802 */
[----:B------:R-:W-:Y:S01]  /*15830*/  FADD R22, R22, R18 ;  /* 0x0000001216167221 */ /* 0x000fe20000000000 */
[----:B------:R-:W2:Y:S05]  /*15840*/  LDL.64 R34, [R1+0x298] ;  /* 0x0002980001227983 */ /* 0x000eaa0000100a00 */
[----:B------:R-:W0:Y:S01]  /*15850*/  MUFU.EX2 R20, R20 ;  /* 0x0000001400147308 */ /* 0x000e220000000800 */
[----:B------:R-:W-:Y:S01]  /*15860*/  FMUL R23, R23, 1.4426950216293334961 ;  /* 0x3fb8aa3b17177820 */ /* 0x000fe20000400000 */
[----:B-1----:R-:W-:-:S06]  /*15870*/  FADD R22, R9, R22 ;  /* 0x0000001609167221 */ /* 0x002fcc0000000000 */
[----:B------:R1:W3:Y:S02]  /*15880*/  MUFU.EX2 R135, R23 ;  /* 0x0000001700877308 */ /* 0x0002e40000000800 */
[----:B-1----:R-:W-:-:S04]  /*15890*/  FADD R23, R8, R22 ;  /* 0x0000001608177221 */ /* 0x002fc80000000000 */
[----:B0-----:R-:W-:Y:S01]  /*158a0*/  FADD R23, R21, R23 ;  /* 0x0000001715177221 */ /* 0x001fe20000000000 */
[----:B---3--:R-:W-:-:S03]  /*158b0*/  IADD3 R18, P2, PT, R24, UR22, RZ ;  /* 0x0000001618127c10 */ /* 0x008fc6000ff5e0ff */
[C---:B------:R-:W-:Y:S01]  /*158c0*/  FADD R23, R20.reuse, R23 ;  /* 0x0000001714177221 */ /* 0x040fe20000000000 */
[----:B------:R-:W-:Y:S02]  /*158d0*/  F2FP.SATFINITE.E4M3.F32.PACK_AB_MERGE_C R145, R20, R21, RZ ;  /* 0x000000151491723e */ /* 0x000fe400048070ff */
[----:B------:R-:W-:Y:S01]  /*158e0*/  IADD3.X R19, PT, PT, R25, UR4, RZ, P2, !PT ;  /* 0x0000000419137c10 */ /* 0x000fe200097fe4ff */
[--C-:B------:R-:W-:Y:S01]  /*158f0*/  FFMA R37, R37, UR59, -R2.reuse ;  /* 0x0000003b25257c23 */ /* 0x100fe20008000802 */
[----:B------:R-:W-:Y:S01]  /*15900*/  IADD3 R20, P2, PT, R28, UR22, RZ ;  /* 0x000000161c147c10 */ /* 0x000fe2000ff5e0ff */
[----:B------:R-:W-:Y:S02]  /*15910*/  FFMA R41, R41, UR59, -R2 ;  /* 0x0000003b29297c23 */ /* 0x000fe40008000802 */
[----:B------:R0:W3:Y:S01]  /*15920*/  LDG.E.U8 R18, desc[UR32][R18.64] ;  /* 0x0000002012127981 */ /* 0x0000e2000c1e1100 */
[----:B------:R-:W-:-:S03]  /*15930*/  IADD3.X R21, PT, PT, R29, UR4, RZ, P2, !PT ;  /* 0x000000041d157c10 */ /* 0x000fc600097fe4ff */
[----:B------:R-:W2:Y:S01]  /*15940*/  LDL.64 R28, [R1+0x2f0] ;  /* 0x0002f000011c7983 */ /* 0x000ea20000100a00 */
[----:B------:R-:W-:-:S04]  /*15950*/  FMUL R37, R37, 1.4426950216293334961 ;  /* 0x3fb8aa3b25257820 */ /* 0x000fc80000400000 */
[----:B------:R1:W-:Y:S02]  /*15960*/  MUFU.EX2 R133, R37 ;  /* 0x0000002500857308 */ /* 0x0003e40000000800 */
[----:B-1----:R-:W3:Y:S01]  /*15970*/  LDL.64 R36, [R1+0x270] ;  /* 0x0002700001247983 */ /* 0x002ee20000100a00 */
[----:B------:R-:W-:Y:S01]  /*15980*/  FMUL R41, R41, 1.4426950216293334961 ;  /* 0x3fb8aa3b29297820 */ /* 0x000fe20000400000 */
[----:B0-----:R-:W-:-:S04]  /*15990*/  FFMA R19, R40, UR59, -R2 ;  /* 0x0000003b28137c23 */ /* 0x001fc80008000802 */
[----:B------:R0:W-:Y:S02]  /*159a0*/  MUFU.EX2 R134, R41 ;  /* 0x0000002900867308 */ /* 0x0001e40000000800 */
[----:B0-----:R-:W3:Y:S01]  /*159b0*/  LDL.64 R40, [R1+0x248] ;  /* 0x0002480001287983 */ /* 0x001ee20000100a00 */
[----:B------:R-:W-:-:S04]  /*159c0*/  FFMA R45, R45, UR59, -R2 ;  /* 0x0000003b2d2d7c23 */ /* 0x000fc80008000802 */
[----:B------:R-:W-:Y:S01]  /*159d0*/  FMUL R45, R45, 1.4426950216293334961 ;  /* 0x3fb8aa3b2d2d7820 */ /* 0x000fe20000400000 */
[----:B------:R-:W-:-:S03]  /*159e0*/  FFMA R25, R44, UR59, -R2 ;  /* 0x0000003b2c197c23 */ /* 0x000fc60008000802 */
[----:B------:R0:W-:Y:S01]  /*159f0*/  MUFU.EX2 R155, R45 ;  /* 0x0000002d009b7308 */ /* 0x0001e20000000800 */
[--C-:B------:R-:W-:Y:S01]  /*15a00*/  FFMA R38, R38, UR59, -R2.reuse ;  /* 0x0000003b26267c23 */ /* 0x100fe20008000802 */
[----:B------:R-:W-:Y:S01]  /*15a10*/  FFMA R39, R39, UR59, -R2 ;  /* 0x0000003b27277c23 */ /* 0x000fe20008000802 */
[----:B0-----:R-:W3:Y:S02]  /*15a20*/  LDL.64 R44, [R1+0x220] ;  /* 0x00022000012c7983 */ /* 0x001ee40000100a00 */
[----:B------:R-:W-:Y:S01]  /*15a30*/  FMUL R22, R38, 1.4426950216293334961 ;  /* 0x3fb8aa3b26167820 */ /* 0x000fe20000400000 */
[----:B------:R-:W-:-:S05]  /*15a40*/  FMUL R24, R39, 1.4426950216293334961 ;  /* 0x3fb8aa3b27187820 */ /* 0x000fca0000400000 */
[----:B------:R-:W-:Y:S01]  /*15a50*/  MUFU.EX2 R22, R22 ;  /* 0x0000001600167308 */ /* 0x000fe20000000800 */
[----:B------:R-:W-:-:S07]  /*15a60*/  FMUL R19, R19, 1.4426950216293334961 ;  /* 0x3fb8aa3b13137820 */ /* 0x000fce0000400000 */
[----:B------:R-:W0:Y:S01]  /*15a70*/  MUFU.EX2 R24, R24 ;  /* 0x0000001800187308 */ /* 0x000e220000000800 */
[----:B------:R-:W-:Y:S01]  /*15a80*/  FADD R23, R135, R23 ;  /* 0x0000001787177221 */ /* 0x000fe20000000000 */
[--C-:B------:R-:W-:Y:S01]  /*15a90*/  FFMA R42, R42, UR59, -R2.reuse ;  /* 0x0000003b2a2a7c23 */ /* 0x100fe20008000802 */
[----:B------:R-:W-:-:S05]  /*15aa0*/  FFMA R43, R43, UR59, -R2 ;  /* 0x0000003b2b2b7c23 */ /* 0x000fca0008000802 */
[----:B------:R1:W0:Y:S02]  /*15ab0*/  MUFU.EX2 R136, R19 ;  /* 0x0000001300887308 */ /* 0x0002240000000800 */
[----:B-1----:R1:W3:Y:S01]  /*15ac0*/  LDG.E.U8 R19, desc[UR32][R20.64] ;  /* 0x0000002014137981 */ /* 0x0022e2000c1e1100 */
[----:B0-----:R-:W-:Y:S01]  /*15ad0*/  F2FP.SATFINITE.E4M3.F32.PACK_AB_MERGE_C R142, R24, R22, RZ ;  /* 0x00000016188e723e */ /* 0x001fe200048070ff */
[----:B-1----:R-:W-:Y:S01]  /*15ae0*/  FADD R20, R133, R23 ;  /* 0x0000001785147221 */ /* 0x002fe20000000000 */
[----:B------:R-:W-:-:S03]  /*15af0*/  FMUL R23, R42, 1.4426950216293334961 ;  /* 0x3fb8aa3b2a177820 */ /* 0x000fc60000400000 */
[----:B------:R-:W-:Y:S01]  /*15b00*/  FADD R20, R22, R20 ;  /* 0x0000001416147221 */ /* 0x000fe20000000000 */
[----:B------:R-:W-:Y:S02]  /*15b10*/  FMUL R22, R43, 1.4426950216293334961 ;  /* 0x3fb8aa3b2b167820 */ /* 0x000fe40000400000 */
[----:B------:R-:W0:Y:S01]  /*15b20*/  MUFU.EX2 R23, R23 ;  /* 0x0000001700177308 */ /* 0x000e220000000800 */
[----:B------:R-:W-:Y:S01]  /*15b30*/  FADD R24, R24, R20 ;  /* 0x0000001418187221 */ /* 0x000fe20000000000 */
[----:B------:R-:W-:-:S06]  /*15b40*/  FMUL R25, R25, 1.4426950216293334961 ;  /* 0x3fb8aa3b19197820 */ /* 0x000fcc0000400000 */
[----:B------:R-:W1:Y:S01]  /*15b50*/  MUFU.EX2 R22, R22 ;  /* 0x0000001600167308 */ /* 0x000e620000000800 */
[----:B------:R-:W-:Y:S01]  /*15b60*/  FADD R24, R136, R24 ;  /* 0x0000001888187221 */ /* 0x000fe20000000000 */
[----:B------:R-:W-:Y:S01]  /*15b70*/  IADD3 R20, P2, PT, R26, UR22, RZ ;  /* 0x000000161a147c10 */ /* 0x000fe2000ff5e0ff */
[----:B------:R-:W-:-:S03]  /*15b80*/  FFMA R49, R49, UR59, -R2 ;  /* 0x0000003b31317c23 */ /* 0x000fc60008000802 */
[----:B------:R-:W-:Y:S02]  /*15b90*/  IADD3.X R21, PT, PT, R27, UR4, RZ, P2, !PT ;  /* 0x000000041b157c10 */ /* 0x000fe400097fe4ff */
[----:B------:R0:W2:Y:S01]  /*15ba0*/  MUFU.EX2 R132, R25 ;  /* 0x0000001900847308 */ /* 0x0000a20000000800 */
[----:B------:R-:W-:Y:S01]  /*15bb0*/  FMUL R49, R49, 1.4426950216293334961 ;  /* 0x3fb8aa3b31317820 */ /* 0x000fe20000400000 */
[----:B------:R-:W-:Y:S02]  /*15bc0*/  FFMA R53, R53, UR59, -R2 ;  /* 0x0000003b35357c23 */ /* 0x000fe40008000802 */
[----:B------:R1:W4:Y:S01]  /*15bd0*/  LDG.E.U8 R21, desc[UR32][R20.64] ;  /* 0x0000002014157981 */ /* 0x000322000c1e1100 */
[----:B0-----:R-:W-:-:S04]  /*15be0*/  FADD R25, R134, R24 ;  /* 0x0000001886197221 */ /* 0x001fc80000000000 */
[----:B------:R-:W-:Y:S01]  /*15bf0*/  FADD R25, R23, R25 ;  /* 0x0000001917197221 */ /* 0x000fe20000000000 */
[----:B-1----:R-:W-:Y:S01]  /*15c00*/  F2FP.SATFINITE.E4M3.F32.PACK_AB_MERGE_C R20, R22, R23, RZ ;  /* 0x000000171614723e */ /* 0x002fe200048070ff */
[--C-:B------:R-:W-:Y:S01]  /*15c10*/  FFMA R27, R48, UR59, -R2.reuse ;  /* 0x0000003b301b7c23 */ /* 0x100fe20008000802 */
[----:B------:R0:W-:Y:S01]  /*15c20*/  MUFU.EX2 R152, R49 ;  /* 0x0000003100987308 */ /* 0x0001e20000000800 */
[----:B------:R-:W-:Y:S01]  /*15c30*/  FADD R25, R22, R25 ;  /* 0x0000001916197221 */ /* 0x000fe20000000000 */
[----:B------:R-:W-:Y:S01]  /*15c40*/  FMUL R53, R53, 1.4426950216293334961 ;  /* 0x3fb8aa3b35357820 */ /* 0x000fe20000400000 */
[----:B0-----:R-:W4:Y:S05]  /*15c50*/  LDL.64 R48, [R1+0x1f8] ;  /* 0x0001f80001307983 */ /* 0x001f2a0000100a00 */
[----:B------:R0:W-:Y:S01]  /*15c60*/  MUFU.EX2 R143, R53 ;  /* 0x00000035008f7308 */ /* 0x0001e20000000800 */
[--C-:B------:R-:W-:Y:S01]  /*15c70*/  FFMA R46, R46, UR59, -R2.reuse ;  /* 0x0000003b2e2e7c23 */ /* 0x100fe20008000802 */
[----:B------:R-:W-:-:S03]  /*15c80*/  FFMA R47, R47, UR59, -R2 ;  /* 0x0000003b2f2f7c23 */ /* 0x000fc60008000802 */
[----:B------:R-:W-:Y:S01]  /*15c90*/  FMUL R24, R46, 1.4426950216293334961 ;  /* 0x3fb8aa3b2e187820 */ /* 0x000fe20000400000 */
[----:B------:R-:W-:Y:S01]  /*15ca0*/  FMUL R26, R47, 1.4426950216293334961 ;  /* 0x3fb8aa3b2f1a7820 */ /* 0x000fe20000400000 */
[----:B------:R-:W-:-:S04]  /*15cb0*/  FMUL R27, R27, 1.4426950216293334961 ;  /* 0x3fb8aa3b1b1b7820 */ /* 0x000fc80000400000 */
[----:B------:R-:W1:Y:S01]  /*15cc0*/  MUFU.EX2 R24, R24 ;  /* 0x0000001800187308 */ /* 0x000e620000000800 */
[----:B------:R-:W-:Y:S01]  /*15cd0*/  FFMA R50, R50, UR59, -R2 ;  /* 0x0000003b32327c23 */ /* 0x000fe20008000802 */
[----:B--2---:R-:W-:-:S04]  /*15ce0*/  IADD3 R22, P2, PT, R28, UR22, RZ ;  /* 0x000000161c167c10 */ /* 0x004fc8000ff5e0ff */
[----:B------:R-:W-:Y:S01]  /*15cf0*/  IADD3.X R23, PT, PT, R29, UR4, RZ, P2, !PT ;  /* 0x000000041d177c10 */ /* 0x000fe200097fe4ff */
[--C-:B------:R-:W-:Y:S02]  /*15d00*/  FFMA R29, R52, UR59, -R2.reuse ;  /* 0x0000003b341d7c23 */ /* 0x100fe40008000802 */
[----:B0-----:R-:W2:Y:S01]  /*15d10*/  LDL.64 R52, [R1+0x1d0] ;  /* 0x0001d00001347983 */ /* 0x001ea20000100a00 */
[----:B------:R-:W0:Y:S01]  /*15d20*/  MUFU.EX2 R26, R26 ;  /* 0x0000001a001a7308 */ /* 0x000e220000000800 */
[----:B------:R-:W-:Y:S01]  /*15d30*/  FFMA R51, R51, UR59, -R2 ;  /* 0x0000003b33337c23 */ /* 0x000fe20008000802 */
[----:B------:R-:W-:Y:S01]  /*15d40*/  FADD R25, R132, R25 ;  /* 0x0000001984197221 */ /* 0x000fe20000000000 */
[----:B------:R0:W2:Y:S02]  /*15d50*/  LDG.E.U8 R23, desc[UR32][R22.64] ;  /* 0x0000002016177981 */ /* 0x0000a4000c1e1100 */
[----:B------:R-:W-:-:S03]  /*15d60*/  FMUL R28, R51, 1.4426950216293334961 ;  /* 0x3fb8aa3b331c7820 */ /* 0x000fc60000400000 */
[----:B------:R0:W1:Y:S01]  /*15d70*/  MUFU.EX2 R153, R27 ;  /* 0x0000001b00997308 */ /* 0x0000620000000800 */
[----:B------:R-:W-:Y:S01]  /*15d80*/  FADD R25, R155, R25 ;  /* 0x000000199b197221 */ /* 0x000fe20000000000 */
[----:B0-----:R-:W-:-:S06]  /*15d90*/  FMUL R27, R50, 1.4426950216293334961 ;  /* 0x3fb8aa3b321b7820 */ /* 0x001fcc0000400000 */
[----:B------:R-:W-:Y:S01]  /*15da0*/  MUFU.EX2 R28, R28 ;  /* 0x0000001c001c7308 */ /* 0x000fe20000000800 */
[----:B-1----:R-:W-:Y:S01]  /*15db0*/  FADD R25, R24, R25 ;  /* 0x0000001918197221 */ /* 0x002fe20000000000 */
[----:B------:R-:W-:-:S06]  /*15dc0*/  F2FP.SATFINITE.E4M3.F32.PACK_AB_MERGE_C R22, R26, R24, RZ ;  /* 0x000000181a16723e */ /* 0x000fcc00048070ff */
[----:B------:R-:W0:Y:S01]  /*15dd0*/  MUFU.EX2 R27, R27 ;  /* 0x0000001b001b7308 */ /* 0x000e220000000800 */
[----:B------:R-:W-:Y:S01]  /*15de0*/  FADD R26, R26, R25 ;  /* 0x000000191a1a7221 */ /* 0x000fe20000000000 */
[----:B------:R-:W-:Y:S01]  /*15df0*/  IADD3 R24, P2, PT, R30, UR22, RZ ;  /* 0x000000161e187c10 */ /* 0x000fe2000ff5e0ff */
[----:B------:R-:W-:Y:S01]  /*15e00*/  FMUL R29, R29, 1.4426950216293334961 ;  /* 0x3fb8aa3b1d1d7820 */ /* 0x000fe20000400000 */
[----:B------:R-:W-:Y:S01]  /*15e10*/  FFMA R54, R54, UR59, -R2 ;  /* 0x0000003b36367c23 */ /* 0x000fe20008000802 */
[----:B------:R-:W-:Y:S01]  /*15e20*/  FADD R26, R153, R26 ;  /* 0x0000001a991a7221 */ /* 0x000fe20000000000 */
[----:B------:R-:W-:Y:S01]  /*15e30*/  IADD3.X R25, PT, PT, R31, UR4, RZ, P2, !PT ;  /* 0x000000041f197c10 */ /* 0x000fe200097fe4ff */
[----:B------:R-:W-:Y:S01]  /*15e40*/  FFMA R55, R55, UR59, -R2 ;  /* 0x0000003b37377c23 */ /* 0x000fe20008000802 */
[----:B------:R1:W1:Y:S01]  /*15e50*/  MUFU.EX2 R144, R29 ;  /* 0x0000001d00907308 */ /* 0x0002620000000800 */
[----:B------:R-:W-:Y:S01]  /*15e60*/  FMUL R30, R54, 1.4426950216293334961 ;  /* 0x3fb8aa3b361e7820 */ /* 0x000fe20000400000 */
[----:B------:R-:W-:Y:S01]  /*15e70*/  FADD R26, R152, R26 ;  /* 0x0000001a981a7221 */ /* 0x000fe20000000000 */
[----:B------:R-:W-:Y:S01]  /*15e80*/  FMUL R32, R55, 1.4426950216293334961 ;  /* 0x3fb8aa3b37207820 */ /* 0x000fe20000400000 */
[----:B------:R1:W2:Y:S04]  /*15e90*/  LDG.E.U8 R25, desc[UR32][R24.64] ;  /* 0x0000002018197981 */ /* 0x0002a8000c1e1100 */
[----:B------:R-:W3:Y:S01]  /*15ea0*/  MUFU.EX2 R30, R30 ;  /* 0x0000001e001e7308 */ /* 0x000ee20000000800 */
[----:B0-----:R-:W-:Y:S01]  /*15eb0*/  FADD R26, R27, R26 ;  /* 0x0000001a1b1a7221 */ /* 0x001fe20000000000 */
[----:B-1----:R-:W-:Y:S01]  /*15ec0*/  F2FP.SATFINITE.E4M3.F32.PACK_AB_MERGE_C R24, R28, R27, RZ ;  /* 0x0000001b1c18723e */ /* 0x002fe200048070ff */
[----:B------:R-:W-:-:S05]  /*15ed0*/  FFMA R27, R56, UR59, -R2 ;  /* 0x0000003b381b7c23 */ /* 0x000fca0008000802 */
[----:B------:R-:W0:Y:S01]  /*15ee0*/  MUFU.EX2 R32, R32 ;  /* 0x0000002000207308 */ /* 0x000e220000000800 */
[----:B------:R-:W-:Y:S01]  /*15ef0*/  FADD R26, R28, R26 ;  /* 0x0000001a1c1a7221 */ /* 0x000fe20000000000 */
[--C-:B------:R-:W-:Y:S01]  /*15f00*/  FFMA R57, R57, UR59, -R2.reuse ;  /* 0x0000003b39397c23 */ /* 0x100fe20008000802 */
[----:B------:R-:W-:Y:S01]  /*15f10*/  FMUL R27, R27, 1.4426950216293334961 ;  /* 0x3fb8aa3b1b1b7820 */ /* 0x000fe20000400000 */
[----:B------:R-:W-:Y:S02]  /*15f20*/  IADD3 R28, P2, PT, R34, UR22, RZ ;  /* 0x00000016221c7c10 */ /* 0x000fe4000ff5e0ff */
[----:B------:R-:W-:Y:S02]  /*15f30*/  FMUL R57, R57, 1.4426950216293334961 ;  /* 0x3fb8aa3b39397820 */ /* 0x000fe40000400000 */
[----:B------:R1:W0:Y:S01]  /*15f40*/  MUFU.EX2 R141, R27 ;  /* 0x0000001b008d7308 */ /* 0x0002220000000800 */
[----:B------:R-:W-:Y:S01]  /*15f50*/  IADD3.X R29, PT, PT, R35, UR4, RZ, P2, !PT ;  /* 0x00000004231d7c10 */ /* 0x000fe200097fe4ff */
[--C-:B------:R-:W-:Y:S01]  /*15f60*/  FFMA R58, R58, UR59, -R2.reuse ;  /* 0x0000003b3a3a7c23 */ /* 0x100fe20008000802 */
[----:B------:R-:W-:-:S03]  /*15f70*/  FFMA R59, R59, UR59, -R2 ;  /* 0x0000003b3b3b7c23 */ /* 0x000fc60008000802 */
[----:B------:R3:W2:Y:S01]  /*15f80*/  LDG.E.U8 R28, desc[UR32][R28.64] ;  /* 0x000000201c1c7981 */ /* 0x0006a2000c1e1100 */
[----:B-1----:R-:W-:Y:S02]  /*15f90*/  FADD R27, R144, R26 ;  /* 0x0000001a901b7221 */ /* 0x002fe40000000000 */
[----:B------:R1:W0:Y:S02]  /*15fa0*/  MUFU.EX2 R26, R57 ;  /* 0x00000039001a7308 */ /* 0x0002240000000800 */
[----:B------:R-:W-:Y:S01]  /*15fb0*/  FADD R27, R143, R27 ;  /* 0x0000001b8f1b7221 */ /* 0x000fe20000000000 */
[----:B------:R-:W-:-:S03]  /*15fc0*/  FMUL R31, R58, 1.4426950216293334961 ;  /* 0x3fb8aa3b3a1f7820 */ /* 0x000fc60000400000 */
[----:B---3--:R-:W-:Y:S01]  /*15fd0*/  FADD R29, R30, R27 ;  /* 0x0000001b1e1d7221 */ /* 0x008fe20000000000 */
[----:B-1----:R-:W3:Y:S01]  /*15fe0*/  LDL.64 R56, [R1+0x1a8] ;  /* 0x0001a80001387983 */ /* 0x002ee20000100a00 */
[C---:B0-----:R-:W-:Y:S01]  /*15ff0*/  F2FP.SATFINITE.E4M3.F32.PACK_AB_MERGE_C R27, R32.reuse, R30, RZ ;  /* 0x0000001e201b723e */ /* 0x041fe200048070ff */
[----:B------:R-:W-:Y:S01]  /*16000*/  FMUL R34, R59, 1.4426950216293334961 ;  /* 0x3fb8aa3b3b227820 */ /* 0x000fe20000400000 */
[----:B------:R-:W-:Y:S01]  /*16010*/  FADD R30, R32, R29 ;  /* 0x0000001d201e7221 */ /* 0x000fe20000000000 */
[----:B------:R-:W-:Y:S01]  /*16020*/  IADD3 R32, P2, PT, R36, UR22, RZ ;  /* 0x0000001624207c10 */ /* 0x000fe2000ff5e0ff */
[----:B------:R-:W0:Y:S01]  /*16030*/  MUFU.EX2 R31, R31 ;  /* 0x0000001f001f7308 */ /* 0x000e220000000800 */
[--C-:B------:R-:W-:Y:S01]  /*16040*/  FFMA R29, R60, UR59, -R2.reuse ;  /* 0x0000003b3c1d7c23 */ /* 0x100fe20008000802 */
[----:B------:R-:W-:Y:S01]  /*16050*/  FFMA R61, R61, UR59, -R2 ;  /* 0x0000003b3d3d7c23 */ /* 0x000fe20008000802 */
[----:B------:R-:W-:Y:S02]  /*16060*/  IADD3.X R33, PT, PT, R37, UR4, RZ, P2, !PT ;  /* 0x0000000425217c10 */ /* 0x000fe400097fe4ff */
[----:B------:R-:W-:Y:S01]  /*16070*/  FMUL R29, R29, 1.4426950216293334961 ;  /* 0x3fb8aa3b1d1d7820 */ /* 0x000fe20000400000 */
[----:B------:R-:W-:-:S02]  /*16080*/  FMUL R61, R61, 1.4426950216293334961 ;  /* 0x3fb8aa3b3d3d7820 */ /* 0x000fc40000400000 */
[----:B------:R-:W1:Y:S01]  /*16090*/  MUFU.EX2 R34, R34 ;  /* 0x0000002200227308 */ /* 0x000e620000000800 */
[----:B------:R0:W3:Y:S01]  /*160a0*/  LDG.E.U8 R32, desc[UR32][R32.64] ;  /* 0x0000002020207981 */ /* 0x0000e2000c1e1100 */
[--C-:B------:R-:W-:Y:S01]  /*160b0*/  FFMA R62, R62, UR59, -R2.reuse ;  /* 0x0000003b3e3e7c23 */ /* 0x100fe20008000802 */
[----:B------:R-:W-:-:S05]  /*160c0*/  FFMA R63, R63, UR59, -R2 ;  /* 0x0000003b3f3f7c23 */ /* 0x000fca0008000802 */
[----:B------:R-:W1:Y:S01]  /*160d0*/  MUFU.EX2 R29, R29 ;  /* 0x0000001d001d7308 */ /* 0x000e620000000800 */
[----:B0-----:R-:W-:-:S07]  /*160e0*/  FADD R33, R141, R30 ;  /* 0x0000001e8d217221 */ /* 0x001fce0000000000 */
[----:B------:R0:W4:Y:S01]  /*160f0*/  MUFU.EX2 R30, R61 ;  /* 0x0000003d001e7308 */ /* 0x0001220000000800 */
[----:B------:R-:W-:Y:S01]  /*16100*/  FADD R33, R26, R33 ;  /* 0x000000211a217221 */ /* 0x000fe20000000000 */
[----:B------:R-:W-:Y:S01]  /*16110*/  FMUL R35, R62, 1.4426950216293334961 ;  /* 0x3fb8aa3b3e237820 */ /* 0x000fe20000400000 */
[----:B0-----:R-:W3:Y:S02]  /*16120*/  LDL.64 R60, [R1+0x180] ;  /* 0x00018000013c7983 */ /* 0x001ee40000100a00 */
[----:B------:R-:W-:Y:S01]  /*16130*/  FADD R33, R31, R33 ;  /* 0x000000211f217221 */ /* 0x000fe20000000000 */
[----:B------:R-:W-:Y:S01]  /*16140*/  IADD3 R36, P2, PT, R40, UR22, RZ ;  /* 0x0000001628247c10 */ /* 0x000fe2000ff5e0ff */
[----:B------:R-:W-:Y:S01]  /*16150*/  FMUL R38, R63, 1.4426950216293334961 ;  /* 0x3fb8aa3b3f267820 */ /* 0x000fe20000400000 */
[C---:B-1----:R-:W-:Y:S01]  /*16160*/  F2FP.SATFINITE.E4M3.F32.PACK_AB_MERGE_C R31, R34.reuse, R31, RZ ;  /* 0x0000001f221f723e */ /* 0x042fe200048070ff */
[--C-:B------:R-:W-:Y:S01]  /*16170*/  FFMA R65, R65, UR59, -R2.reuse ;  /* 0x0000003b41417c23 */ /* 0x100fe20008000802 */
[----:B------:R-:W-:Y:S01]  /*16180*/  FADD R34, R34, R33 ;  /* 0x0000002122227221 */ /* 0x000fe20000000000 */
[----:B------:R-:W-:Y:S01]  /*16190*/  FFMA R33, R64, UR59, -R2 ;  /* 0x0000003b40217c23 */ /* 0x000fe20008000802 */
[----:B------:R-:W-:Y:S01]  /*161a0*/  IADD3.X R37, PT, PT, R41, UR4, RZ, P2, !PT ;  /* 0x0000000429257c10 */ /* 0x000fe200097fe4ff */
[----:B------:R-:W0:Y:S01]  /*161b0*/  MUFU.EX2 R35, R35 ;  /* 0x0000002300237308 */ /* 0x000e220000000800 */
[----:B------:R-:W-:Y:S01]  /*161c0*/  FMUL R65, R65, 1.4426950216293334961 ;  /* 0x3fb8aa3b41417820 */ /* 0x000fe20000400000 */
[----:B------:R-:W-:-:S02]  /*161d0*/  FMUL R33, R33, 1.4426950216293334961 ;  /* 0x3fb8aa3b21217820 */ /* 0x000fc40000400000 */
[----:B------:R1:W3:Y:S04]  /*161e0*/  LDG.E.U8 R36, desc[UR32][R36.64] ;  /* 0x0000002024247981 */ /* 0x0002e8000c1e1100 */
[----:B------:R-:W0:Y:S01]  /*161f0*/  MUFU.EX2 R38, R38 ;  /* 0x0000002600267308 */ /* 0x000e220000000800 */
[----:B-1----:R-:W-:-:S07]  /*16200*/  FADD R37, R29, R34 ;  /* 0x000000221d257221 */ /* 0x002fce0000000000 */
[----:B------:R1:W-:Y:S01]  /*16210*/  MUFU.EX2 R34, R65 ;  /* 0x0000004100227308 */ /* 0x0003e20000000800 */
[----:B----4-:R-:W-:Y:S01]  /*16220*/  FADD R37, R30, R37 ;  /* 0x000000251e257221 */ /* 0x010fe20000000000 */
[----:B-1----:R-:W4:Y:S06]  /*16230*/  LDL.64 R64, [R1+0x158] ;  /* 0x0001580001407983 */ /* 0x002f2c0000100a00 */
[----:B------:R-:W1:Y:S01]  /*16240*/  MUFU.EX2 R33, R33 ;  /* 0x0000002100217308 */ /* 0x000e620000000800 */
[----:B------:R-:W-:Y:S01]  /*16250*/  IADD3 R40, P2, PT, R44, UR22, RZ ;  /* 0x000000162c287c10 */ /* 0x000fe2000ff5e0ff */
[----:B0-----:R-:W-:Y:S01]  /*16260*/  FADD R37, R35, R37 ;  /* 0x0000002523257221 */ /* 0x001fe20000000000 */
[----:B------:R-:W-:Y:S01]  /*16270*/  FFMA R69, R69, UR59, -R2 ;  /* 0x0000003b45457c23 */ /* 0x000fe20008000802 */
[----:B------:R-:W-:-:S02]  /*16280*/  F2FP.SATFINITE.E4M3.F32.PACK_AB_MERGE_C R35, R38, R35, RZ ;  /* 0x000000232623723e */ /* 0x000fc400048070ff */
[----:B------:R-:W-:Y:S01]  /*16290*/  IADD3.X R41, PT, PT, R45, UR4, RZ, P2, !PT ;  /* 0x000000042d297c10 */ /* 0x000fe200097fe4ff */
[----:B------:R-:W-:Y:S01]  /*162a0*/  FADD R38, R38, R37 ;  /* 0x0000002526267221 */ /* 0x000fe20000000000 */
[----:B------:R-:W-:Y:S01]  /*162b0*/  FMUL R69, R69, 1.4426950216293334961 ;  /* 0x3fb8aa3b45457820 */ /* 0x000fe20000400000 */
[----:B------:R-:W-:Y:S02]  /*162c0*/  FFMA R37, R68, UR59, -R2 ;  /* 0x0000003b44257c23 */ /* 0x000fe40008000802 */
[----:B------:R1:W4:Y:S02]  /*162d0*/  LDG.E.U8 R40, desc[UR32][R40.64] ;  /* 0x0000002028287981 */ /* 0x000324000c1e1100 */
[----:B-1----:R-:W-:Y:S02]  /*162e0*/  FADD R41, R33, R38 ;  /* 0x0000002621297221 */ /* 0x002fe40000000000 */
[----:B------:R0:W-:Y:S02]  /*162f0*/  MUFU.EX2 R38, R69 ;  /* 0x0000004500267308 */ /* 0x0001e40000000800 */
[----:B0-----:R-:W4:Y:S01]  /*16300*/  LDL.64 R68, [R1+0x3d8] ;  /* 0x0003d80001447983 */ /* 0x001f220000100a00 */
[--C-:B------:R-:W-:Y:S01]  /*16310*/  FFMA R70, R70, UR59, -R2.reuse ;  /* 0x0000003b46467c23 */ /* 0x100fe20008000802 */
[----:B------:R-:W-:-:S03]  /*16320*/  FFMA R71, R71, UR59, -R2 ;  /* 0x0000003b47477c23 */ /* 0x000fc60008000802 */
[----:B------:R-:W-:Y:S01]  /*16330*/  FMUL R43, R70, 1.4426950216293334961 ;  /* 0x3fb8aa3b462b7820 */ /* 0x000fe20000400000 */
[----:B------:R-:W-:Y:S02]  /*16340*/  FMUL R46, R71, 1.4426950216293334961 ;  /* 0x3fb8aa3b472e7820 */ /* 0x000fe40000400000 */
[----:B------:R-:W4:Y:S01]  /*16350*/  LDL.64 R70, [R1+0x3a8] ;  /* 0x0003a80001467983 */ /* 0x000f220000100a00 */
[--C-:B------:R-:W-:Y:S01]  /*16360*/  FFMA R74, R74, UR59, -R2.reuse ;  /* 0x0000003b4a4a7c23 */ /* 0x100fe20008000802 */
[----:B------:R-:W-:-:S03]  /*16370*/  FFMA R75, R75, UR59, -R2 ;  /* 0x0000003b4b4b7c23 */ /* 0x000fc60008000802 */
[----:B------:R-:W-:Y:S01]  /*16380*/  FMUL R47, R74, 1.4426950216293334961 ;  /* 0x3fb8aa3b4a2f7820 */ /* 0x000fe20000400000 */
[----:B------:R-:W-:Y:S02]  /*16390*/  FMUL R50, R75, 1.4426950216293334961 ;  /* 0x3fb8aa3b4b327820 */ /* 0x000fe40000400000 */
[----:B------:R-:W4:Y:S01]  /*163a0*/  LDL.64 R74, [R1+0x378] ;  /* 0x00037800014a7983 */ /* 0x000f220000100a00 */
[----:B------:R-:W-:Y:S01]  /*163b0*/  IADD3 R44, P2, PT, R48, UR22, RZ ;  /* 0x00000016302c7c10 */ /* 0x000fe2000ff5e0ff */
[--C-:B------:R-:W-:Y:S01]  /*163c0*/  FFMA R78, R78, UR59, -R2.reuse ;  /* 0x0000003b4e4e7c23 */ /* 0x100fe20008000802 */
[--C-:B------:R-:W-:Y:S02]  /*163d0*/  FFMA R79, R79, UR59, -R2.reuse ;  /* 0x0000003b4f4f7c23 */ /* 0x100fe40008000802 */
[----:B------:R-:W-:Y:S01]  /*163e0*/  IADD3.X R45, PT, PT, R49, UR4, RZ, P2, !PT ;  /* 0x00000004312d7c10 */ /* 0x000fe200097fe4ff */
[--C-:B------:R-:W-:Y:S01]  /*163f0*/  FFMA R66, R66, UR59, -R2.reuse ;  /* 0x0000003b42427c23 */ /* 0x100fe20008000802 */
[----:B--2---:R-:W-:Y:S01]  /*16400*/  IADD3 R48, P2, PT, R52, UR22, RZ ;  /* 0x0000001634307c10 */ /* 0x004fe2000ff5e0ff */
[----:B------:R-:W-:Y:S01]  /*16410*/  FMUL R52, R78, 1.4426950216293334961 ;  /* 0x3fb8aa3b4e347820 */ /* 0x000fe20000400000 */
[--C-:B------:R-:W-:Y:S01]  /*16420*/  FFMA R67, R67, UR59, -R2.reuse ;  /* 0x0000003b43437c23 */ /* 0x100fe20008000802 */
[----:B------:R-:W-:Y:S01]  /*16430*/  FMUL R37, R37, 1.4426950216293334961 ;  /* 0x3fb8aa3b25257820 */ /* 0x000fe20000400000 */
[----:B------:R-:W-:Y:S01]  /*16440*/  IADD3.X R49, PT, PT, R53, UR4, RZ, P2, !PT ;  /* 0x0000000435317c10 */ /* 0x000fe200097fe4ff */
[----:B------:R-:W-:Y:S01]  /*16450*/  FMUL R53, R79, 1.4426950216293334961 ;  /* 0x3fb8aa3b4f357820 */ /* 0x000fe20000400000 */
[----:B------:R-:W-:Y:S01]  /*16460*/  FADD R41, R34, R41 ;  /* 0x0000002922297221 */ /* 0x000fe20000000000 */
[----:B------:R-:W2:Y:S01]  /*16470*/  LDL.64 R78, [R1+0x348] ;  /* 0x00034800014e7983 */ /* 0x000ea20000100a00 */
[----:B------:R-:W-:Y:S01]  /*16480*/  FMUL R39, R66, 1.4426950216293334961 ;  /* 0x3fb8aa3b42277820 */ /* 0x000fe20000400000 */
[----:B------:R-:W-:Y:S01]  /*16490*/  FMUL R42, R67, 1.4426950216293334961 ;  /* 0x3fb8aa3b432a7820 */ /* 0x000fe20000400000 */
[----:B------:R-:W-:Y:S01]  /*164a0*/  MUFU.EX2 R37, R37 ;  /* 0x0000002500257308 */ /* 0x000fe20000000800 */
[--C-:B------:R-:W-:Y:S01]  /*164b0*/  FFMA R73, R73, UR59, -R2.reuse ;  /* 0x0000003b49497c23 */ /* 0x100fe20008000802 */
[----:B------:R0:W2:Y:S01]  /*164c0*/  LDG.E.U8 R44, desc[UR32][R44.64] ;  /* 0x000000202c2c7981 */ /* 0x0000a2000c1e1100 */
[----:B------:R-:W-:-:S03]  /*164d0*/  FFMA R77, R77, UR59, -R2 ;  /* 0x0000003b4d4d7c23 */ /* 0x000fc60008000802 */
[----:B------:R1:W2:Y:S02]  /*164e0*/  LDG.E.U8 R48, desc[UR32][R48.64] ;  /* 0x0000002030307981 */ /* 0x0002a4000c1e1100 */
[----:B------:R-:W0:Y:S08]  /*164f0*/  MUFU.EX2 R39, R39 ;  /* 0x0000002700277308 */ /* 0x000e300000000800 */
[----:B------:R-:W1:Y:S01]  /*16500*/  MUFU.EX2 R42, R42 ;  /* 0x0000002a002a7308 */ /* 0x000e620000000800 */
[----:B0-----:R-:W-:-:S07]  /*16510*/  FADD R41, R39, R41 ;  /* 0x0000002927297221 */ /* 0x001fce0000000000 */
[----:B------:R-:W0:Y:S01]  /*16520*/  MUFU.EX2 R43, R43 ;  /* 0x0000002b002b7308 */ /* 0x000e220000000800 */
[C---:B-1----:R-:W-:Y:S01]  /*16530*/  F2FP.SATFINITE.E4M3.F32.PACK_AB_MERGE_C R39, R42.reuse, R39, RZ ;  /* 0x000000272a27723e */ /* 0x042fe200048070ff */
[----:B------:R-:W-:Y:S01]  /*16540*/  FADD R42, R42, R41 ;  /* 0x000000292a2a7221 */ /* 0x000fe20000000000 */
[----:B------:R-:W-:-:S05]  /*16550*/  FFMA R41, R72, UR59, -R2 ;  /* 0x0000003b48297c23 */ /* 0x000fca0008000802 */
[----:B------:R-:W1:Y:S01]  /*16560*/  MUFU.EX2 R46, R46 ;  /* 0x0000002e002e7308 */ /* 0x000e620000000800 */
[----:B------:R-:W-:Y:S01]  /*16570*/  FMUL R41, R41, 1.4426950216293334961 ;  /* 0x3fb8aa3b29297820 */ /* 0x000fe20000400000 */
[----:B------:R-:W-:Y:S01]  /*16580*/  FMUL R73, R73, 1.4426950216293334961 ;  /* 0x3fb8aa3b49497820 */ /* 0x000fe20000400000 */
[----:B------:R-:W-:-:S05]  /*16590*/  FADD R45, R37, R42 ;  /* 0x0000002a252d7221 */ /* 0x000fca0000000000 */
[----:B------:R-:W1:Y:S01]  /*165a0*/  MUFU.EX2 R41, R41 ;  /* 0x0000002900297308 */ /* 0x000e620000000800 */
[----:B------:R-:W-:-:S07]  /*165b0*/  FADD R45, R38, R45 ;  /* 0x0000002d262d7221 */ /* 0x000fce0000000000 */
[----:B------:R-:W1:Y:S01]  /*165c0*/  MUFU.EX2 R42, R73 ;  /* 0x00000049002a7308 */ /* 0x000e620000000800 */
[----:B0-----:R-:W-:Y:S01]  /*165d0*/  FADD R45, R43, R45 ;  /* 0x0000002d2b2d7221 */ /* 0x001fe20000000000 */
[----:B-1----:R-:W-:-:S06]  /*165e0*/  F2FP.SATFINITE.E4M3.F32.PACK_AB_MERGE_C R43, R46, R43, RZ ;  /* 0x0000002b2e2b723e */ /* 0x002fcc00048070ff */
[----:B------:R-:W0:Y:S01]  /*165f0*/  MUFU.EX2 R47, R47 ;  /* 0x0000002f002f7308 */ /* 0x000e220000000800 */
[----:B------:R-:W-:Y:S01]  /*16600*/  FADD R46, R46, R45 ;  /* 0x0000002d2e2e7221 */ /* 0x000fe20000000000 */
[----:B------:R-:W-:-:S06]  /*16610*/  FFMA R45, R76, UR59, -R2 ;  /* 0x0000003b4c2d7c23 */ /* 0x000fcc0008000802 */
[----:B------:R-:W1:Y:S01]  /*16620*/  MUFU.EX2 R50, R50 ;  /* 0x0000003200327308 */ /* 0x000e620000000800 */
[----:B------:R-:W-:Y:S01]  /*16630*/  FMUL R45, R45, 1.4426950216293334961 ;  /* 0x3fb8aa3b2d2d7820 */ /* 0x000fe20000400000 */
[----:B------:R-:W-:Y:S01]  /*16640*/  FADD R49, R41, R46 ;  /* 0x0000002e29317221 */ /* 0x000fe20000000000 */
[----:B------:R-:W-:-:S03]  /*16650*/  FMUL R77, R77, 1.4426950216293334961 ;  /* 0x3fb8aa3b4d4d7820 */ /* 0x000fc60000400000 */
[----:B------:R-:W-:Y:S02]  /*16660*/  FADD R49, R42, R49 ;  /* 0x000000312a317221 */ /* 0x000fe40000000000 */
[----:B------:R-:W3:Y:S02]  /*16670*/  MUFU.EX2 R45, R45 ;  /* 0x0000002d002d7308 */ /* 0x000ee40000000800 */
[----:B0-----:R-:W-:Y:S01]  /*16680*/  FADD R54, R47, R49 ;  /* 0x000000312f367221 */ /* 0x001fe20000000000 */
[----:B------:R-:W-:-:S05]  /*16690*/  FFMA R49, R80, UR59, -R2 ;  /* 0x0000003b50317c23 */ /* 0x000fca0008000802 */
[----:B------:R-:W0:Y:S01]  /*166a0*/  MUFU.EX2 R46, R77 ;  /* 0x0000004d002e7308 */ /* 0x000e220000000800 */
[C---:B-1----:R-:W-:Y:S01]  /*166b0*/  F2FP.SATFINITE.E4M3.F32.PACK_AB_MERGE_C R47, R50.reuse, R47, RZ ;  /* 0x0000002f322f723e */ /* 0x042fe200048070ff */
[----:B------:R-:W-:Y:S01]  /*166c0*/  FADD R54, R50, R54 ;  /* 0x0000003632367221 */ /* 0x000fe20000000000 */
[----:B---3--:R-:W-:-:S05]  /*166d0*/  IADD3 R50, P2, PT, R56, UR22, RZ ;  /* 0x0000001638327c10 */ /* 0x008fca000ff5e0ff */
[----:B------:R-:W1:Y:S01]  /*166e0*/  MUFU.EX2 R52, R52 ;  /* 0x0000003400347308 */ /* 0x000e620000000800 */
[----:B------:R-:W-:Y:S01]  /*166f0*/  IADD3.X R51, PT, PT, R57, UR4, RZ, P2, !PT ;  /* 0x0000000439337c10 */ /* 0x000fe200097fe4ff */
[----:B------:R-:W-:Y:S01]  /*16700*/  FMUL R49, R49, 1.4426950216293334961 ;  /* 0x3fb8aa3b31317820 */ /* 0x000fe20000400000 */
[----:B------:R-:W-:-:S05]  /*16710*/  FFMA R81, R81, UR59, -R2 ;  /* 0x0000003b51517c23 */ /* 0x000fca0008000802 */
[----:B------:R-:W3:Y:S01]  /*16720*/  MUFU.EX2 R53, R53 ;  /* 0x0000003500357308 */ /* 0x000ee20000000800 */
[----:B------:R1:W2:Y:S01]  /*16730*/  LDG.E.U8 R55, desc[UR32][R50.64] ;  /* 0x0000002032377981 */ /* 0x0002a2000c1e1100 */
[----:B------:R-:W-:Y:S01]  /*16740*/  FADD R54, R45, R54 ;  /* 0x000000362d367221 */ /* 0x000fe20000000000 */
[--C-:B------:R-:W-:Y:S01]  /*16750*/  FFMA R82, R82, UR59, -R2.reuse ;  /* 0x0000003b52527c23 */ /* 0x100fe20008000802 */
[----:B------:R-:W-:Y:S02]  /*16760*/  FFMA R83, R83, UR59, -R2 ;  /* 0x0000003b53537c23 */ /* 0x000fe40008000802 */
[----:B0-----:R-:W-:Y:S02]  /*16770*/  FADD R54, R46, R54 ;  /* 0x000000362e367221 */ /* 0x001fe40000000000 */
[----:B------:R-:W0:Y:S01]  /*16780*/  MUFU.EX2 R49, R49 ;  /* 0x0000003100317308 */ /* 0x000e220000000800 */
[----:B-1----:R-:W-:Y:S01]  /*16790*/  FMUL R50, R81, 1.4426950216293334961 ;  /* 0x3fb8aa3b51327820 */ /* 0x002fe20000400000 */
[----:B------:R-:W-:Y:S01]  /*167a0*/  FMUL R57, R82, 1.4426950216293334961 ;  /* 0x3fb8aa3b52397820 */ /* 0x000fe20000400000 */
[----:B------:R-:W-:Y:S01]  /*167b0*/  FADD R56, R52, R54 ;  /* 0x0000003634387221 */ /* 0x000fe20000000000 */
[----:B------:R-:W-:-:S04]  /*167c0*/  FMUL R58, R83, 1.4426950216293334961 ;  /* 0x3fb8aa3b533a7820 */ /* 0x000fc80000400000 */
[----:B------:R-:W1:Y:S01]  /*167d0*/  MUFU.EX2 R50, R50 ;  /* 0x0000003200327308 */ /* 0x000e620000000800 */
[C---:B---3--:R-:W-:Y:S01]  /*167e0*/  F2FP.SATFINITE.E4M3.F32.PACK_AB_MERGE_C R51, R53.reuse, R52, RZ ;  /* 0x000000343533723e */ /* 0x048fe200048070ff */
[----:B------:R-:W-:Y:S01]  /*167f0*/  FFMA R54, R84, UR59, -R2 ;  /* 0x0000003b54367c23 */ /* 0x000fe20008000802 */
[----:B------:R-:W-:Y:S01]  /*16800*/  IADD3 R52, P2, PT, R60, UR22, RZ ;  /* 0x000000163c347c10 */ /* 0x000fe2000ff5e0ff */
[----:B------:R-:W-:Y:S01]  /*16810*/  FADD R56, R53, R56 ;  /* 0x0000003835387221 */ /* 0x000fe20000000000 */
[--C-:B------:R-:W-:Y:S01]  /*16820*/  FFMA R85, R85, UR59, -R2.reuse ;  /* 0x0000003b55557c23 */ /* 0x100fe20008000802 */
[--C-:B------:R-:W-:Y:S02]  /*16830*/  FFMA R86, R86, UR59, -R2.reuse ;  /* 0x0000003b56567c23 */ /* 0x100fe40008000802 */
[----:B------:R-:W3:Y:S01]  /*16840*/  MUFU.EX2 R57, R57 ;  /* 0x0000003900397308 */ /* 0x000ee20000000800 */
[----:B------:R-:W-:Y:S01]  /*16850*/  IADD3.X R53, PT, PT, R61, UR4, RZ, P2, !PT ;  /* 0x000000043d357c10 */ /* 0x000fe200097fe4ff */
[----:B------:R-:W-:Y:S01]  /*16860*/  FMUL R54, R54, 1.4426950216293334961 ;  /* 0x3fb8aa3b36367820 */ /* 0x000fe20000400000 */
[--C-:B------:R-:W-:Y:S01]  /*16870*/  FFMA R87, R87, UR59, -R2.reuse ;  /* 0x0000003b57577c23 */ /* 0x100fe20008000802 */
[----:B------:R-:W-:Y:S01]  /*16880*/  FFMA R89, R89, UR59, -R2 ;  /* 0x0000003b59597c23 */ /* 0x000fe20008000802 */
[----:B------:R-:W2:Y:S03]  /*16890*/  LDL.64 R82, [R1+0x318] ;  /* 0x0003180001527983 */ /* 0x000ea60000100a00 */
[----:B------:R-:W3:Y:S01]  /*168a0*/  MUFU.EX2 R58, R58 ;  /* 0x0000003a003a7308 */ /* 0x000ee20000000800 */
[----:B------:R0:W2:Y:S01]  /*168b0*/  LDG.E.U8 R59, desc[UR32][R52.64] ;  /* 0x00000020343b7981 */ /* 0x0000a2000c1e1100 */
[----:B------:R-:W-:Y:S01]  /*168c0*/  FMUL R85, R85, 1.4426950216293334961 ;  /* 0x3fb8aa3b55557820 */ /* 0x000fe20000400000 */
[----:B------:R-:W-:-:S05]  /*168d0*/  FMUL R61, R86, 1.4426950216293334961 ;  /* 0x3fb8aa3b563d7820 */ /* 0x000fca0000400000 */
[----:B------:R-:W4:Y:S01]  /*168e0*/  MUFU.EX2 R54, R54 ;  /* 0x0000003600367308 */ /* 0x000f220000000800 */
[----:B0-----:R-:W-:-:S04]  /*168f0*/  FADD R52, R49, R56 ;  /* 0x0000003831347221 */ /* 0x001fc80000000000 */
[----:B-1----:R-:W-:-:S03]  /*16900*/  FADD R52, R50, R52 ;  /* 0x0000003432347221 */ /* 0x002fc60000000000 */
[----:B------:R-:W0:Y:S01]  /*16910*/  MUFU.EX2 R56, R85 ;  /* 0x0000005500387308 */ /* 0x000e220000000800 */
[----:B------:R-:W-:Y:S01]  /*16920*/  FMUL R62, R87, 1.4426950216293334961 ;  /* 0x3fb8aa3b573e7820 */ /* 0x000fe20000400000 */
[----:B---3--:R-:W-:Y:S01]  /*16930*/  FADD R60, R57, R52 ;  /* 0x00000034393c7221 */ /* 0x008fe20000000000 */
[----:B----4-:R-:W-:Y:S02]  /*16940*/  IADD3 R52, P2, PT, R64, UR22, RZ ;  /* 0x0000001640347c10 */ /* 0x010fe4000ff5e0ff */
[----:B------:R-:W-:-:S03]  /*16950*/  F2FP.SATFINITE.E4M3.F32.PACK_AB_MERGE_C R57, R58, R57, RZ ;  /* 0x000000393a39723e */ /* 0x000fc600048070ff */
[----:B------:R-:W1:Y:S01]  /*16960*/  MUFU.EX2 R61, R61 ;  /* 0x0000003d003d7308 */ /* 0x000e620000000800 */
[----:B------:R-:W-:Y:S01]  /*16970*/  FADD R60, R58, R60 ;  /* 0x0000003c3a3c7221 */ /* 0x000fe20000000000 */
[----:B------:R-:W-:Y:S01]  /*16980*/  FFMA R58, R88, UR59, -R2 ;  /* 0x0000003b583a7c23 */ /* 0x000fe20008000802 */
[----:B------:R-:W-:-:S05]  /*16990*/  IADD3.X R53, PT, PT, R65, UR4, RZ, P2, !PT ;  /* 0x0000000441357c10 */ /* 0x000fca00097fe4ff */
[----:B------:R-:W3:Y:S01]  /*169a0*/  MUFU.EX2 R62, R62 ;  /* 0x0000003e003e7308 */ /* 0x000ee20000000800 */
[----:B------:R-:W-:Y:S01]  /*169b0*/  FMUL R58, R58, 1.4426950216293334961 ;  /* 0x3fb8aa3b3a3a7820 */ /* 0x000fe20000400000 */
[----:B------:R4:W2:Y:S01]  /*169c0*/  LDG.E.U8 R63, desc[UR32][R52.64] ;  /* 0x00000020343f7981 */ /* 0x0008a2000c1e1100 */
[--C-:B------:R-:W-:Y:S01]  /*169d0*/  FFMA R90, R90, UR59, -R2.reuse ;  /* 0x0000003b5a5a7c23 */ /* 0x100fe20008000802 */
[----:B------:R-:W-:Y:S01]  /*169e0*/  FMUL R89, R89, 1.4426950216293334961 ;  /* 0x3fb8aa3b59597820 */ /* 0x000fe20000400000 */
[----:B------:R-:W-:-:S03]  /*169f0*/  FFMA R91, R91, UR59, -R2 ;  /* 0x0000003b5b5b7c23 */ /* 0x000fc60008000802 */
[----:B------:R-:W3:Y:S01]  /*16a00*/  MUFU.EX2 R58, R58 ;  /* 0x0000003a003a7308 */ /* 0x000ee20000000800 */
[----:B----4-:R-:W-:Y:S01]  /*16a10*/  FADD R52, R54, R60 ;  /* 0x0000003c36347221 */ /* 0x010fe20000000000 */
[----:B------:R-:W-:-:S03]  /*16a20*/  FMUL R65, R90, 1.4426950216293334961 ;  /* 0x3fb8aa3b5a417820 */ /* 0x000fc60000400000 */
[----:B0-----:R-:W-:-:S03]  /*16a30*/  FADD R52, R56, R52 ;  /* 0x0000003438347221 */ /* 0x001fc60000000000 */
[----:B------:R0:W4:Y:S01]  /*16a40*/  MUFU.EX2 R60, R89 ;  /* 0x00000059003c7308 */ /* 0x0001220000000800 */
[----:B------:R-:W-:Y:S01]  /*16a50*/  FMUL R66, R91, 1.4426950216293334961 ;  /* 0x3fb8aa3b5b427820 */ /* 0x000fe20000400000 */
[----:B-1----:R-:W-:Y:S01]  /*16a60*/  FADD R64, R61, R52 ;  /* 0x000000343d407221 */ /* 0x002fe20000000000 */
[----:B------:R-:W-:Y:S02]  /*16a70*/  IADD3 R52, P2, PT, R68, UR22, RZ ;  /* 0x0000001644347c10 */ /* 0x000fe4000ff5e0ff */
[C---:B---3--:R-:W-:Y:S01]  /*16a80*/  F2FP.SATFINITE.E4M3.F32.PACK_AB_MERGE_C R61, R62.reuse, R61, RZ ;  /* 0x0000003d3e3d723e */ /* 0x048fe200048070ff */
[----:B------:R-:W-:Y:S02]  /*16a90*/  FADD R64, R62, R64 ;  /* 0x000000403e407221 */ /* 0x000fe40000000000 */
[----:B------:R-:W1:Y:S01]  /*16aa0*/  MUFU.EX2 R65, R65 ;  /* 0x0000004100417308 */ /* 0x000e620000000800 */
[--C-:B------:R-:W-:Y:S01]  /*16ab0*/  FFMA R62, R92, UR59, -R2.reuse ;  /* 0x0000003b5c3e7c23 */ /* 0x100fe20008000802 */
[----:B------:R-:W-:Y:S01]  /*16ac0*/  IADD3.X R53, PT, PT, R69, UR4, RZ, P2, !PT ;  /* 0x0000000445357c10 */ /* 0x000fe200097fe4ff */
[----:B------:R-:W-:Y:S01]  /*16ad0*/  FFMA R93, R93, UR59, -R2 ;  /* 0x0000003b5d5d7c23 */ /* 0x000fe20008000802 */
[----:B0-----:R-:W3:Y:S01]  /*16ae0*/  LDL.64 R88, [R1+0x2e8] ;  /* 0x0002e80001587983 */ /* 0x001ee20000100a00 */
[----:B------:R-:W-:-:S03]  /*16af0*/  FMUL R62, R62, 1.4426950216293334961 ;  /* 0x3fb8aa3b3e3e7820 */ /* 0x000fc60000400000 */
[----:B------:R-:W0:Y:S01]  /*16b00*/  MUFU.EX2 R66, R66 ;  /* 0x0000004200427308 */ /* 0x000e220000000800 */
[----:B------:R1:W3:Y:S01]  /*16b10*/  LDG.E.U8 R73, desc[UR32][R52.64] ;  /* 0x0000002034497981 */ /* 0x0002e2000c1e1100 */
[--C-:B------:R-:W-:Y:S01]  /*16b20*/  FFMA R94, R94, UR59, -R2.reuse ;  /* 0x0000003b5e5e7c23 */ /* 0x100fe20008000802 */
[----:B------:R-:W-:Y:S01]  /*16b30*/  FMUL R93, R93, 1.4426950216293334961 ;  /* 0x3fb8aa3b5d5d7820 */ /* 0x000fe20000400000 */
[----:B------:R-:W-:Y:S02]  /*16b40*/  FFMA R95, R95, UR59, -R2 ;  /* 0x0000003b5f5f7c23 */ /* 0x000fe40008000802 */
[----:B------:R-:W-:Y:S02]  /*16b50*/  FMUL R68, R94, 1.4426950216293334961 ;  /* 0x3fb8aa3b5e447820 */ /* 0x000fe40000400000 */
[----:B------:R-:W0:Y:S01]  /*16b60*/  MUFU.EX2 R62, R62 ;  /* 0x0000003e003e7308 */ /* 0x000e220000000800 */
[----:B-1----:R-:W-:-:S04]  /*16b70*/  FADD R52, R58, R64 ;  /* 0x000000403a347221 */ /* 0x002fc80000000000 */
[----:B----4-:R-:W-:-:S03]  /*16b80*/  FADD R52, R60, R52 ;  /* 0x000000343c347221 */ /* 0x010fc60000000000 */
[----:B------:R1:W4:Y:S01]  /*16b90*/  MUFU.EX2 R64, R93 ;  /* 0x0000005d00407308 */ /* 0x0003220000000800 */
[----:B------:R-:W-:Y:S01]  /*16ba0*/  FMUL R69, R95, 1.4426950216293334961 ;  /* 0x3fb8aa3b5f457820 */ /* 0x000fe20000400000 */
[----:B------:R-:W-:Y:S01]  /*16bb0*/  FADD R67, R65, R52 ;  /* 0x0000003441437221 */ /* 0x000fe20000000000 */
[----:B------:R-:W-:Y:S02]  /*16bc0*/  IADD3 R52, P2, PT, R70, UR22, RZ ;  /* 0x0000001646347c10 */ /* 0x000fe4000ff5e0ff */
[----:B0-----:R-:W-:-:S03]  /*16bd0*/  F2FP.SATFINITE.E4M3.F32.PACK_AB_MERGE_C R65, R66, R65, RZ ;  /* 0x000000414241723e */ /* 0x001fc600048070ff */
[----:B------:R-:W0:Y:S01]  /*16be0*/  MUFU.EX2 R68, R68 ;  /* 0x0000004400447308 */ /* 0x000e220000000800 */
[----:B------:R-:W-:Y:S01]  /*16bf0*/  FADD R67, R66, R67 ;  /* 0x0000004342437221 */ /* 0x000fe20000000000 */
[--C-:B------:R-:W-:Y:S01]  /*16c00*/  FFMA R66, R96, UR59, -R2.reuse ;  /* 0x0000003b60427c23 */ /* 0x100fe20008000802 */
[----:B------:R-:W-:Y:S01]  /*16c10*/  IADD3.X R53, PT, PT, R71, UR4, RZ, P2, !PT ;  /* 0x0000000447357c10 */ /* 0x000fe200097fe4ff */
[--C-:B------:R-:W-:Y:S01]  /*16c20*/  FFMA R97, R97, UR59, -R2.reuse ;  /* 0x0000003b61617c23 */ /* 0x100fe20008000802 */
[----:B------:R-:W-:Y:S01]  /*16c30*/  FFMA R98, R98, UR59, -R2 ;  /* 0x0000003b62627c23 */ /* 0x000fe20008000802 */
[----:B-1----:R-:W3:Y:S02]  /*16c40*/  LDL.64 R92, [R1+0x2b8] ;  /* 0x0002b800015c7983 */ /* 0x002ee40000100a00 */
[----:B------:R-:W1:Y:S01]  /*16c50*/  MUFU.EX2 R69, R69 ;  /* 0x0000004500457308 */ /* 0x000e620000000800 */
[----:B------:R-:W-:Y:S01]  /*16c60*/  FMUL R66, R66, 1.4426950216293334961 ;  /* 0x3fb8aa3b42427820 */ /* 0x000fe20000400000 */
[----:B------:R0:W3:Y:S01]  /*16c70*/  LDG.E.U8 R77, desc[UR32][R52.64] ;  /* 0x00000020344d7981 */ /* 0x0000e2000c1e1100 */
[----:B------:R-:W-:Y:S01]  /*16c80*/  FMUL R97, R97, 1.4426950216293334961 ;  /* 0x3fb8aa3b61617820 */ /* 0x000fe20000400000 */
[----:B------:R-:W-:-:S04]  /*16c90*/  FMUL R71, R98, 1.4426950216293334961 ;  /* 0x3fb8aa3b62477820 */ /* 0x000fc80000400000 */
[----:B------:R-:W1:Y:S01]  /*16ca0*/  MUFU.EX2 R66, R66 ;  /* 0x0000004200427308 */ /* 0x000e620000000800 */
[----:B0-----:R-:W-:-:S04]  /*16cb0*/  FADD R52, R62, R67 ;  /* 0x000000433e347221 */ /* 0x001fc80000000000 */
[----:B----4-:R-:W-:-:S03]  /*16cc0*/  FADD R52, R64, R52 ;  /* 0x0000003440347221 */ /* 0x010fc60000000000 */
[----:B------:R-:W0:Y:S01]  /*16cd0*/  MUFU.EX2 R67, R97 ;  /* 0x0000006100437308 */ /* 0x000e220000000800 */
[----:B------:R-:W-:Y:S01]  /*16ce0*/  FFMA R99, R99, UR59, -R2 ;  /* 0x0000003b63637c23 */ /* 0x000fe20008000802 */
[----:B------:R-:W-:Y:S01]  /*16cf0*/  FADD R70, R68, R52 ;  /* 0x0000003444467221 */ /* 0x000fe20000000000 */
[----:B------:R-:W-:Y:S02]  /*16d00*/  IADD3 R52, P2, PT, R74, UR22, RZ ;  /* 0x000000164a347c10 */ /* 0x000fe4000ff5e0ff */
[----:B------:R-:W-:Y:S01]  /*16d10*/  FMUL R72, R99, 1.4426950216293334961 ;  /* 0x3fb8aa3b63487820 */ /* 0x000fe20000400000 */
[C---:B-1----:R-:W-:Y:S01]  /*16d20*/  F2FP.SATFINITE.E4M3.F32.PACK_AB_MERGE_C R68, R69.reuse, R68, RZ ;  /* 0x000000444544723e */ /* 0x042fe200048070ff */
[----:B------:R-:W-:Y:S01]  /*16d30*/  FADD R70, R69, R70 ;  /* 0x0000004645467221 */ /* 0x000fe20000000000 */
[----:B------:R-:W1:Y:S01]  /*16d40*/  MUFU.EX2 R71, R71 ;  /* 0x0000004700477308 */ /* 0x000e620000000800 */
[----:B------:R-:W-:Y:S01]  /*16d50*/  FFMA R69, R100, UR59, -R2 ;  /* 0x0000003b64457c23 */ /* 0x000fe20008000802 */
[----:B------:R-:W-:Y:S01]  /*16d60*/  IADD3.X R53, PT, PT, R75, UR4, RZ, P2, !PT ;  /* 0x000000044b357c10 */ /* 0x000fe200097fe4ff */
[----:B------:R-:W4:Y:S02]  /*16d70*/  LDL.64 R98, [R1+0x290] ;  /* 0x0002900001627983 */ /* 0x000f240000100a00 */
[----:B------:R-:W-:-:S02]  /*16d80*/  FMUL R69, R69, 1.4426950216293334961 ;  /* 0x3fb8aa3b45457820 */ /* 0x000fc40000400000 */
[----:B------:R0:W4:Y:S01]  /*16d90*/  LDG.E.U8 R81, desc[UR32][R52.64] ;  /* 0x0000002034517981 */ /* 0x000122000c1e1100 */
[----:B------:R-:W1:Y:S01]  /*16da0*/  MUFU.EX2 R72, R72 ;  /* 0x0000004800487308 */ /* 0x000e620000000800 */
[--C-:B------:R-:W-:Y:S01]  /*16db0*/  FFMA R105, R105, UR59, -R2.reuse ;  /* 0x0000003b69697c23 */ /* 0x100fe20008000802 */
[--C-:B------:R-:W-:Y:S01]  /*16dc0*/  FFMA R102, R102, UR59, -R2.reuse ;  /* 0x0000003b66667c23 */ /* 0x100fe20008000802 */
[--C-:B------:R-:W-:Y:S01]  /*16dd0*/  FFMA R103, R103, UR59, -R2.reuse ;  /* 0x0000003b67677c23 */ /* 0x100fe20008000802 */
[--C-:B------:R-:W-:Y:S01]  /*16de0*/  FFMA R101, R101, UR59, -R2.reuse ;  /* 0x0000003b65657c23 */ /* 0x100fe20008000802 */
[--C-:B------:R-:W-:Y:S01]  /*16df0*/  FFMA R106, R106, UR59, -R2.reuse ;  /* 0x0000003b6a6a7c23 */ /* 0x100fe20008000802 */
[--C-:B------:R-:W-:Y:S01]  /*16e00*/  FFMA R107, R107, UR59, -R2.reuse ;  /* 0x0000003b6b6b7c23 */ /* 0x100fe20008000802 */
[--C-:B------:R-:W-:Y:S01]  /*16e10*/  FFMA R109, R109, UR59, -R2.reuse ;  /* 0x0000003b6d6d7c23 */ /* 0x100fe20008000802 */
[----:B------:R-:W-:Y:S01]  /*16e20*/  FFMA R110, R110, UR59, -R2 ;  /* 0x0000003b6e6e7c23 */ /* 0x000fe20008000802 */
[----:B0-----:R-:W-:Y:S01]  /*16e30*/  FADD R52, R66, R70 ;  /* 0x0000004642347221 */ /* 0x001fe20000000000 */
[----:B------:R-:W0:Y:S01]  /*16e40*/  MUFU.EX2 R69, R69 ;  /* 0x0000004500457308 */ /* 0x000e220000000800 */
[--C-:B------:R-:W-:Y:S01]  /*16e50*/  FFMA R111, R111, UR59, -R2.reuse ;  /* 0x0000003b6f6f7c23 */ /* 0x100fe20008000802 */
[----:B------:R-:W-:Y:S01]  /*16e60*/  FFMA R113, R113, UR59, -R2 ;  /* 0x0000003b71717c23 */ /* 0x000fe20008000802 */
[----:B------:R-:W-:Y:S01]  /*16e70*/  FADD R52, R67, R52 ;  /* 0x0000003443347221 */ /* 0x000fe20000000000 */
[--C-:B------:R-:W-:Y:S01]  /*16e80*/  FFMA R114, R114, UR59, -R2.reuse ;  /* 0x0000003b72727c23 */ /* 0x100fe20008000802 */
[--C-:B------:R-:W-:Y:S01]  /*16e90*/  FFMA R115, R115, UR59, -R2.reuse ;  /* 0x0000003b73737c23 */ /* 0x100fe20008000802 */
[----:B------:R-:W-:Y:S01]  /*16ea0*/  FFMA R117, R117, UR59, -R2 ;  /* 0x0000003b75757c23 */ /* 0x000fe20008000802 */
[----:B-1----:R-:W-:Y:S01]  /*16eb0*/  FADD R74, R71, R52 ;  /* 0x00000034474a7221 */ /* 0x002fe20000000000 */
[----:B------:R-:W-:Y:S01]  /*16ec0*/  FMUL R105, R105, 1.4426950216293334961 ;  /* 0x3fb8aa3b69697820 */ /* 0x000fe20000400000 */
[----:B------:R-:W4:Y:S02]  /*16ed0*/  LDL.64 R96, [R1+0x218] ;  /* 0x0002180001607983 */ /* 0x000f240000100a00 */
[C---:B------:R-:W-:Y:S01]  /*16ee0*/  FADD R74, R72.reuse, R74 ;  /* 0x0000004a484a7221 */ /* 0x040fe20000000000 */
[----:B------:R-:W-:-:S02]  /*16ef0*/  F2FP.SATFINITE.E4M3.F32.PACK_AB_MERGE_C R71, R72, R71, RZ ;  /* 0x000000474847723e */ /* 0x000fc400048070ff */
[----:B--2---:R-:W-:-:S04]  /*16f00*/  IADD3 R52, P2, PT, R78, UR22, RZ ;  /* 0x000000164e347c10 */ /* 0x004fc8000ff5e0ff */
[----:B------:R-:W-:Y:S01]  /*16f10*/  IADD3.X R53, PT, PT, R79, UR4, RZ, P2, !PT ;  /* 0x000000044f357c10 */ /* 0x000fe200097fe4ff */
[----:B------:R-:W-:-:S04]  /*16f20*/  FFMA R72, R104, UR59, -R2 ;  /* 0x0000003b68487c23 */ /* 0x000fc80008000802 */
[----:B------:R0:W2:Y:S02]  /*16f30*/  LDG.E.U8 R87, desc[UR32][R52.64] ;  /* 0x0000002034577981 */ /* 0x0000a4000c1e1100 */
[----:B0-----:R-:W-:Y:S02]  /*16f40*/  FADD R52, R69, R74 ;  /* 0x0000004a45347221 */ /* 0x001fe40000000000 */
[----:B------:R0:W-:Y:S02]  /*16f50*/  MUFU.EX2 R74, R105 ;  /* 0x00000069004a7308 */ /* 0x0001e40000000800 */
[----:B0-----:R-:W2:Y:S01]  /*16f60*/  LDL.64 R104, [R1+0x268] ;  /* 0x0002680001687983 */ /* 0x001ea20000100a00 */
[----:B------:R-:W-:Y:S01]  /*16f70*/  FMUL R75, R102, 1.4426950216293334961 ;  /* 0x3fb8aa3b664b7820 */ /* 0x000fe20000400000 */
[----:B------:R-:W-:Y:S02]  /*16f80*/  FMUL R76, R103, 1.4426950216293334961 ;  /* 0x3fb8aa3b674c7820 */ /* 0x000fe40000400000 */
[----:B------:R-:W2:Y:S01]  /*16f90*/  LDL.64 R102, [R1+0x240] ;  /* 0x0002400001667983 */ /* 0x000ea20000100a00 */
[----:B------:R-:W-:-:S04]  /*16fa0*/  FMUL R101, R101, 1.4426950216293334961 ;  /* 0x3fb8aa3b65657820 */ /* 0x000fc80000400000 */
[----:B------:R-:W0:Y:S01]  /*16fb0*/  MUFU.EX2 R70, R101 ;  /* 0x0000006500467308 */ /* 0x000e220000000800 */
[----:B------:R-:W-:-:S07]  /*16fc0*/  FMUL R72, R72, 1.4426950216293334961 ;  /* 0x3fb8aa3b48487820 */ /* 0x000fce0000400000 */
[----:B------:R-:W1:Y:S01]  /*16fd0*/  MUFU.EX2 R75, R75 ;  /* 0x0000004b004b7308 */ /* 0x000e620000000800 */
[----:B------:R-:W-:Y:S01]  /*16fe0*/  FMUL R79, R106, 1.4426950216293334961 ;  /* 0x3fb8aa3b6a4f7820 */ /* 0x000fe20000400000 */
[----:B------:R-:W-:Y:S01]  /*16ff0*/  FMUL R80, R107, 1.4426950216293334961 ;  /* 0x3fb8aa3b6b507820 */ /* 0x000fe20000400000 */
[----:B------:R-:W-:Y:S01]  /*17000*/  FMUL R109, R109, 1.4426950216293334961 ;  /* 0x3fb8aa3b6d6d7820 */ /* 0x000fe20000400000 */
[----:B------:R-:W-:Y:S01]  /*17010*/  FMUL R84, R111, 1.4426950216293334961 ;  /* 0x3fb8aa3b6f547820 */ /* 0x000fe20000400000 */
[----:B------:R-:W-:Y:S01]  /*17020*/  FMUL R113, R113, 1.4426950216293334961 ;  /* 0x3fb8aa3b71717820 */ /* 0x000fe20000400000 */
[----:B------:R-:W-:Y:S01]  /*17030*/  FMUL R86, R114, 1.4426950216293334961 ;  /* 0x3fb8aa3b72567820 */ /* 0x000fe20000400000 */
[----:B------:R-:W-:Y:S01]  /*17040*/  FMUL R85, R117, 1.4426950216293334961 ;  /* 0x3fb8aa3b75557820 */ /* 0x000fe20000400000 */
[----:B------:R-:W1:Y:S01]  /*17050*/  MUFU.EX2 R76, R76 ;  /* 0x0000004c004c7308 */ /* 0x000e620000000800 */
[----:B0-----:R-:W-:Y:S01]  /*17060*/  FADD R52, R70, R52 ;  /* 0x0000003446347221 */ /* 0x001fe20000000000 */
[--C-:B------:R-:W-:Y:S01]  /*17070*/  FFMA R118, R118, UR59, -R2.reuse ;  /* 0x0000003b76767c23 */ /* 0x100fe20008000802 */
[----:B------:R-:W-:Y:S01]  /*17080*/  FFMA R94, R119, UR59, -R2 ;  /* 0x0000003b775e7c23 */ /* 0x000fe20008000802 */
[----:B------:R-:W2:Y:S04]  /*17090*/  LDL.64 R100, [R1+0x1f0] ;  /* 0x0001f00001647983 */ /* 0x000ea80000100a00 */
[----:B------:R-:W0:Y:S01]  /*170a0*/  MUFU.EX2 R72, R72 ;  /* 0x0000004800487308 */ /* 0x000e220000000800 */
[----:B-1----:R-:W-:Y:S01]  /*170b0*/  FADD R78, R75, R52 ;  /* 0x000000344b4e7221 */ /* 0x002fe20000000000 */
[----:B------:R-:W2:Y:S06]  /*170c0*/  LDL.64 R106, [R1+0x1c8] ;  /* 0x0001c800016a7983 */ /* 0x000eac0000100a00 */
[----:B------:R-:W1:Y:S01]  /*170d0*/  MUFU.EX2 R79, R79 ;  /* 0x0000004f004f7308 */ /* 0x000e620000000800 */
[C---:B------:R-:W-:Y:S01]  /*170e0*/  F2FP.SATFINITE.E4M3.F32.PACK_AB_MERGE_C R75, R76.reuse, R75, RZ ;  /* 0x0000004b4c4b723e */ /* 0x040fe200048070ff */
[----:B------:R-:W-:Y:S01]  /*170f0*/  FADD R78, R76, R78 ;  /* 0x0000004e4c4e7221 */ /* 0x000fe20000000000 */
[----:B------:R-:W-:-:S04]  /*17100*/  FFMA R76, R108, UR59, -R2 ;  /* 0x0000003b6c4c7c23 */ /* 0x000fc80008000802 */
[----:B------:R-:W-:Y:S01]  /*17110*/  FMUL R76, R76, 1.4426950216293334961 ;  /* 0x3fb8aa3b4c4c7820 */ /* 0x000fe20000400000 */
[----:B------:R-:W0:Y:S08]  /*17120*/  MUFU.EX2 R80, R80 ;  /* 0x0000005000507308 */ /* 0x000e300000000800 */
[----:B------:R-:W0:Y:S08]  /*17130*/  MUFU.EX2 R76, R76 ;  /* 0x0000004c004c7308 */ /* 0x000e300000000800 */
[----:B------:R-:W-:Y:S01]  /*17140*/  MUFU.EX2 R84, R84 ;  /* 0x0000005400547308 */ /* 0x000fe20000000800 */
[----:B------:R-:W-:-:S04]  /*17150*/  IADD3 R52, P2, PT, R82, UR22, RZ ;  /* 0x0000001652347c10 */ /* 0x000fc8000ff5e0ff */
[----:B------:R-:W-:-:S05]  /*17160*/  IADD3.X R53, PT, PT, R83, UR4, RZ, P2, !PT ;  /* 0x0000000453357c10 */ /* 0x000fca00097fe4ff */
[----:B------:R0:W2:Y:S01]  /*17170*/  LDG.E.U8 R90, desc[UR32][R52.64] ;  /* 0x00000020345a7981 */ /* 0x0000a2000c1e1100 */
[----:B------:R-:W-:Y:S01]  /*17180*/  FMUL R83, R110, 1.4426950216293334961 ;  /* 0x3fb8aa3b6e537820 */ /* 0x000fe20000400000 */
[----:B------:R-:W-:Y:S01]  /*17190*/  MUFU.EX2 R86, R86 ;  /* 0x0000005600567308 */ /* 0x000fe20000000800 */
[----:B------:R-:W-:Y:S01]  /*171a0*/  FMUL R94, R94, 1.4426950216293334961 ;  /* 0x3fb8aa3b5e5e7820 */ /* 0x000fe20000400000 */
[----:B------:R-:W2:Y:S01]  /*171b0*/  S2R R147, SR_TID.X ;  /* 0x0000000000937919 */ /* 0x000ea20000002100 */
[----:B------:R-:W2:Y:S01]  /*171c0*/  LDL.64 R110, [R1+0x3a0] ;  /* 0x0003a000016e7983 */ /* 0x000ea20000100a00 */
[----:B0-----:R-:W-:-:S04]  /*171d0*/  FADD R52, R72, R78 ;  /* 0x0000004e48347221 */ /* 0x001fc80000000000 */
[----:B------:R0:W3:Y:S01]  /*171e0*/  MUFU.EX2 R78, R109 ;  /* 0x0000006d004e7308 */ /* 0x0000e20000000800 */
[----:B------:R-:W-:-:S04]  /*171f0*/  FADD R52, R74, R52 ;  /* 0x000000344a347221 */ /* 0x000fc80000000000 */
[----:B-1----:R-:W-:-:S03]  /*17200*/  FADD R82, R79, R52 ;  /* 0x000000344f527221 */ /* 0x002fc60000000000 */
[----:B------:R-:W1:Y:S01]  /*17210*/  MUFU.EX2 R83, R83 ;  /* 0x0000005300537308 */ /* 0x000e620000000800 */
[C---:B------:R-:W-:Y:S01]  /*17220*/  F2FP.SATFINITE.E4M3.F32.PACK_AB_MERGE_C R79, R80.reuse, R79, RZ ;  /* 0x0000004f504f723e */ /* 0x040fe200048070ff */
[----:B------:R-:W-:Y:S01]  /*17230*/  FADD R82, R80, R82 ;  /* 0x0000005250527221 */ /* 0x000fe20000000000 */
[----:B------:R-:W-:Y:S01]  /*17240*/  FFMA R80, R112, UR59, -R2 ;  /* 0x0000003b70507c23 */ /* 0x000fe20008000802 */
[----:B0-----:R-:W2:Y:S03]  /*17250*/  LDL.64 R108, [R1+0x3d0] ;  /* 0x0003d000016c7983 */ /* 0x001ea60000100a00 */
[----:B------:R-:W-:-:S06]  /*17260*/  FMUL R80, R80, 1.4426950216293334961 ;  /* 0x3fb8aa3b50507820 */ /* 0x000fcc0000400000 */
[----:B------:R-:W0:Y:S01]  /*17270*/  MUFU.EX2 R80, R80 ;  /* 0x0000005000507308 */ /* 0x000e220000000800 */
[----:B---3--:R-:W-:-:S04]  /*17280*/  IADD3 R52, P2, PT, R88, UR22, RZ ;  /* 0x0000001658347c10 */ /* 0x008fc8000ff5e0ff */
[----:B------:R-:W-:-:S05]  /*17290*/  IADD3.X R53, PT, PT, R89, UR4, RZ, P2, !PT ;  /* 0x0000000459357c10 */ /* 0x000fca00097fe4ff */
[----:B------:R3:W2:Y:S02]  /*172a0*/  LDG.E.U8 R91, desc[UR32][R52.64] ;  /* 0x00000020345b7981 */ /* 0x0006a4000c1e1100 */
[----:B---3--:R-:W-:-:S04]  /*172b0*/  FADD R52, R76, R82 ;  /* 0x000000524c347221 */ /* 0x008fc80000000000 */
[----:B------:R-:W-:Y:S01]  /*172c0*/  FADD R52, R78, R52 ;  /* 0x000000344e347221 */ /* 0x000fe20000000000 */
[----:B------:R3:W0:Y:S03]  /*172d0*/  MUFU.EX2 R82, R113 ;  /* 0x0000007100527308 */ /* 0x0006260000000800 */
[----:B-1----:R-:W-:Y:S01]  /*172e0*/  FADD R88, R83, R52 ;  /* 0x0000003453587221 */ /* 0x002fe20000000000 */
[C---:B------:R-:W-:Y:S01]  /*172f0*/  F2FP.SATFINITE.E4M3.F32.PACK_AB_MERGE_C R83, R84.reuse, R83, RZ ;  /* 0x000000535453723e */ /* 0x040fe200048070ff */
[----:B------:R-:W-:Y:S02]  /*17300*/  FMUL R89, R115, 1.4426950216293334961 ;  /* 0x3fb8aa3b73597820 */ /* 0x000fe40000400000 */
[----:B------:R-:W-:Y:S01]  /*17310*/  FADD R88, R84, R88 ;  /* 0x0000005854587221 */ /* 0x000fe20000000000 */
[----:B------:R-:W-:Y:S01]  /*17320*/  FFMA R84, R116, UR59, -R2 ;  /* 0x0000003b74547c23 */ /* 0x000fe20008000802 */
[----:B------:R-:W-:Y:S01]  /*17330*/  MUFU.EX2 R85, R85 ;  /* 0x0000005500557308 */ /* 0x000fe20000000800 */
[----:B------:R-:W-:Y:S01]  /*17340*/  IADD3 R52, P2, PT, R92, UR22, RZ ;  /* 0x000000165c347c10 */ /* 0x000fe2000ff5e0ff */
[----:B---3--:R-:W3:Y:S01]  /*17350*/  LDL.64 R112, [R1+0x150] ;  /* 0x0001500001707983 */ /* 0x008ee20000100a00 */
[----:B------:R-:W-:-:S02]  /*17360*/  FMUL R84, R84, 1.4426950216293334961 ;  /* 0x3fb8aa3b54547820 */ /* 0x000fc40000400000 */
[----:B------:R-:W-:Y:S01]  /*17370*/  IADD3.X R53, PT, PT, R93, UR4, RZ, P2, !PT ;  /* 0x000000045d357c10 */ /* 0x000fe200097fe4ff */
[----:B------:R-:W3:Y:S02]  /*17380*/  LDL.64 R114, [R1+0x210] ;  /* 0x0002100001727983 */ /* 0x000ee40000100a00 */
[----:B------:R-:W1:Y:S02]  /*17390*/  MUFU.EX2 R89, R89 ;  /* 0x0000005900597308 */ /* 0x000e640000000800 */
[----:B------:R0:W3:Y:S01]  /*173a0*/  LDG.E.U8 R92, desc[UR32][R52.64] ;  /* 0x00000020345c7981 */ /* 0x0000e2000c1e1100 */
[----:B------:R-:W2:Y:S05]  /*173b0*/  S2R R148, SR_TID.X ;  /* 0x0000000000947919 */ /* 0x000eaa0000002100 */
[----:B------:R-:W4:Y:S01]  /*173c0*/  MUFU.EX2 R84, R84 ;  /* 0x0000005400547308 */ /* 0x000f220000000800 */
[----:B------:R-:W3:Y:S01]  /*173d0*/  LDL.64 R116, [R1+0x90] ;  /* 0x0000900001747983 */ /* 0x000ee20000100a00 */
[----:B0-----:R-:W-:Y:S01]  /*173e0*/  FADD R52, R80, R88 ;  /* 0x0000005850347221 */ /* 0x001fe20000000000 */
[----:B------:R-:W-:-:S03]  /*173f0*/  FMUL R88, R118, 1.4426950216293334961 ;  /* 0x3fb8aa3b76587820 */ /* 0x000fc60000400000 */
[----:B------:R-:W-:-:S03]  /*17400*/  FADD R52, R82, R52 ;  /* 0x0000003452347221 */ /* 0x000fc60000000000 */
[----:B------:R-:W0:Y:S01]  /*17410*/  MUFU.EX2 R88, R88 ;  /* 0x0000005800587308 */ /* 0x000e220000000800 */
[----:B------:R-:W-:Y:S01]  /*17420*/  FADD R52, R86, R52 ;  /* 0x0000003456347221 */ /* 0x000fe20000000000 */
[----:B-1----:R-:W-:-:S03]  /*17430*/  F2FP.SATFINITE.E4M3.F32.PACK_AB_MERGE_C R86, R89, R86, RZ ;  /* 0x000000565956723e */ /* 0x002fc600048070ff */
[----:B------:R-:W-:-:S03]  /*17440*/  FADD R89, R89, R52 ;  /* 0x0000003459597221 */ /* 0x000fc60000000000 */
[----:B------:R-:W1:Y:S01]  /*17450*/  MUFU.EX2 R94, R94 ;  /* 0x0000005e005e7308 */ /* 0x000e620000000800 */
[----:B----4-:R-:W-:Y:S01]  /*17460*/  IADD3 R52, P2, PT, R98, UR22, RZ ;  /* 0x0000001662347c10 */ /* 0x010fe2000ff5e0ff */
[----:B------:R-:W-:-:S03]  /*17470*/  FADD R89, R84, R89 ;  /* 0x0000005954597221 */ /* 0x000fc60000000000 */
[----:B------:R-:W-:Y:S01]  /*17480*/  IADD3.X R53, PT, PT, R99, UR4, RZ, P2, !PT ;  /* 0x0000000463357c10 */ /* 0x000fe200097fe4ff */
[----:B------:R-:W-:-:S04]  /*17490*/  FADD R89, R85, R89 ;  /* 0x0000005955597221 */ /* 0x000fc80000000000 */
[----:B------:R0:W4:Y:S02]  /*174a0*/  LDG.E.U8 R93, desc[UR32][R52.64] ;  /* 0x00000020345d7981 */ /* 0x000124000c1e1100 */
[----:B0-----:R-:W-:Y:S01]  /*174b0*/  FADD R52, R88, R89 ;  /* 0x0000005958347221 */ /* 0x001fe20000000000 */
[----:B-1----:R-:W-:-:S03]  /*174c0*/  F2FP.SATFINITE.E4M3.F32.PACK_AB_MERGE_C R89, R94, R88, RZ ;  /* 0x000000585e59723e */ /* 0x002fc600048070ff */
[----:B------:R-:W-:Y:S01]  /*174d0*/  FADD R88, R94, R52 ;  /* 0x000000345e587221 */ /* 0x000fe20000000000 */
[----:B--2---:R-:W-:-:S04]  /*174e0*/  IADD3 R52, P2, PT, R104, UR22, RZ ;  /* 0x0000001668347c10 */ /* 0x004fc8000ff5e0ff */
[----:B------:R-:W-:Y:S02]  /*174f0*/  IADD3.X R53, PT, PT, R105, UR4, RZ, P2, !PT ;  /* 0x0000000469357c10 */ /* 0x000fe400097fe4ff */
[----:B------:R-:W2:Y:S04]  /*17500*/  LDL.64 R104, [R1+0x1a0] ;  /* 0x0001a00001687983 */ /* 0x000ea80000100a00 */
[----:B------:R0:W3:Y:S02]  /*17510*/  LDG.E.U8 R94, desc[UR32][R52.64] ;  /* 0x00000020345e7981 */ /* 0x0000e4000c1e1100 */
[----:B0-----:R-:W-:-:S04]  /*17520*/  IADD3 R52, P2, PT, R102, UR22, RZ ;  /* 0x0000001666347c10 */ /* 0x001fc8000ff5e0ff */
[----:B------:R-:W-:Y:S02]  /*17530*/  IADD3.X R53, PT, PT, R103, UR4, RZ, P2, !PT ;  /* 0x0000000467357c10 */ /* 0x000fe400097fe4ff */
[----:B------:R-:W3:Y:S04]  /*17540*/  LDL.64 R102, [R1+0x178] ;  /* 0x0001780001667983 */ /* 0x000ee80000100a00 */
[----:B------:R0:W4:Y:S02]  /*17550*/  LDG.E.U8 R95, desc[UR32][R52.64] ;  /* 0x00000020345f7981 */ /* 0x000124000c1e1100 */
[----:B0-----:R-:W-:-:S04]  /*17560*/  IADD3 R52, P2, PT, R96, UR22, RZ ;  /* 0x0000001660347c10 */ /* 0x001fc8000ff5e0ff */
[----:B------:R-:W-:Y:S02]  /*17570*/  IADD3.X R53, PT, PT, R97, UR4, RZ, P2, !PT ;  /* 0x0000000461357c10 */ /* 0x000fe400097fe4ff */
[----:B------:R-:W-:-:S03]  /*17580*/  LOP3.LUT R99, R147, 0x7f, RZ, 0xc0, !PT ;  /* 0x0000007f93637812 */ /* 0x000fc600078ec0ff */
[----:B------:R0:W4:Y:S04]  /*17590*/  LDG.E.U8 R96, desc[UR32][R52.64] ;  /* 0x0000002034607981 */ /* 0x000128000c1e1100 */
[----:B------:R-:W-:Y:S01]  /*175a0*/  STS.U8 [R99+UR30+0x10000], R138 ;  /* 0x0100008a63007988 */ /* 0x000fe2000800001e */
[----:B0-----:R-:W-:-:S03]  /*175b0*/  IADD3 R52, P2, PT, R100, UR22, RZ ;  /* 0x0000001664347c10 */ /* 0x001fc6000ff5e0ff */
[----:B------:R-:W-:Y:S01]  /*175c0*/  STS.U8 [R99+UR30+0x10400], R137 ;  /* 0x0104008963007988 */ /* 0x000fe2000800001e */
[----:B------:R-:W-:-:S03]  /*175d0*/  IADD3.X R53, PT, PT, R101, UR4, RZ, P2, !PT ;  /* 0x0000000465357c10 */ /* 0x000fc600097fe4ff */
[----:B------:R-:W4:Y:S04]  /*175e0*/  LDL.64 R100, [R1+0x370] ;  /* 0x0003700001647983 */ /* 0x000f280000100a00 */
[----:B------:R0:W-:Y:S04]  /*175f0*/  STS.U8 [R99+UR30+0x10800], R3 ;  /* 0x0108000363007988 */ /* 0x0001e8000800001e */
[----:B0-----:R0:W4:Y:S02]  /*17600*/  LDG.E.U8 R3, desc[UR32][R52.64] ;  /* 0x0000002034037981 */ /* 0x001124000c1e1100 */
[----:B0-----:R-:W-:-:S04]  /*17610*/  IADD3 R52, P2, PT, R106, UR22, RZ ;  /* 0x000000166a347c10 */ /* 0x001fc8000ff5e0ff */
[----:B------:R-:W-:Y:S02]  /*17620*/  IADD3.X R53, PT, PT, R107, UR4, RZ, P2, !PT ;  /* 0x000000046b357c10 */ /* 0x000fe400097fe4ff */
[----:B------:R-:W4:Y:S04]  /*17630*/  LDL.64 R106, [R1+0x340] ;  /* 0x00034000016a7983 */ /* 0x000f280000100a00 */
[----:B------:R0:W-:Y:S04]  /*17640*/  STS.U8 [R99+UR30+0x10c00], R0 ;  /* 0x010c000063007988 */ /* 0x0001e8000800001e */
[----:B0-----:R2:W4:Y:S02]  /*17650*/  LDG.E.U8 R0, desc[UR32][R52.64] ;  /* 0x0000002034007981 */ /* 0x001524000c1e1100 */
[----:B--2---:R-:W-:-:S04]  /*17660*/  IADD3 R52, P2, PT, R104, UR22, RZ ;  /* 0x0000001668347c10 */ /* 0x004fc8000ff5e0ff */
[----:B------:R-:W-:Y:S02]  /*17670*/  IADD3.X R53, PT, PT, R105, UR4, RZ, P2, !PT ;  /* 0x0000000469357c10 */ /* 0x000fe400097fe4ff */
[----:B------:R-:W2:Y:S04]  /*17680*/  LDL.64 R104, [R1+0x310] ;  /* 0x0003100001687983 */ /* 0x000ea80000100a00 */
[----:B------:R3:W2:Y:S02]  /*17690*/  LDG.E.U8 R97, desc[UR32][R52.64] ;  /* 0x0000002034617981 */ /* 0x0006a4000c1e1100 */
[----:B---3--:R-:W-:-:S04]  /*176a0*/  IADD3 R52, P2, PT, R102, UR22, RZ ;  /* 0x0000001666347c10 */ /* 0x008fc8000ff5e0ff */
[----:B------:R-:W-:Y:S02]  /*176b0*/  IADD3.X R53, PT, PT, R103, UR4, RZ, P2, !PT ;  /* 0x0000000467357c10 */ /* 0x000fe400097fe4ff */
[----:B------:R-:W3:Y:S04]  /*176c0*/  LDL.64 R102, [R1+0x2e0] ;  /* 0x0002e00001667983 */ /* 0x000ee80000100a00 */
[----:B------:R0:W-:Y:S04]  /*176d0*/  STS.U8 [R99+UR30+0x11000], R4 ;  /* 0x0110000463007988 */ /* 0x0001e8000800001e */
[----:B------:R-:W-:Y:S04]  /*176e0*/  STS.U8 [R99+UR30+0x11400], R6 ;  /* 0x0114000663007988 */ /* 0x000fe8000800001e */
[----:B------:R-:W3:Y:S01]  /*176f0*/  LDG.E.U8 R52, desc[UR32][R52.64] ;  /* 0x0000002034347981 */ /* 0x000ee2000c1e1100 */
[----:B0-----:R-:W-:-:S03]  /*17700*/  IADD3 R4, P2, PT, R112, UR22, RZ ;  /* 0x0000001670047c10 */ /* 0x001fc6000ff5e0ff */
[----:B------:R0:W-:Y:S02]  /*17710*/  STS.U8 [R99+UR30+0x11800], R5 ;  /* 0x0118000563007988 */ /* 0x0001e4000800001e */
[----:B0-----:R-:W-:Y:S02]  /*17720*/  IADD3.X R5, PT, PT, R113, UR4, RZ, P2, !PT ;  /* 0x0000000471057c10 */ /* 0x001fe400097fe4ff */
[----:B------:R0:W-:Y:S04]  /*17730*/  STS.U8 [R99+UR30+0x11c00], R7 ;  /* 0x011c000763007988 */ /* 0x0001e8000800001e */
[----:B------:R1:W3:Y:S04]  /*17740*/  LDG.E.U8 R6, desc[UR32][R4.64] ;  /* 0x0000002004067981 */ /* 0x0002e8000c1e1100 */
[----:B------:R-:W3:Y:S01]  /*17750*/  LDL.64 R112, [R1+0x1c0] ;  /* 0x0001c00001707983 */ /* 0x000ee20000100a00 */
[----:B-1----:R-:W-:-:S04]  /*17760*/  IADD3 R4, P2, PT, R108, UR22, RZ ;  /* 0x000000166c047c10 */ /* 0x002fc8000ff5e0ff */
[----:B------:R-:W-:Y:S02]  /*17770*/  IADD3.X R5, PT, PT, R109, UR4, RZ, P2, !PT ;  /* 0x000000046d057c10 */ /* 0x000fe400097fe4ff */
[----:B------:R-:W3:Y:S04]  /*17780*/  LDL.64 R108, [R1+0x2b0] ;  /* 0x0002b000016c7983 */ /* 0x000ee80000100a00 */
[----:B0-----:R0:W3:Y:S02]  /*17790*/  LDG.E.U8 R7, desc[UR32][R4.64] ;  /* 0x0000002004077981 */ /* 0x0010e4000c1e1100 */
[----:B0-----:R-:W-:-:S04]  /*177a0*/  IADD3 R4, P2, PT, R110, UR22, RZ ;  /* 0x000000166e047c10 */ /* 0x001fc8000ff5e0ff */
[----:B------:R-:W-:Y:S01]  /*177b0*/  IADD3.X R5, PT, PT, R111, UR4, RZ, P2, !PT ;  /* 0x000000046f057c10 */ /* 0x000fe200097fe4ff */
[----:B------:R0:W-:Y:S04]  /*177c0*/  STS.U8 [R99+UR30+0x12000], R10 ;  /* 0x0120000a63007988 */ /* 0x0001e8000800001e */
[----:B------:R-:W3:Y:S04]  /*177d0*/  LDL.64 R110, [R1+0x198] ;  /* 0x00019800016e7983 */ /* 0x000ee80000100a00 */
[----:B0-----:R4:W3:Y:S02]  /*177e0*/  LDG.E.U8 R10, desc[UR32][R4.64] ;  /* 0x00000020040a7981 */ /* 0x0018e4000c1e1100 */
[----:B----4-:R-:W-:-:S04]  /*177f0*/  IADD3 R4, P2, PT, R100, UR22, RZ ;  /* 0x0000001664047c10 */ /* 0x010fc8000ff5e0ff */
[----:B------:R-:W-:Y:S02]  /*17800*/  IADD3.X R5, PT, PT, R101, UR4, RZ, P2, !PT ;  /* 0x0000000465057c10 */ /* 0x000fe400097fe4ff */
[----:B------:R-:W4:Y:S04]  /*17810*/  LDL.64 R100, [R1+0x288] ;  /* 0x0002880001647983 */ /* 0x000f280000100a00 */
[----:B------:R0:W4:Y:S02]  /*17820*/  LDG.E.U8 R53, desc[UR32][R4.64] ;  /* 0x0000002004357981 */ /* 0x000124000c1e1100 */
[----:B0-----:R-:W-:-:S04]  /*17830*/  IADD3 R4, P2, PT, R106, UR22, RZ ;  /* 0x000000166a047c10 */ /* 0x001fc8000ff5e0ff */
[----:B------:R-:W-:Y:S02]  /*17840*/  IADD3.X R5, PT, PT, R107, UR4, RZ, P2, !PT ;  /* 0x000000046b057c10 */ /* 0x000fe400097fe4ff */
[----:B------:R-:W4:Y:S04]  /*17850*/  LDL.64 R106, [R1+0x260] ;  /* 0x00026000016a7983 */ /* 0x000f280000100a00 */
[----:B------:R2:W4:Y:S04]  /*17860*/  LDG.E.U8 R98, desc[UR32][R4.64] ;  /* 0x0000002004627981 */ /* 0x000528000c1e1100 */
[----:B------:R-:W-:Y:S04]  /*17870*/  STS.U8 [R99+UR30+0x12400], R140 ;  /* 0x0124008c63007988 */ /* 0x000fe8000800001e */
[----:B------:R-:W-:Y:S04]  /*17880*/  STS.U8 [R99+UR30+0x12800], R139 ;  /* 0x0128008b63007988 */ /* 0x000fe8000800001e */
[----:B------:R0:W-:Y:S01]  /*17890*/  STS.U8 [R99+UR30+0x12c00], R11 ;  /* 0x012c000b63007988 */ /* 0x0001e2000800001e */
[----:B--2---:R-:W-:-:S04]  /*178a0*/  IADD3 R4, P2, PT, R104, UR22, RZ ;  /* 0x0000001668047c10 */ /* 0x004fc8000ff5e0ff */
[----:B------:R-:W-:Y:S02]  /*178b0*/  IADD3.X R5, PT, PT, R105, UR4, RZ, P2, !PT ;  /* 0x0000000469057c10 */ /* 0x000fe400097fe4ff */
[----:B------:R-:W2:Y:S04]  /*178c0*/  LDL.64 R104, [R1+0x238] ;  /* 0x0002380001687983 */ /* 0x000ea80000100a00 */
[----:B0-----:R3:W2:Y:S02]  /*178d0*/  LDG.E.U8 R11, desc[UR32][R4.64] ;  /* 0x00000020040b7981 */ /* 0x0016a4000c1e1100 */
[----:B---3--:R-:W-:-:S04]  /*178e0*/  IADD3 R4, P2, PT, R102, UR22, RZ ;  /* 0x0000001666047c10 */ /* 0x008fc8000ff5e0ff */
[----:B------:R-:W-:Y:S02]  /*178f0*/  IADD3.X R5, PT, PT, R103, UR4, RZ, P2, !PT ;  /* 0x0000000467057c10 */ /* 0x000fe400097fe4ff */
[----:B------:R-:W3:Y:S04]  /*17900*/  LDL.64 R102, [R1+0x1e8] ;  /* 0x0001e80001667983 */ /* 0x000ee80000100a00 */
[----:B------:R0:W-:Y:S04]  /*17910*/  STS.U8 [R99+UR30+0x13000], R12 ;  /* 0x0130000c63007988 */ /* 0x0001e8000800001e */
[----:B0-----:R0:W3:Y:S04]  /*17920*/  LDG.E.U8 R12, desc[UR32][R4.64] ;  /* 0x00000020040c7981 */ /* 0x0010e8000c1e1100 */
[----:B------:R1:W-:Y:S04]  /*17930*/  STS.U8 [R99+UR30+0x13400], R13 ;  /* 0x0134000d63007988 */ /* 0x0003e8000800001e */
[----:B------:R0:W-:Y:S02]  /*17940*/  STS.U8 [R99+UR30+0x13800], R14 ;  /* 0x0138000e63007988 */ /* 0x0001e4000800001e */
[----:B0-----:R-:W-:-:S04]  /*17950*/  IADD3 R4, P2, PT, R108, UR22, RZ ;  /* 0x000000166c047c10 */ /* 0x001fc8000ff5e0ff */
[----:B------:R-:W-:Y:S02]  /*17960*/  IADD3.X R5, PT, PT, R109, UR4, RZ, P2, !PT ;  /* 0x000000046d057c10 */ /* 0x000fe400097fe4ff */
[----:B------:R-:W3:Y:S04]  /*17970*/  LDL.64 R108, [R1+0x170] ;  /* 0x00017000016c7983 */ /* 0x000ee80000100a00 */
[----:B-1----:R4:W3:Y:S01]  /*17980*/  LDG.E.U8 R13, desc[UR32][R4.64] ;  /* 0x00000020040d7981 */ /* 0x0028e2000c1e1100 */
[----:B------:R-:W-:-:S03]  /*17990*/  LOP3.LUT R148, R148, 0x7f, RZ, 0xc0, !PT ;  /* 0x0000007f94947812 */ /* 0x000fc600078ec0ff */
[----:B------:R0:W-:Y:S01]  /*179a0*/  STS.U8 [R99+UR30+0x13c00], R15 ;  /* 0x013c000f63007988 */ /* 0x0001e2000800001e */
[----:B----4-:R-:W-:-:S04]  /*179b0*/  IADD3 R4, P2, PT, R100, UR22, RZ ;  /* 0x0000001664047c10 */ /* 0x010fc8000ff5e0ff */
[----:B------:R-:W-:-:S05]  /*179c0*/  IADD3.X R5, PT, PT, R101, UR4, RZ, P2, !PT ;  /* 0x0000000465057c10 */ /* 0x000fca00097fe4ff */
[----:B------:R1:W4:Y:S02]  /*179d0*/  LDG.E.U8 R14, desc[UR32][R4.64] ;  /* 0x00000020040e7981 */ /* 0x000324000c1e1100 */
[----:B-1----:R-:W-:-:S04]  /*179e0*/  IADD3 R4, P2, PT, R106, UR22, RZ ;  /* 0x000000166a047c10 */ /* 0x002fc8000ff5e0ff */
[----:B------:R-:W-:Y:S02]  /*179f0*/  IADD3.X R5, PT, PT, R107, UR4, RZ, P2, !PT ;  /* 0x000000046b057c10 */ /* 0x000fe400097fe4ff */
[----:B------:R-:W4:Y:S04]  /*17a00*/  LDL.64 R106, [R1+0x148] ;  /* 0x00014800016a7983 */ /* 0x000f280000100a00 */
[----:B0-----:R2:W4:Y:S01]  /*17a10*/  LDG.E.U8 R15, desc[UR32][R4.64] ;  /* 0x00000020040f7981 */ /* 0x001522000c1e1100 */
[----:B------:R-:W-:-:S05]  /*17a20*/  LOP3.LUT R100, R148, 0x10, RZ, 0x3c, !PT ;  /* 0x0000001094647812 */ /* 0x000fca00078e3cff */
[----:B------:R0:W-:Y:S04]  /*17a30*/  STS.U8 [R100+UR30+0x10080], R16 ;  /* 0x0100801064007988 */ /* 0x0001e8000800001e */
[----:B------:R1:W-:Y:S01]  /*17a40*/  STS.U8 [R100+UR30+0x10480], R17 ;  /* 0x0104801164007988 */ /* 0x0003e2000800001e */
[----:B--2---:R-:W-:-:S04]  /*17a50*/  IADD3 R4, P2, PT, R104, UR22, RZ ;  /* 0x0000001668047c10 */ /* 0x004fc8000ff5e0ff */
[----:B------:R-:W-:Y:S02]  /*17a60*/  IADD3.X R5, PT, PT, R105, UR4, RZ, P2, !PT ;  /* 0x0000000469057c10 */ /* 0x000fe400097fe4ff */
[----:B------:R-:W2:Y:S04]  /*17a70*/  LDL.64 R104, [R1+0x3c8] ;  /* 0x0003c80001687983 */ /* 0x000ea80000100a00 */
[----:B0-----:R0:W2:Y:S02]  /*17a80*/  LDG.E.U8 R16, desc[UR32][R4.64] ;  /* 0x0000002004107981 */ /* 0x0010a4000c1e1100 */
[----:B0-----:R-:W-:-:S04]  /*17a90*/  IADD3 R4, P2, PT, R114, UR22, RZ ;  /* 0x0000001672047c10 */ /* 0x001fc8000ff5e0ff */
[----:B------:R-:W-:Y:S01]  /*17aa0*/  IADD3.X R5, PT, PT, R115, UR4, RZ, P2, !PT ;  /* 0x0000000473057c10 */ /* 0x000fe200097fe4ff */
[----:B------:R0:W-:Y:S04]  /*17ab0*/  STS.U8 [R100+UR30+0x10880], R18 ;  /* 0x0108801264007988 */ /* 0x0001e8000800001e */
[----:B-1----:R3:W2:Y:S04]  /*17ac0*/  LDG.E.U8 R17, desc[UR32][R4.64] ;  /* 0x0000002004117981 */ /* 0x0026a8000c1e1100 */
[----:B------:R-:W2:Y:S01]  /*17ad0*/  LDL.64 R114, [R1+0x2d8] ;  /* 0x0002d80001727983 */ /* 0x000ea20000100a00 */
[----:B---3--:R-:W-:-:S04]  /*17ae0*/  IADD3 R4, P2, PT, R102, UR22, RZ ;  /* 0x0000001666047c10 */ /* 0x008fc8000ff5e0ff */
        /* <DEDUP_REMOVED lines=8> */
[----:B0-----:R-:W-:-:S04]  /*17b70*/  IADD3 R4, P2, PT, R110, UR22, RZ ;  /* 0x000000166e047c10 */ /* 0x001fc8000ff5e0ff */
[----:B------:R-:W-:Y:S02]  /*17b80*/  IADD3.X R5, PT, PT, R111, UR4, RZ, P2, !PT ;  /* 0x000000046f057c10 */ /* 0x000fe400097fe4ff */
[----:B------:R-:W3:Y:S04]  /*17b90*/  LDL.64 R110, [R1+0x368] ;  /* 0x00036800016e7983 */ /* 0x000ee80000100a00 */
[----:B------:R0:W-:Y:S04]  /*17ba0*/  STS.U8 [R100+UR30+0x11080], R21 ;  /* 0x0110801564007988 */ /* 0x0001e8000800001e */
[----:B0-----:R0:W3:Y:S02]  /*17bb0*/  LDG.E.U8 R21, desc[UR32][R4.64] ;  /* 0x0000002004157981 */ /* 0x0010e4000c1e1100 */
[----:B0-----:R-:W-:-:S04]  /*17bc0*/  IADD3 R4, P2, PT, R108, UR22, RZ ;  /* 0x000000166c047c10 */ /* 0x001fc8000ff5e0ff */
[----:B------:R-:W-:Y:S02]  /*17bd0*/  IADD3.X R5, PT, PT, R109, UR4, RZ, P2, !PT ;  /* 0x000000046d057c10 */ /* 0x000fe400097fe4ff */
[----:B------:R-:W3:Y:S04]  /*17be0*/  LDL.64 R108, [R1+0x338] ;  /* 0x00033800016c7983 */ /* 0x000ee80000100a00 */
[----:B------:R0:W-:Y:S04]  /*17bf0*/  STS.U8 [R100+UR30+0x11480], R23 ;  /* 0x0114801764007988 */ /* 0x0001e8000800001e */
[----:B0-----:R4:W3:Y:S02]  /*17c00*/  LDG.E.U8 R23, desc[UR32][R4.64] ;  /* 0x0000002004177981 */ /* 0x0018e4000c1e1100 */
[----:B----4-:R-:W-:-:S04]  /*17c10*/  IADD3 R4, P2, PT, R106, UR22, RZ ;  /* 0x000000166a047c10 */ /* 0x010fc8000ff5e0ff */
[----:B------:R-:W-:Y:S02]  /*17c20*/  IADD3.X R5, PT, PT, R107, UR4, RZ, P2, !PT ;  /* 0x000000046b057c10 */ /* 0x000fe400097fe4ff */
[----:B------:R-:W4:Y:S04]  /*17c30*/  LDL.64 R106, [R1+0x308] ;  /* 0x00030800016a7983 */ /* 0x000f280000100a00 */
[----:B------:R0:W-:Y:S04]  /*17c40*/  STS.U8 [R100+UR30+0x11880], R25 ;  /* 0x0118801964007988 */ /* 0x0001e8000800001e */
[----:B0-----:R2:W4:Y:S04]  /*17c50*/  LDG.E.U8 R25, desc[UR32][R4.64] ;  /* 0x0000002004197981 */ /* 0x001528000c1e1100 */
        /* <DEDUP_REMOVED lines=10> */
[----:B------:R1:W-:Y:S01]  /*17d00*/  STS.U8 [R100+UR30+0x12480], R36 ;  /* 0x0124802464007988 */ /* 0x0003e2000800001e */
[----:B0-----:R-:W-:-:S04]  /*17d10*/  IADD3 R4, P2, PT, R110, UR22, RZ ;  /* 0x000000166e047c10 */ /* 0x001fc8000ff5e0ff */
[----:B------:R-:W-:Y:S02]  /*17d20*/  IADD3.X R5, PT, PT, R111, UR4, RZ, P2, !PT ;  /* 0x000000046f057c10 */ /* 0x000fe400097fe4ff */
[----:B------:R-:W3:Y:S04]  /*17d30*/  LDL.64 R110, [R1+0x230] ;  /* 0x00023000016e7983 */ /* 0x000ee80000100a00 */
[----:B-1----:R0:W3:Y:S04]  /*17d40*/  LDG.E.U8 R36, desc[UR32][R4.64] ;  /* 0x0000002004247981 */ /* 0x0020e8000c1e1100 */
[----:B------:R1:W-:Y:S01]  /*17d50*/  STS.U8 [R100+UR30+0x12880], R40 ;  /* 0x0128802864007988 */ /* 0x0003e2000800001e */
[----:B0-----:R-:W-:-:S04]  /*17d60*/  IADD3 R4, P2, PT, R108, UR22, RZ ;  /* 0x000000166c047c10 */ /* 0x001fc8000ff5e0ff */
[----:B------:R-:W-:Y:S02]  /*17d70*/  IADD3.X R5, PT, PT, R109, UR4, RZ, P2, !PT ;  /* 0x000000046d057c10 */ /* 0x000fe400097fe4ff */
[----:B------:R-:W3:Y:S04]  /*17d80*/  LDL.64 R108, [R1+0x208] ;  /* 0x00020800016c7983 */ /* 0x000ee80000100a00 */
[----:B-1----:R4:W3:Y:S04]  /*17d90*/  LDG.E.U8 R40, desc[UR32][R4.64] ;  /* 0x0000002004287981 */ /* 0x0028e8000c1e1100 */
[----:B------:R0:W-:Y:S01]  /*17da0*/  STS.U8 [R100+UR30+0x12c80], R44 ;  /* 0x012c802c64007988 */ /* 0x0001e2000800001e */
[----:B----4-:R-:W-:-:S04]  /*17db0*/  IADD3 R4, P2, PT, R106, UR22, RZ ;  /* 0x000000166a047c10 */ /* 0x010fc8000ff5e0ff */
[----:B------:R-:W-:Y:S01]  /*17dc0*/  IADD3.X R5, PT, PT, R107, UR4, RZ, P2, !PT ;  /* 0x000000046b057c10 */ /* 0x000fe200097fe4ff */
[----:B------:R1:W-:Y:S04]  /*17dd0*/  STS.U8 [R100+UR30+0x13080], R48 ;  /* 0x0130803064007988 */ /* 0x0003e8000800001e */
[----:B0-----:R0:W4:Y:S04]  /*17de0*/  LDG.E.U8 R44, desc[UR32][R4.64] ;  /* 0x00000020042c7981 */ /* 0x001128000c1e1100 */
[----:B------:R-:W4:Y:S01]  /*17df0*/  LDL.64 R106, [R1+0x1e0] ;  /* 0x0001e000016a7983 */ /* 0x000f220000100a00 */
[----:B0-----:R-:W-:-:S04]  /*17e00*/  IADD3 R4, P2, PT, R114, UR22, RZ ;  /* 0x0000001672047c10 */ /* 0x001fc8000ff5e0ff */
[----:B------:R-:W-:Y:S01]  /*17e10*/  IADD3.X R5, PT, PT, R115, UR4, RZ, P2, !PT ;  /* 0x0000000473057c10 */ /* 0x000fe200097fe4ff */
[----:B------:R0:W-:Y:S04]  /*17e20*/  STS.U8 [R100+UR30+0x13480], R55 ;  /* 0x0134803764007988 */ /* 0x0001e8000800001e */
[----:B-1----:R1:W4:Y:S01]  /*17e30*/  LDG.E.U8 R48, desc[UR32][R4.64] ;  /* 0x0000002004307981 */ /* 0x002322000c1e1100 */
[----:B------:R-:W2:Y:S03]  /*17e40*/  S2R R148, SR_TID.X ;  /* 0x0000000000947919 */ /* 0x000ea60000002100 */
[----:B------:R-:W4:Y:S01]  /*17e50*/  LDL.64 R114, [R1+0x3c0] ;  /* 0x0003c00001727983 */ /* 0x000f220000100a00 */
[----:B-1----:R-:W-:-:S04]  /*17e60*/  IADD3 R4, P2, PT, R112, UR22, RZ ;  /* 0x0000001670047c10 */ /* 0x002fc8000ff5e0ff */
[----:B------:R-:W-:Y:S01]  /*17e70*/  IADD3.X R5, PT, PT, R113, UR4, RZ, P2, !PT ;  /* 0x0000000471057c10 */ /* 0x000fe200097fe4ff */
[----:B------:R1:W-:Y:S04]  /*17e80*/  STS.U8 [R100+UR30+0x13880], R59 ;  /* 0x0138803b64007988 */ /* 0x0003e8000800001e */
[----:B0-----:R2:W4:Y:S04]  /*17e90*/  LDG.E.U8 R55, desc[UR32][R4.64] ;  /* 0x0000002004377981 */ /* 0x001528000c1e1100 */
[----:B------:R-:W4:Y:S01]  /*17ea0*/  LDL.64 R112, [R1+0x390] ;  /* 0x0003900001707983 */ /* 0x000f220000100a00 */
[----:B--2---:R-:W-:-:S04]  /*17eb0*/  IADD3 R4, P2, PT, R104, UR22, RZ ;  /* 0x0000001668047c10 */ /* 0x004fc8000ff5e0ff */
[----:B------:R-:W-:Y:S02]  /*17ec0*/  IADD3.X R5, PT, PT, R105, UR4, RZ, P2, !PT ;  /* 0x0000000469057c10 */ /* 0x000fe400097fe4ff */
[----:B------:R-:W2:Y:S04]  /*17ed0*/  LDL.64 R104, [R1+0x1b8] ;  /* 0x0001b80001687983 */ /* 0x000ea80000100a00 */
[----:B-1----:R3:W2:Y:S02]  /*17ee0*/  LDG.E.U8 R59, desc[UR32][R4.64] ;  /* 0x00000020043b7981 */ /* 0x0026a4000c1e1100 */
[----:B---3--:R-:W-:-:S04]  /*17ef0*/  IADD3 R4, P2, PT, R102, UR22, RZ ;  /* 0x0000001666047c10 */ /* 0x008fc8000ff5e0ff */
[----:B------:R-:W-:Y:S02]  /*17f00*/  IADD3.X R5, PT, PT, R103, UR4, RZ, P2, !PT ;  /* 0x0000000467057c10 */ /* 0x000fe400097fe4ff */
[----:B------:R-:W3:Y:S01]  /*17f10*/  LDL.64 R102, [R1+0x190] ;  /* 0x0001900001667983 */ /* 0x000ee20000100a00 */
[----:B------:R-:W-:-:S03]  /*17f20*/  LOP3.LUT R148, R148, 0x7f, RZ, 0xc0, !PT ;  /* 0x0000007f94947812 */ /* 0x000fc600078ec0ff */
[----:B------:R0:W-:Y:S04]  /*17f30*/  STS.U8 [R100+UR30+0x13c80], R63 ;  /* 0x013c803f64007988 */ /* 0x0001e8000800001e */
[----:B0-----:R0:W3:Y:S01]  /*17f40*/  LDG.E.U8 R63, desc[UR32][R4.64] ;  /* 0x00000020043f7981 */ /* 0x0010e2000c1e1100 */
[----:B------:R-:W-:-:S05]  /*17f50*/  LOP3.LUT R100, R148, 0x20, RZ, 0x3c, !PT ;  /* 0x0000002094647812 */ /* 0x000fca00078e3cff */
[----:B------:R1:W-:Y:S01]  /*17f60*/  STS.U8 [R100+UR30+0x10100], R73 ;  /* 0x0101004964007988 */ /* 0x0003e2000800001e */
[----:B0-----:R-:W-:-:S04]  /*17f70*/  IADD3 R4, P2, PT, R110, UR22, RZ ;  /* 0x000000166e047c10 */ /* 0x001fc8000ff5e0ff */
[----:B------:R-:W-:Y:S02]  /*17f80*/  IADD3.X R5, PT, PT, R111, UR4, RZ, P2, !PT ;  /* 0x000000046f057c10 */ /* 0x000fe400097fe4ff */
[----:B------:R-:W3:Y:S04]  /*17f90*/  LDL.64 R110, [R1+0x168] ;  /* 0x00016800016e7983 */ /* 0x000ee80000100a00 */
[----:B-1----:R0:W3:Y:S02]  /*17fa0*/  LDG.E.U8 R73, desc[UR32][R4.64] ;  /* 0x0000002004497981 */ /* 0x0020e4000c1e1100 */
[----:B0-----:R-:W-:-:S04]  /*17fb0*/  IADD3 R4, P2, PT, R108, UR22, RZ ;  /* 0x000000166c047c10 */ /* 0x001fc8000ff5e0ff */
[----:B------:R-:W-:Y:S02]  /*17fc0*/  IADD3.X R5, PT, PT, R109, UR4, RZ, P2, !PT ;  /* 0x000000046d057c10 */ /* 0x000fe400097fe4ff */
[----:B------:R-:W3:Y:S04]  /*17fd0*/  LDL.64 R108, [R1+0x130] ;  /* 0x00013000016c7983 */ /* 0x000ee80000100a00 */
[----:B------:R0:W-:Y:S04]  /*17fe0*/  STS.U8 [R100+UR30+0x10500], R77 ;  /* 0x0105004d64007988 */ /* 0x0001e8000800001e */
[----:B0-----:R4:W3:Y:S04]  /*17ff0*/  LDG.E.U8 R77, desc[UR32][R4.64] ;  /* 0x00000020044d7981 */ /* 0x0018e8000c1e1100 */
[----:B------:R0:W-:Y:S01]  /*18000*/  STS.U8 [R100+UR30+0x10900], R81 ;  /* 0x0109005164007988 */ /* 0x0001e2000800001e */
[----:B----4-:R-:W-:-:S04]  /*18010*/  IADD3 R4, P2, PT, R106, UR22, RZ ;  /* 0x000000166a047c10 */ /* 0x010fc8000ff5e0ff */
[----:B------:R-:W-:Y:S02]  /*18020*/  IADD3.X R5, PT, PT, R107, UR4, RZ, P2, !PT ;  /* 0x000000046b057c10 */ /* 0x000fe400097fe4ff */
[----:B------:R-:W4:Y:S04]  /*18030*/  LDL.64 R106, [R1+0x360] ;  /* 0x00036000016a7983 */ /* 0x000f280000100a00 */
        /* <DEDUP_REMOVED lines=20> */
[----:B-1----:R0:W3:Y:S02]  /*18180*/  LDG.E.U8 R92, desc[UR32][R4.64] ;  /* 0x00000020045c7981 */ /* 0x0020e4000c1e1100 */
[----:B0-----:R-:W-:-:S04]  /*18190*/  IADD3 R4, P2, PT, R114, UR22, RZ ;  /* 0x0000001672047c10 */ /* 0x001fc8000ff5e0ff */
[----:B------:R-:W-:Y:S01]  /*181a0*/  IADD3.X R5, PT, PT, R115, UR4, RZ, P2, !PT ;  /* 0x0000000473057c10 */ /* 0x000fe200097fe4ff */
[----:B------:R0:W-:Y:S04]  /*181b0*/  STS.U8 [R100+UR30+0x11d00], R93 ;  /* 0x011d005d64007988 */ /* 0x0001e8000800001e */
        /* <DEDUP_REMOVED lines=32> */
[----:B------:R0:W-:Y:S04]  /*183c0*/  STS.U8 [R100+UR30+0x13900], R52 ;  /* 0x0139003464007988 */ /* 0x0001e8000800001e */
[----:B------:R1:W-:Y:S01]  /*183d0*/  STS.U8 [R100+UR30+0x13d00], R6 ;  /* 0x013d000664007988 */ /* 0x0003e2000800001e */
[----:B----4-:R-:W-:-:S04]  /*183e0*/  IADD3 R4, P2, PT, R106, UR22, RZ ;  /* 0x000000166a047c10 */ /* 0x010fc8000ff5e0ff */
[----:B------:R-:W-:Y:S02]  /*183f0*/  IADD3.X R5, PT, PT, R107, UR4, RZ, P2, !PT ;  /* 0x000000046b057c10 */ /* 0x000fe400097fe4ff */
[----:B------:R-:W4:Y:S04]  /*18400*/  LDL.64 R106, [R1+0xf8] ;  /* 0x0000f800016a7983 */ /* 0x000f280000100a00 */
[----:B0-----:R2:W4:Y:S02]  /*18410*/  LDG.E.U8 R52, desc[UR32][R4.64] ;  /* 0x0000002004347981 */ /* 0x001524000c1e1100 */
[----:B--2---:R-:W-:-:S04]  /*18420*/  IADD3 R4, P2, PT, R104, UR22, RZ ;  /* 0x0000001668047c10 */ /* 0x004fc8000ff5e0ff */
[----:B------:R-:W-:Y:S02]  /*18430*/  IADD3.X R5, PT, PT, R105, UR4, RZ, P2, !PT ;  /* 0x0000000469057c10 */ /* 0x000fe400097fe4ff */
[----:B------:R-:W2:Y:S04]  /*18440*/  LDL.64 R104, [R1+0xf0] ;  /* 0x0000f00001687983 */ /* 0x000ea80000100a00 */
[----:B-1----:R3:W2:Y:S02]  /*18450*/  LDG.E.U8 R6, desc[UR32][R4.64] ;  /* 0x0000002004067981 */ /* 0x0026a4000c1e1100 */
[----:B---3--:R-:W-:-:S04]  /*18460*/  IADD3 R4, P2, PT, R102, UR22, RZ ;  /* 0x0000001666047c10 */ /* 0x008fc8000ff5e0ff */
[----:B------:R-:W-:Y:S02]  /*18470*/  IADD3.X R5, PT, PT, R103, UR4, RZ, P2, !PT ;  /* 0x0000000467057c10 */ /* 0x000fe400097fe4ff */
[----:B------:R-:W3:Y:S01]  /*18480*/  LDL.64 R102, [R1+0xe8] ;  /* 0x0000e80001667983 */ /* 0x000ee20000100a00 */
[----:B------:R-:W0:Y:S02]  /*18490*/  S2R R148, SR_TID.X ;  /* 0x0000000000947919 */ /* 0x000e240000002100 */
[----:B0-----:R-:W-:-:S04]  /*184a0*/  LOP3.LUT R148, R148, 0x7f, RZ, 0xc0, !PT ;  /* 0x0000007f94947812 */ /* 0x001fc800078ec0ff */
[----:B------:R-:W-:-:S05]  /*184b0*/  LOP3.LUT R100, R148, 0x30, RZ, 0x3c, !PT ;  /* 0x0000003094647812 */ /* 0x000fca00078e3cff */
[----:B------:R0:W-:Y:S04]  /*184c0*/  STS.U8 [R100+UR30+0x10180], R7 ;  /* 0x0101800764007988 */ /* 0x0001e8000800001e */
[----:B0-----:R0:W3:Y:S02]  /*184d0*/  LDG.E.U8 R7, desc[UR32][R4.64] ;  /* 0x0000002004077981 */ /* 0x0010e4000c1e1100 */
        /* <DEDUP_REMOVED lines=36> */
[----:B------:R0:W-:Y:S04]  /*18720*/  STS.U8 [R100+UR30+0x12580], R16 ;  /* 0x0125801064007988 */ /* 0x0001e8000800001e */
[----:B------:R0:W-:Y:S04]  /*18730*/  STS.U8 [R100+UR30+0x12980], R17 ;  /* 0x0129801164007988 */ /* 0x0001e8000800001e */
[----:B------:R0:W-:Y:S02]  /*18740*/  STS.U8 [R100+UR30+0x12d80], R18 ;  /* 0x012d801264007988 */ /* 0x0001e4000800001e */
[----:B0-----:R-:W-:-:S04]  /*18750*/  IADD3 R4, P2, PT, R110, UR22, RZ ;  /* 0x000000166e047c10 */ /* 0x001fc8000ff5e0ff */
[----:B------:R-:W-:Y:S02]  /*18760*/  IADD3.X R5, PT, PT, R111, UR4, RZ, P2, !PT ;  /* 0x000000046f057c10 */ /* 0x000fe400097fe4ff */
[----:B------:R-:W3:Y:S04]  /*18770*/  LDL.64 R110, [R1+0x68] ;  /* 0x00006800016e7983 */ /* 0x000ee80000100a00 */
[----:B-1----:R0:W3:Y:S02]  /*18780*/  LDG.E.U8 R15, desc[UR32][R4.64] ;  /* 0x00000020040f7981 */ /* 0x0020e4000c1e1100 */
[----:B0-----:R-:W-:-:S04]  /*18790*/  IADD3 R4, P2, PT, R108, UR22, RZ ;  /* 0x000000166c047c10 */ /* 0x001fc8000ff5e0ff */
[----:B------:R-:W-:Y:S02]  /*187a0*/  IADD3.X R5, PT, PT, R109, UR4, RZ, P2, !PT ;  /* 0x000000046d057c10 */ /* 0x000fe400097fe4ff */
[----:B------:R-:W3:Y:S04]  /*187b0*/  LDL.64 R108, [R1+0x58] ;  /* 0x00005800016c7983 */ /* 0x000ee80000100a00 */
[----:B------:R4:W3:Y:S02]  /*187c0*/  LDG.E.U8 R16, desc[UR32][R4.64] ;  /* 0x0000002004107981 */ /* 0x0008e4000c1e1100 */
[----:B----4-:R-:W-:-:S04]  /*187d0*/  IADD3 R4, P2, PT, R106, UR22, RZ ;  /* 0x000000166a047c10 */ /* 0x010fc8000ff5e0ff */
[----:B------:R-:W-:Y:S02]  /*187e0*/  IADD3.X R5, PT, PT, R107, UR4, RZ, P2, !PT ;  /* 0x000000046b057c10 */ /* 0x000fe400097fe4ff */
[----:B------:R-:W4:Y:S04]  /*187f0*/  LDL.64 R106, [R1+0x48] ;  /* 0x00004800016a7983 */ /* 0x000f280000100a00 */
[----:B------:R2:W4:Y:S02]  /*18800*/  LDG.E.U8 R17, desc[UR32][R4.64] ;  /* 0x0000002004117981 */ /* 0x000524000c1e1100 */
[----:B--2---:R-:W-:-:S04]  /*18810*/  IADD3 R4, P2, PT, R104, UR22, RZ ;  /* 0x0000001668047c10 */ /* 0x004fc8000ff5e0ff */
[----:B------:R-:W-:Y:S02]  /*18820*/  IADD3.X R5, PT, PT, R105, UR4, RZ, P2, !PT ;  /* 0x0000000469057c10 */ /* 0x000fe400097fe4ff */
[----:B------:R-:W2:Y:S04]  /*18830*/  LDL.64 R104, [R1+0x18] ;  /* 0x0000180001687983 */ /* 0x000ea80000100a00 */
[----:B------:R3:W2:Y:S02]  /*18840*/  LDG.E.U8 R18, desc[UR32][R4.64] ;  /* 0x0000002004127981 */ /* 0x0006a4000c1e1100 */
[----:B---3--:R-:W-:-:S04]  /*18850*/  IADD3 R4, P2, PT, R102, UR22, RZ ;  /* 0x0000001666047c10 */ /* 0x008fc8000ff5e0ff */
[----:B------:R-:W-:Y:S02]  /*18860*/  IADD3.X R5, PT, PT, R103, UR4, RZ, P2, !PT ;  /* 0x0000000467057c10 */ /* 0x000fe400097fe4ff */
[----:B------:R-:W3:Y:S01]  /*18870*/  LDL.64 R102, [R1+0x8] ;  /* 0x0000080001667983 */ /* 0x000ee20000100a00 */
[----:B------:R-:W0:Y:S03]  /*18880*/  S2R R148, SR_TID.X ;  /* 0x0000000000947919 */ /* 0x000e260000002100 */
[----:B------:R1:W-:Y:S04]  /*18890*/  STS.U8 [R100+UR30+0x13180], R19 ;  /* 0x0131801364007988 */ /* 0x0003e8000800001e */
[----:B-1----:R1:W3:Y:S02]  /*188a0*/  LDG.E.U8 R19, desc[UR32][R4.64] ;  /* 0x0000002004137981 */ /* 0x0022e4000c1e1100 */
[----:B-1----:R-:W-:-:S04]  /*188b0*/  IADD3 R4, P2, PT, R114, UR22, RZ ;  /* 0x0000001672047c10 */ /* 0x002fc8000ff5e0ff */
[----:B------:R-:W-:Y:S01]  /*188c0*/  IADD3.X R5, PT, PT, R115, UR4, RZ, P2, !PT ;  /* 0x0000000473057c10 */ /* 0x000fe200097fe4ff */
[----:B------:R1:W-:Y:S01]  /*188d0*/  STS.U8 [R100+UR30+0x13580], R21 ;  /* 0x0135801564007988 */ /* 0x0003e2000800001e */
[----:B0-----:R-:W-:-:S03]  /*188e0*/  LOP3.LUT R148, R148, 0x7f, RZ, 0xc0, !PT ;  /* 0x0000007f94947812 */ /* 0x001fc600078ec0ff */
        /* <DEDUP_REMOVED lines=11> */
[----:B0-----:R0:W3:Y:S01]  /*189a0*/  LDG.E.U8 R25, desc[UR32][R4.64] ;  /* 0x0000002004197981 */ /* 0x0010e2000c1e1100 */
[----:B------:R-:W-:-:S05]  /*189b0*/  LOP3.LUT R100, R148, 0x40, RZ, 0x3c, !PT ;  /* 0x0000004094647812 */ /* 0x000fca00078e3cff */
[----:B------:R1:W-:Y:S01]  /*189c0*/  STS.U8 [R100+UR30+0x10200], R28 ;  /* 0x0102001c64007988 */ /* 0x0003e2000800001e */
[----:B0-----:R-:W-:-:S04]  /*189d0*/  IADD3 R4, P2, PT, R108, UR22, RZ ;  /* 0x000000166c047c10 */ /* 0x001fc8000ff5e0ff */
[----:B------:R-:W-:Y:S02]  /*189e0*/  IADD3.X R5, PT, PT, R109, UR4, RZ, P2, !PT ;  /* 0x000000046d057c10 */ /* 0x000fe400097fe4ff */
[----:B------:R-:W3:Y:S04]  /*189f0*/  LDL.64 R108, [R1+0xd0] ;  /* 0x0000d000016c7983 */ /* 0x000ee80000100a00 */
[----:B-1----:R4:W3:Y:S04]  /*18a00*/  LDG.E.U8 R28, desc[UR32][R4.64] ;  /* 0x00000020041c7981 */ /* 0x0028e8000c1e1100 */
        /* <DEDUP_REMOVED lines=12> */
[----:B------:R-:W3:Y:S04]  /*18ad0*/  LDL.64 R102, [R1+0xa0] ;  /* 0x0000a00001667983 */ /* 0x000ee80000100a00 */
[----:B------:R0:W-:Y:S04]  /*18ae0*/  STS.U8 [R100+UR30+0x10e00], R40 ;  /* 0x010e002864007988 */ /* 0x0001e8000800001e */
[----:B0-----:R0:W3:Y:S02]  /*18af0*/  LDG.E.U8 R40, desc[UR32][R4.64] ;  /* 0x0000002004287981 */ /* 0x0010e4000c1e1100 */
[----:B0-----:R-:W-:-:S04]  /*18b00*/  IADD3 R4, P2, PT, R164, UR22, RZ ;  /* 0x00000016a4047c10 */ /* 0x001fc8000ff5e0ff */
[----:B------:R-:W-:Y:S01]  /*18b10*/  IADD3.X R5, PT, PT, R165, UR4, RZ, P2, !PT ;  /* 0x00000004a5057c10 */ /* 0x000fe200097fe4ff */
        /* <DEDUP_REMOVED lines=32> */
[----:B------:R-:W3:Y:S04]  /*18d20*/  LDL.64 R102, [R1] ;  /* 0x0000000001667983 */ /* 0x000ee80000100a00 */
        /* <DEDUP_REMOVED lines=13> */
[----:B0-----:R0:W3:Y:S01]  /*18e00*/  LDG.E.U8 R91, desc[UR32][R4.64] ;  /* 0x00000020045b7981 */ /* 0x0010e2000c1e1100 */
[----:B------:R-:W-:Y:S02]  /*18e10*/  LOP3.LUT R147, R147, 0x7f, RZ, 0xc0, !PT ;  /* 0x0000007f93937812 */ /* 0x000fe400078ec0ff */
[----:B0-----:R-:W-:-:S04]  /*18e20*/  IADD3 R4, P2, PT, R110, UR22, RZ ;  /* 0x000000166e047c10 */ /* 0x001fc8000ff5e0ff */
[----:B------:R-:W-:Y:S01]  /*18e30*/  IADD3.X R5, PT, PT, R111, UR4, RZ, P2, !PT ;  /* 0x000000046f057c10 */ /* 0x000fe200097fe4ff */
[----:B------:R0:W-:Y:S01]  /*18e40*/  STS.U8 [R100+UR30+0x13e00], R92 ;  /* 0x013e005c64007988 */ /* 0x0001e2000800001e */
[----:B------:R-:W-:-:S03]  /*18e50*/  LOP3.LUT R101, R147, 0x50, RZ, 0x3c, !PT ;  /* 0x0000005093657812 */ /* 0x000fc600078e3cff */
[----:B------:R-:W3:Y:S04]  /*18e60*/  LDL.LU R111, [R1+0x798] ;  /* 0x00079800016f7983 */ /* 0x000ee80000300800 */
[----:B0-----:R0:W3:Y:S04]  /*18e70*/  LDG.E.U8 R92, desc[UR32][R4.64] ;  /* 0x00000020045c7981 */ /* 0x0010e8000c1e1100 */
[----:B------:R1:W-:Y:S01]  /*18e80*/  STS.U8 [R101+UR30+0x10280], R93 ;  /* 0x0102805d65007988 */ /* 0x0003e2000800001e */
[----:B------:R-:W-:-:S03]  /*18e90*/  LOP3.LUT R100, R147, 0x60, RZ, 0x3c, !PT ;  /* 0x0000006093647812 */ /* 0x000fc600078e3cff */
[----:B------:R-:W3:Y:S01]  /*18ea0*/  LDL.LU R110, [R1+0x794] ;  /* 0x00079400016e7983 */ /* 0x000ee20000300800 */
[----:B0-----:R-:W-:-:S04]  /*18eb0*/  IADD3 R4, P2, PT, R108, UR22, RZ ;  /* 0x000000166c047c10 */ /* 0x001fc8000ff5e0ff */
[----:B------:R-:W-:Y:S01]  /*18ec0*/  IADD3.X R5, PT, PT, R109, UR4, RZ, P2, !PT ;  /* 0x000000046d057c10 */ /* 0x000fe200097fe4ff */
[----:B------:R0:W-:Y:S04]  /*18ed0*/  STS.U8 [R101+UR30+0x10680], R94 ;  /* 0x0106805e65007988 */ /* 0x0001e8000800001e */
[----:B-1----:R4:W3:Y:S04]  /*18ee0*/  LDG.E.U8 R93, desc[UR32][R4.64] ;  /* 0x00000020045d7981 */ /* 0x0028e8000c1e1100 */
[----:B------:R1:W-:Y:S04]  /*18ef0*/  STS.U8 [R101+UR30+0x10a80], R95 ;  /* 0x010a805f65007988 */ /* 0x0003e8000800001e */
[----:B------:R-:W3:Y:S01]  /*18f00*/  LDL.LU R109, [R1+0x764] ;  /* 0x00076400016d7983 */ /* 0x000ee20000300800 */
[----:B----4-:R-:W-:-:S03]  /*18f10*/  IADD3 R4, P2, PT, R106, UR22, RZ ;  /* 0x000000166a047c10 */ /* 0x010fc6000ff5e0ff */
[----:B------:R4:W-:Y:S01]  /*18f20*/  STS.U8 [R101+UR30+0x10e80], R96 ;  /* 0x010e806065007988 */ /* 0x0009e2000800001e */
[----:B------:R-:W-:-:S03]  /*18f30*/  IADD3.X R5, PT, PT, R107, UR4, RZ, P2, !PT ;  /* 0x000000046b057c10 */ /* 0x000fc600097fe4ff */
[----:B------:R-:W3:Y:S04]  /*18f40*/  LDL.LU R108, [R1+0x790] ;  /* 0x00079000016c7983 */ /* 0x000ee80000300800 */
[----:B0-----:R2:W3:Y:S04]  /*18f50*/  LDG.E.U8 R94, desc[UR32][R4.64] ;  /* 0x00000020045e7981 */ /* 0x0014e8000c1e1100 */
        /* <DEDUP_REMOVED lines=11> */
[----:B------:R0:W-:Y:S04]  /*19010*/  STS.U8 [R101+UR30+0x13e80], R13 ;  /* 0x013e800d65007988 */ /* 0x0001e8000800001e */
[----:B------:R-:W3:Y:S01]  /*19020*/  LDL.LU R107, [R1+0x78c] ;  /* 0x00078c00016b7983 */ /* 0x000ee20000300800 */
[----:B--2---:R-:W-:-:S03]  /*19030*/  IADD3 R4, P2, PT, R104, UR22, RZ ;  /* 0x0000001668047c10 */ /* 0x004fc6000ff5e0ff */
[----:B------:R-:W-:Y:S01]  /*19040*/  STS.U8 [R100+UR30+0x10300], R14 ;  /* 0x0103000e64007988 */ /* 0x000fe2000800001e */
[----:B------:R-:W-:-:S03]  /*19050*/  IADD3.X R5, PT, PT, R105, UR4, RZ, P2, !PT ;  /* 0x0000000469057c10 */ /* 0x000fc600097fe4ff */
[----:B------:R-:W2:Y:S04]  /*19060*/  LDL.LU R106, [R1+0x3c] ;  /* 0x00003c00016a7983 */ /* 0x000ea80000300800 */
[----:B-1----:R3:W2:Y:S04]  /*19070*/  LDG.E.U8 R95, desc[UR32][R4.64] ;  /* 0x00000020045f7981 */ /* 0x0026a8000c1e1100 */
[----:B------:R-:W-:Y:S04]  /*19080*/  STS.U8 [R100+UR30+0x10700], R15 ;  /* 0x0107000f64007988 */ /* 0x000fe8000800001e */
[----:B------:R-:W2:Y:S01]  /*19090*/  LDL.LU R105, [R1+0x780] ;  /* 0x0007800001697983 */ /* 0x000ea20000300800 */
[----:B---3--:R-:W-:-:S03]  /*190a0*/  IADD3 R4, P2, PT, R102, UR22, RZ ;  /* 0x0000001666047c10 */ /* 0x008fc6000ff5e0ff */
[----:B------:R-:W-:Y:S01]  /*190b0*/  STS.U8 [R100+UR30+0x10b00], R16 ;  /* 0x010b001064007988 */ /* 0x000fe2000800001e */
[----:B------:R-:W-:-:S03]  /*190c0*/  IADD3.X R5, PT, PT, R103, UR4, RZ, P2, !PT ;  /* 0x0000000467057c10 */ /* 0x000fc600097fe4ff */
[----:B------:R-:W3:Y:S04]  /*190d0*/  LDL.LU R104, [R1+0x77c] ;  /* 0x00077c0001687983 */ /* 0x000ee80000300800 */
[----:B----4-:R1:W4:Y:S04]  /*190e0*/  LDG.E.U8 R96, desc[UR32][R4.64] ;  /* 0x0000002004607981 */ /* 0x010328000c1e1100 */
[----:B------:R-:W-:Y:S01]  /*190f0*/  STS.U8 [R100+UR30+0x10f00], R17 ;  /* 0x010f001164007988 */ /* 0x000fe2000800001e */
[----:B0-----:R-:W-:-:S03]  /*19100*/  LOP3.LUT R6, R99, 0x70, RZ, 0x3c, !PT ;  /* 0x0000007063067812 */ /* 0x001fc600078e3cff */
[----:B------:R-:W3:Y:S01]  /*19110*/  LDL.LU R103, [R1+0x75c] ;  /* 0x00075c0001677983 */ /* 0x000ee20000300800 */
[----:B-1----:R-:W-:-:S03]  /*19120*/  IADD3 R4, P2, PT, R162, UR22, RZ ;  /* 0x00000016a2047c10 */ /* 0x002fc6000ff5e0ff */
[----:B------:R-:W-:Y:S01]  /*19130*/  STS.U8 [R100+UR30+0x11300], R18 ;  /* 0x0113001264007988 */ /* 0x000fe2000800001e */
[----:B------:R-:W-:-:S03]  /*19140*/  IADD3.X R5, PT, PT, R163, UR4, RZ, P2, !PT ;  /* 0x00000004a3057c10 */ /* 0x000fc600097fe4ff */
[----:B------:R-:W3:Y:S04]  /*19150*/  LDL.LU R102, [R1+0x788] ;  /* 0x0007880001667983 */ /* 0x000ee80000300800 */
[----:B------:R0:W3:Y:S04]  /*19160*/  LDG.E.U8 R3, desc[UR32][R4.64] ;  /* 0x0000002004037981 */ /* 0x0000e8000c1e1100 */
[----:B------:R-:W-:Y:S04]  /*19170*/  STS.U8 [R100+UR30+0x11700], R19 ;  /* 0x0117001364007988 */ /* 0x000fe8000800001e */
[----:B------:R-:W3:Y:S01]  /*19180*/  LDL.LU R101, [R1+0x784] ;  /* 0x0007840001657983 */ /* 0x000ee20000300800 */
[----:B0-----:R-:W-:-:S04]  /*19190*/  IADD3 R4, P2, PT, R158, UR22, RZ ;  /* 0x000000169e047c10 */ /* 0x001fc8000ff5e0ff */
[----:B------:R-:W-:-:S05]  /*191a0*/  IADD3.X R5, PT, PT, R159, UR4, RZ, P2, !PT ;  /* 0x000000049f057c10 */ /* 0x000fca00097fe4ff */
[----:B------:R0:W3:Y:S04]  /*191b0*/  LDG.E.U8 R0, desc[UR32][R4.64] ;  /* 0x0000002004007981 */ /* 0x0000e8000c1e1100 */
[----:B------:R-:W-:Y:S04]  /*191c0*/  STS.U8 [R100+UR30+0x11b00], R21 ;  /* 0x011b001564007988 */ /* 0x000fe8000800001e */
[----:B------:R-:W-:Y:S01]  /*191d0*/  STS.U8 [R100+UR30+0x11f00], R23 ;  /* 0x011f001764007988 */ /* 0x000fe2000800001e */
[----:B0-----:R-:W-:-:S03]  /*191e0*/  IADD3 R4, P2, PT, R150, UR22, RZ ;  /* 0x0000001696047c10 */ /* 0x001fc6000ff5e0ff */
[----:B------:R-:W-:Y:S01]  /*191f0*/  STS.U8 [R100+UR30+0x12300], R25 ;  /* 0x0123001964007988 */ /* 0x000fe2000800001e */
[----:B------:R-:W-:-:S03]  /*19200*/  IADD3.X R5, PT, PT, R151, UR4, RZ, P2, !PT ;  /* 0x0000000497057c10 */ /* 0x000fc600097fe4ff */
[----:B------:R-:W-:Y:S04]  /*19210*/  STS.U8 [R100+UR30+0x12700], R28 ;  /* 0x0127001c64007988 */ /* 0x000fe8000800001e */
[----:B------:R-:W-:Y:S04]  /*19220*/  STS.U8 [R100+UR30+0x12b00], R32 ;  /* 0x012b002064007988 */ /* 0x000fe8000800001e */
[----:B------:R-:W-:Y:S04]  /*19230*/  STS.U8 [R100+UR30+0x12f00], R36 ;  /* 0x012f002464007988 */ /* 0x000fe8000800001e */
[----:B------:R-:W-:Y:S04]  /*19240*/  STS.U8 [R100+UR30+0x13300], R40 ;  /* 0x0133002864007988 */ /* 0x000fe8000800001e */
[----:B------:R-:W-:Y:S04]  /*19250*/  STS.U8 [R100+UR30+0x13700], R44 ;  /* 0x0137002c64007988 */ /* 0x000fe8000800001e */
[----:B------:R-:W-:Y:S04]  /*19260*/  STS.U8 [R100+UR30+0x13b00], R48 ;  /* 0x013b003064007988 */ /* 0x000fe8000800001e */
[----:B------:R0:W-:Y:S01]  /*19270*/  STS.U8 [R100+UR30+0x13f00], R55 ;  /* 0x013f003764007988 */ /* 0x0001e2000800001e */
[----:B------:R-:W-:-:S03]  /*19280*/  F2FP.SATFINITE.E4M3.F32.PACK_AB_MERGE_C R7, R8, R9, R145 ;  /* 0x000000090807723e */ /* 0x000fc60004807091 */
[----:B------:R1:W3:Y:S04]  /*19290*/  LDG.E.U8 R4, desc[UR32][R4.64] ;  /* 0x0000002004047981 */ /* 0x0002e8000c1e1100 */
[----:B0-----:R-:W3:Y:S04]  /*192a0*/  LDL.LU R100, [R1+0x778] ;  /* 0x0007780001647983 */ /* 0x001ee80000300800 */
[----:B------:R-:W3:Y:S04]  /*192b0*/  LDL.LU R99, [R1+0x774] ;  /* 0x0007740001637983 */ /* 0x000ee80000300800 */
[----:B------:R-:W3:Y:S04]  /*192c0*/  LDL.LU R9, [R1+0x910] ;  /* 0x0009100001097983 */ /* 0x000ee80000300800 */
[----:B------:R-:W3:Y:S01]  /*192d0*/  LDL.LU R8, [R1+0x90c] ;  /* 0x00090c0001087983 */ /* 0x000ee20000300800 */
[----:B------:R-:W-:-:S03]  /*192e0*/  F2FP.SATFINITE.E4M3.F32.PACK_AB_MERGE_C R21, R134, R136, R20 ;  /* 0x000000888615723e */ /* 0x000fc60004807014 */
[----:B------:R-:W3:Y:S01]  /*192f0*/  LDL.LU R136, [R1+0x908] ;  /* 0x0009080001887983 */ /* 0x000ee20000300800 */
[----:B------:R-:W-:-:S03]  /*19300*/  F2FP.SATFINITE.E4M3.F32.PACK_AB_MERGE_C R20, R133, R135, R142 ;  /* 0x000000878514723e */ /* 0x000fc6000480708e */
[----:B------:R0:W5:Y:S01]  /*19310*/  LDL.LU R134, [R1+0x904] ;  /* 0x0009040001867983 */ /* 0x0001620000300800 */
[----:B------:R-:W-:-:S03]  /*19320*/  F2FP.SATFINITE.E4M3.F32.PACK_AB_MERGE_C R22, R155, R132, R22 ;  /* 0x000000849b16723e */ /* 0x000fc60004807016 */
[----:B------:R0:W5:Y:S04]  /*19330*/  LDL.LU R135, [R1+0x900] ;  /* 0x0009000001877983 */ /* 0x0001680000300800 */
[----:B------:R0:W5:Y:S04]  /*19340*/  LDL.LU R133, [R1+0x8fc] ;  /* 0x0008fc0001857983 */ /* 0x0001680000300800 */
[----:B------:R0:W5:Y:S01]  /*19350*/  LDL.LU R132, [R1+0x8f8] ;  /* 0x0008f80001847983 */ /* 0x0001620000300800 */
[----:B-1----:R-:W1:Y:S03]  /*19360*/  S2R R5, SR_TID.X ;  /* 0x0000000000057919 */ /* 0x002e660000002100 */
[----:B------:R-:W-:Y:S04]  /*19370*/  STS.U8 [R6+UR30+0x10380], R59 ;  /* 0x0103803b06007988 */ /* 0x000fe8000800001e */
[----:B------:R-:W-:Y:S04]  /*19380*/  STS.U8 [R6+UR30+0x10780], R63 ;  /* 0x0107803f06007988 */ /* 0x000fe8000800001e */
[----:B------:R-:W-:Y:S04]  /*19390*/  STS.U8 [R6+UR30+0x10b80], R73 ;  /* 0x010b804906007988 */ /* 0x000fe8000800001e */
[----:B------:R-:W-:Y:S04]  /*193a0*/  STS.U8 [R6+UR30+0x10f80], R77 ;  /* 0x010f804d06007988 */ /* 0x000fe8000800001e */
[----:B------:R-:W-:Y:S04]  /*193b0*/  STS.U8 [R6+UR30+0x11380], R81 ;  /* 0x0113805106007988 */ /* 0x000fe8000800001e */
[----:B------:R-:W-:Y:S04]  /*193c0*/  STS.U8 [R6+UR30+0x11780], R87 ;  /* 0x0117805706007988 */ /* 0x000fe8000800001e */
[----:B------:R-:W-:Y:S01]  /*193d0*/  STS.U8 [R6+UR30+0x11b80], R90 ;  /* 0x011b805a06007988 */ /* 0x000fe2000800001e */
[----:B------:R-:W-:-:S03]  /*193e0*/  FFMA R122, R122, UR59, -R2 ;  /* 0x0000003b7a7a7c23 */ /* 0x000fc60008000802 */
[----:B------:R-:W-:Y:S04]  /*193f0*/  STS.U8 [R6+UR30+0x11f80], R91 ;  /* 0x011f805b06007988 */ /* 0x000fe8000800001e */
[----:B------:R-:W-:Y:S01]  /*19400*/  STS.U8 [R6+UR30+0x12380], R92 ;  /* 0x0123805c06007988 */ /* 0x000fe2000800001e */
[----:B------:R-:W-:-:S03]  /*19410*/  FFMA R123, R123, UR59, -R2 ;  /* 0x0000003b7b7b7c23 */ /* 0x000fc60008000802 */
[----:B------:R-:W-:Y:S01]  /*19420*/  STS.U8 [R6+UR30+0x12780], R93 ;  /* 0x0127805d06007988 */ /* 0x000fe2000800001e */
[----:B------:R-:W-:-:S03]  /*19430*/  FFMA R120, R120, UR59, -R2 ;  /* 0x0000003b78787c23 */ /* 0x000fc60008000802 */
[----:B------:R-:W-:Y:S01]  /*19440*/  STS.U8 [R6+UR30+0x12b80], R94 ;  /* 0x012b805e06007988 */ /* 0x000fe2000800001e */
[--C-:B------:R-:W-:Y:S01]  /*19450*/  FFMA R121, R121, UR59, -R2.reuse ;  /* 0x0000003b79797c23 */ /* 0x100fe20008000802 */
[----:B------:R-:W-:Y:S01]  /*19460*/  FMUL R25, R122, 1.4426950216293334961 ;  /* 0x3fb8aa3b7a197820 */ /* 0x000fe20000400000 */
[----:B------:R-:W-:Y:S01]  /*19470*/  FMUL R123, R123, 1.4426950216293334961 ;  /* 0x3fb8aa3b7b7b7820 */ /* 0x000fe20000400000 */
[--C-:B------:R-:W-:Y:S01]  /*19480*/  FFMA R126, R126, UR59, -R2.reuse ;  /* 0x0000003b7e7e7c23 */ /* 0x100fe20008000802 */
[--C-:B------:R-:W-:Y:S01]  /*19490*/  FFMA R127, R127, UR59, -R2.reuse ;  /* 0x0000003b7f7f7c23 */ /* 0x100fe20008000802 */
[--C-:B------:R-:W-:Y:S01]  /*194a0*/  FFMA R130, R130, UR59, -R2.reuse ;  /* 0x0000003b82827c23 */ /* 0x100fe20008000802 */
[--C-:B------:R-:W-:Y:S01]  /*194b0*/  FFMA R131, R131, UR59, -R2.reuse ;  /* 0x0000003b83837c23 */ /* 0x100fe20008000802 */
[----:B------:R-:W-:Y:S01]  /*194c0*/  FMUL R17, R120, 1.4426950216293334961 ;  /* 0x3fb8aa3b78117820 */ /* 0x000fe20000400000 */
[----:B------:R-:W-:Y:S01]  /*194d0*/  FMUL R16, R121, 1.4426950216293334961 ;  /* 0x3fb8aa3b79107820 */ /* 0x000fe20000400000 */
[--C-:B------:R-:W-:Y:S01]  /*194e0*/  FFMA R147, R125, UR59, -R2.reuse ;  /* 0x0000003b7d937c23 */ /* 0x100fe20008000802 */
[----:B------:R-:W-:Y:S01]  /*194f0*/  MUFU.EX2 R25, R25 ;  /* 0x0000001900197308 */ /* 0x000fe20000000800 */
[--C-:B------:R-:W-:Y:S01]  /*19500*/  FFMA R124, R124, UR59, -R2.reuse ;  /* 0x0000003b7c7c7c23 */ /* 0x100fe20008000802 */
[--C-:B------:R-:W-:Y:S01]  /*19510*/  FFMA R128, R128, UR59, -R2.reuse ;  /* 0x0000003b80807c23 */ /* 0x100fe20008000802 */
[----:B------:R-:W-:Y:S01]  /*19520*/  FFMA R129, R129, UR59, -R2 ;  /* 0x0000003b81817c23 */ /* 0x000fe20008000802 */
[----:B------:R-:W-:Y:S01]  /*19530*/  FMUL R126, R126, 1.4426950216293334961 ;  /* 0x3fb8aa3b7e7e7820 */ /* 0x000fe20000400000 */
[----:B------:R-:W-:Y:S01]  /*19540*/  FMUL R127, R127, 1.4426950216293334961 ;  /* 0x3fb8aa3b7f7f7820 */ /* 0x000fe20000400000 */
[----:B------:R-:W-:Y:S01]  /*19550*/  FMUL R130, R130, 1.4426950216293334961 ;  /* 0x3fb8aa3b82827820 */ /* 0x000fe20000400000 */
[----:B------:R-:W-:Y:S01]  /*19560*/  FMUL R131, R131, 1.4426950216293334961 ;  /* 0x3fb8aa3b83837820 */ /* 0x000fe20000400000 */
[----:B------:R-:W-:Y:S01]  /*19570*/  MUFU.EX2 R149, R123 ;  /* 0x0000007b00957308 */ /* 0x000fe20000000800 */
[----:B------:R-:W-:Y:S01]  /*19580*/  FMUL R147, R147, 1.4426950216293334961 ;  /* 0x3fb8aa3b93937820 */ /* 0x000fe20000400000 */
[----:B------:R-:W-:Y:S01]  /*19590*/  F2FP.SATFINITE.E4M3.F32.PACK_AB_MERGE_C R10, R110, R111, R146 ;  /* 0x0000006f6e0a723e */ /* 0x000fe20004807092 */
[----:B------:R-:W-:Y:S01]  /*195a0*/  FMUL R124, R124, 1.4426950216293334961 ;  /* 0x3fb8aa3b7c7c7820 */ /* 0x000fe20000400000 */
[----:B------:R-:W-:Y:S01]  /*195b0*/  FMUL R128, R128, 1.4426950216293334961 ;  /* 0x3fb8aa3b80807820 */ /* 0x000fe20000400000 */
[----:B------:R-:W-:-:S03]  /*195c0*/  FMUL R129, R129, 1.4426950216293334961 ;  /* 0x3fb8aa3b81817820 */ /* 0x000fc60000400000 */
[----:B------:R-:W0:Y:S01]  /*195d0*/  MUFU.EX2 R17, R17 ;  /* 0x0000001100117308 */ /* 0x000e220000000800 */
[----:B------:R-:W-:-:S07]  /*195e0*/  F2FP.SATFINITE.E4M3.F32.PACK_AB_MERGE_C R12, R143, R144, R27 ;  /* 0x000000908f0c723e */ /* 0x000fce000480701b */
[----:B------:R-:W0:Y:S01]  /*195f0*/  MUFU.EX2 R16, R16 ;  /* 0x0000001000107308 */ /* 0x000e220000000800 */
[----:B------:R-:W-:-:S07]  /*19600*/  F2FP.SATFINITE.E4M3.F32.PACK_AB_MERGE_C R23, R152, R153, R24 ;  /* 0x000000999817723e */ /* 0x000fce0004807018 */
[----:B------:R-:W-:Y:S08]  /*19610*/  MUFU.EX2 R146, R126 ;  /* 0x0000007e00927308 */ /* 0x000ff00000000800 */
[----:B------:R-:W0:Y:S01]  /*19620*/  MUFU.EX2 R145, R127 ;  /* 0x0000007f00917308 */ /* 0x000e220000000800 */
[----:B------:R-:W-:-:S07]  /*19630*/  F2FP.SATFINITE.E4M3.F32.PACK_AB_MERGE_C R11, R107, R108, R109 ;  /* 0x0000006c6b0b723e */ /* 0x000fce000480706d */
[----:B------:R-:W-:Y:S08]  /*19640*/  MUFU.EX2 R138, R130 ;  /* 0x00000082008a7308 */ /* 0x000ff00000000800 */
[----:B------:R-:W0:Y:S01]  /*19650*/  MUFU.EX2 R137, R131 ;  /* 0x0000008300897308 */ /* 0x000e220000000800 */
[----:B------:R-:W-:-:S07]  /*19660*/  F2FP.SATFINITE.E4M3.F32.PACK_AB_MERGE_C R13, R26, R141, R31 ;  /* 0x0000008d1a0d723e */ /* 0x000fce000480701f */
[----:B------:R-:W-:Y:S01]  /*19670*/  MUFU.EX2 R148, R124 ;  /* 0x0000007c00947308 */ /* 0x000fe20000000800 */
[----:B--2---:R-:W-:Y:S07]  /*19680*/  STS.U8 [R6+UR30+0x12f80], R95 ;  /* 0x012f805f06007988 */ /* 0x004fee000800001e */
[----:B------:R-:W2:Y:S01]  /*19690*/  MUFU.EX2 R147, R147 ;  /* 0x0000009300937308 */ /* 0x000ea20000000800 */
[----:B------:R-:W-:-:S07]  /*196a0*/  F2FP.SATFINITE.E4M3.F32.PACK_AB_MERGE_C R14, R30, R29, R35 ;  /* 0x0000001d1e0e723e */ /* 0x000fce0004807023 */
[----:B------:R-:W-:Y:S01]  /*196b0*/  MUFU.EX2 R144, R128 ;  /* 0x0000008000907308 */ /* 0x000fe20000000800 */
[----:B------:R-:W-:-:S07]  /*196c0*/  F2FP.SATFINITE.E4M3.F32.PACK_AB_MERGE_C R15, R34, R33, R39 ;  /* 0x00000021220f723e */ /* 0x000fce0004807027 */
[----:B------:R-:W0:Y:S01]  /*196d0*/  MUFU.EX2 R139, R129 ;  /* 0x00000081008b7308 */ /* 0x000e220000000800 */
[----:B----4-:R-:W-:Y:S04]  /*196e0*/  STS.U8 [R6+UR30+0x13380], R96 ;  /* 0x0133806006007988 */ /* 0x010fe8000800001e */
[----:B---3--:R1:W-:Y:S02]  /*196f0*/  STS.U8 [R6+UR30+0x13780], R3 ;  /* 0x0137800306007988 */ /* 0x0083e4000800001e */
[C---:B-1----:R-:W-:Y:S02]  /*19700*/  LOP3.LUT R3, R5.reuse, 0x7f, RZ, 0xc0, !PT ;  /* 0x0000007f05037812 */ /* 0x042fe400078ec0ff */
[----:B------:R1:W-:Y:S02]  /*19710*/  STS.U8 [R6+UR30+0x13b80], R0 ;  /* 0x013b800006007988 */ /* 0x0003e4000800001e */
[----:B-1----:R-:W-:-:S05]  /*19720*/  IMAD.SHL.U32 R0, R5, 0x10, RZ ;  /* 0x0000001005007824 */ /* 0x002fca00078e00ff */
[----:B------:R-:W-:-:S05]  /*19730*/  LOP3.LUT R0, R0, 0x70, RZ, 0xc0, !PT ;  /* 0x0000007000007812 */ /* 0x000fca00078ec0ff */
[----:B------:R-:W-:Y:S01]  /*19740*/  IMAD R0, R3, 0x80, R0 ;  /* 0x0000008003007824 */ /* 0x000fe200078e0200 */
[----:B------:R-:W-:-:S04]  /*19750*/  F2FP.SATFINITE.E4M3.F32.PACK_AB_MERGE_C R5, R104, R105, R106 ;  /* 0x000000696805723e */ /* 0x000fc8000480706a */
[C---:B------:R-:W-:Y:S02]  /*19760*/  LOP3.LUT R18, R0.reuse, 0x10, RZ, 0x3c, !PT ;  /* 0x0000001000127812 */ /* 0x040fe400078e3cff */
[C---:B------:R-:W-:Y:S02]  /*19770*/  LOP3.LUT R3, R0.reuse, 0x20, RZ, 0x3c, !PT ;  /* 0x0000002000037812 */ /* 0x040fe400078e3cff */
[----:B------:R-:W-:Y:S01]  /*19780*/  LOP3.LUT R19, R0, 0x30, RZ, 0x3c, !PT ;  /* 0x0000003000137812 */ /* 0x000fe200078e3cff */
[----:B0-----:R-:W-:Y:S01]  /*19790*/  FADD R88, R17, R88 ;  /* 0x0000005811587221 */ /* 0x001fe20000000000 */
[----:B------:R-:W-:Y:S01]  /*197a0*/  F2FP.SATFINITE.E4M3.F32.PACK_AB_MERGE_C R141, R42, R41, R47 ;  /* 0x000000292a8d723e */ /* 0x000fe2000480702f */
[----:B------:R0:W-:Y:S02]  /*197b0*/  STS.U8 [R6+UR30+0x13f80], R4 ;  /* 0x013f800406007988 */ /* 0x0001e4000800001e */
[----:B0-----:R-:W-:Y:S02]  /*197c0*/  F2FP.SATFINITE.E4M3.F32.PACK_AB_MERGE_C R4, R101, R102, R103 ;  /* 0x000000666504723e */ /* 0x001fe40004807067 */
[----:B------:R-:W-:Y:S01]  /*197d0*/  F2FP.SATFINITE.E4M3.F32.PACK_AB_MERGE_C R6, R99, R100, R154 ;  /* 0x000000646306723e */ /* 0x000fe2000480709a */
[----:B------:R-:W-:Y:S04]  /*197e0*/  STS.128 [R0+UR30+0x4000], R8 ;  /* 0x0040000800007988 */ /* 0x000fe80008000c1e */
[----:B------:R0:W-:Y:S04]  /*197f0*/  STS.128 [R18+UR30+0x4000], R4 ;  /* 0x0040000412007988 */ /* 0x0001e80008000c1e */
[----:B------:R1:W-:Y:S01]  /*19800*/  STS.128 [R3+UR30+0x4000], R20 ;  /* 0x0040001403007988 */ /* 0x0003e20008000c1e */
[----:B------:R-:W-:-:S03]  /*19810*/  F2FP.SATFINITE.E4M3.F32.PACK_AB_MERGE_C R140, R38, R37, R43 ;  /* 0x00000025268c723e */ /* 0x000fc6000480702b */
[----:B------:R3:W-:Y:S01]  /*19820*/  STS.128 [R19+UR30+0x4000], R12 ;  /* 0x0040000c13007988 */ /* 0x0007e20008000c1e */
[----:B------:R-:W-:Y:S02]  /*19830*/  F2FP.SATFINITE.E4M3.F32.PACK_AB_MERGE_C R142, R46, R45, R51 ;  /* 0x0000002d2e8e723e */ /* 0x000fe40004807033 */
[----:B------:R-:W-:Y:S01]  /*19840*/  F2FP.SATFINITE.E4M3.F32.PACK_AB_MERGE_C R143, R50, R49, R57 ;  /* 0x00000031328f723e */ /* 0x000fe20004807039 */
[----:B------:R-:W-:Y:S01]  /*19850*/  FADD R88, R16, R88 ;  /* 0x0000005810587221 */ /* 0x000fe20000000000 */
[----:B------:R-:W-:Y:S02]  /*19860*/  F2FP.SATFINITE.E4M3.F32.PACK_AB_MERGE_C R153, R60, R58, R65 ;  /* 0x0000003a3c99723e */ /* 0x000fe40004807041 */
[----:B0-----:R-:W-:Y:S02]  /*19870*/  F2FP.SATFINITE.E4M3.F32.PACK_AB_MERGE_C R18, R145, R146, RZ ;  /* 0x000000929112723e */ /* 0x001fe400048070ff */
[----:B-1----:R-:W-:Y:S02]  /*19880*/  F2FP.SATFINITE.E4M3.F32.PACK_AB_MERGE_C R3, R149, R25, RZ ;  /* 0x000000199503723e */ /* 0x002fe400048070ff */
[----:B------:R-:W-:-:S02]  /*19890*/  F2FP.SATFINITE.E4M3.F32.PACK_AB_MERGE_C R152, R56, R54, R61 ;  /* 0x000000363898723e */ /* 0x000fc4000480703d */
[----:B------:R-:W-:Y:S02]  /*198a0*/  F2FP.SATFINITE.E4M3.F32.PACK_AB_MERGE_C R17, R16, R17, R3 ;  /* 0x000000111011723e */ /* 0x000fe40004807003 */
[----:B---3--:R-:W-:Y:S02]  /*198b0*/  F2FP.SATFINITE.E4M3.F32.PACK_AB_MERGE_C R19, R137, R138, RZ ;  /* 0x0000008a8913723e */ /* 0x008fe400048070ff */
[----:B------:R-:W-:Y:S02]  /*198c0*/  LOP3.LUT R3, R0, 0x40, RZ, 0x3c, !PT ;  /* 0x0000004000037812 */ /* 0x000fe400078e3cff */
[----:B------:R-:W-:Y:S02]  /*198d0*/  F2FP.SATFINITE.E4M3.F32.PACK_AB_MERGE_C R154, R64, R62, R68 ;  /* 0x0000003e409a723e */ /* 0x000fe40004807044 */
[----:B------:R-:W-:Y:S02]  /*198e0*/  F2FP.SATFINITE.E4M3.F32.PACK_AB_MERGE_C R155, R67, R66, R71 ;  /* 0x00000042439b723e */ /* 0x000fe40004807047 */
[----:B------:R-:W-:Y:S01]  /*198f0*/  LOP3.LUT R5, R0, 0x50, RZ, 0x3c, !PT ;  /* 0x0000005000057812 */ /* 0x000fe200078e3cff */
[----:B------:R-:W-:Y:S01]  /*19900*/  FADD R7, -R2, R136 ;  /* 0x0000008802077221 */ /* 0x000fe20000000100 */
[----:B------:R-:W-:-:S02]  /*19910*/  F2FP.SATFINITE.E4M3.F32.PACK_AB_MERGE_C R13, R74, R72, R79 ;  /* 0x000000484a0d723e */ /* 0x000fc4000480704f */
[----:B------:R-:W-:Y:S02]  /*19920*/  F2FP.SATFINITE.E4M3.F32.PACK_AB_MERGE_C R12, R70, R69, R75 ;  /* 0x00000045460c723e */ /* 0x000fe4000480704b */
[----:B------:R-:W-:Y:S02]  /*19930*/  F2FP.SATFINITE.E4M3.F32.PACK_AB_MERGE_C R14, R78, R76, R83 ;  /* 0x0000004c4e0e723e */ /* 0x000fe40004807053 */
[----:B------:R-:W-:Y:S02]  /*19940*/  F2FP.SATFINITE.E4M3.F32.PACK_AB_MERGE_C R15, R82, R80, R86 ;  /* 0x00000050520f723e */ /* 0x000fe40004807056 */
[C---:B------:R-:W-:Y:S02]  /*19950*/  LOP3.LUT R4, R0.reuse, 0x60, RZ, 0x3c, !PT ;  /* 0x0000006000047812 */ /* 0x040fe400078e3cff */
[----:B------:R-:W-:Y:S02]  /*19960*/  F2FP.SATFINITE.E4M3.F32.PACK_AB_MERGE_C R16, R85, R84, R89 ;  /* 0x000000545510723e */ /* 0x000fe40004807059 */
[----:B------:R-:W-:-:S02]  /*19970*/  LOP3.LUT R6, R0, 0x70, RZ, 0x3c, !PT ;  /* 0x0000007000067812 */ /* 0x000fc400078e3cff */
[----:B--2---:R-:W-:Y:S02]  /*19980*/  F2FP.SATFINITE.E4M3.F32.PACK_AB_MERGE_C R18, R147, R148, R18 ;  /* 0x000000949312723e */ /* 0x004fe40004807012 */
[----:B------:R-:W-:Y:S01]  /*19990*/  F2FP.SATFINITE.E4M3.F32.PACK_AB_MERGE_C R19, R139, R144, R19 ;  /* 0x000000908b13723e */ /* 0x000fe20004807013 */
[----:B------:R0:W-:Y:S01]  /*199a0*/  STS.128 [R3+UR30+0x4000], R140 ;  /* 0x0040008c03007988 */ /* 0x0001e20008000c1e */
[----:B------:R-:W-:-:S03]  /*199b0*/  FMUL R0, R7, 1.4426950216293334961 ;  /* 0x3fb8aa3b07007820 */ /* 0x000fc60000400000 */
[----:B------:R-:W-:Y:S04]  /*199c0*/  STS.128 [R5+UR30+0x4000], R152 ;  /* 0x0040009805007988 */ /* 0x000fe80008000c1e */
[----:B------:R-:W-:Y:S04]  /*199d0*/  STS.128 [R4+UR30+0x4000], R12 ;  /* 0x0040000c04007988 */ /* 0x000fe80008000c1e */
[----:B------:R1:W-:Y:S01]  /*199e0*/  STS.128 [R6+UR30+0x4000], R16 ;  /* 0x0040001006007988 */ /* 0x0003e20008000c1e */
[----:B0-----:R-:W-:Y:S01]  /*199f0*/  FADD R3, R25, R88 ;  /* 0x0000005819037221 */ /* 0x001fe20000000000 */
[----:B------:R-:W0:Y:S01]  /*19a00*/  MUFU.EX2 R0, R0 ;  /* 0x0000000000007308 */ /* 0x000e220000000800 */
[----:B-1----:R-:W0:Y:S01]  /*19a10*/  LDTM.x128 R4, tmem[UR28] ;  /* 0x0000001c000479ee */ /* 0x002e2200083c0000 */
[----:B------:R-:W-:Y:S01]  /*19a20*/  NOP ;  /* 0x0000000000007918 */ /* 0x000fe20000000000 */
[C---:B0-----:R-:W-:Y:S01]  /*19a30*/  FMUL R4, R0.reuse, R4 ;  /* 0x0000000400047220 */ /* 0x041fe20000400000 */
        /* <DEDUP_REMOVED lines=127> */
[----:B------:R0:W-:Y:S01]  /*1a230*/  STTM.x128 tmem[UR28], R4 ;  /* 0x00000004000079ed */ /* 0x0001e200083c001c */
[----:B------:R-:W1:Y:S02]  /*1a240*/  FENCE.VIEW.ASYNC.T ;  /* 0x00000000000073c6 */ /* 0x000e640000000200 */
[----:B-1----:R-:W-:Y:S01]  /*1a250*/  BAR.SYNC.DEFER_BLOCKING 0x0 ;  /* 0x0000000000007b1d */ /* 0x002fe20000010000 */
[----:B------:R-:W-:-:S04]  /*1a260*/  FADD R3, R149, R3 ;  /* 0x0000000395037221 */ /* 0x000fc80000000000 */
[----:B------:R-:W-:Y:S01]  /*1a270*/  FADD R148, R148, R3 ;  /* 0x0000000394947221 */ /* 0x000fe20000000000 */
[----:B------:R1:W-:Y:S06]  /*1a280*/  MEMBAR.ALL.CTA ;  /* 0x0000000000007992 */ /* 0x0003ec0000008000 */
[----:B-1----:R-:W1:Y:S01]  /*1a290*/  FENCE.VIEW.ASYNC.S ;  /* 0x00000000000073c6 */ /* 0x002e620000000000 */
[----:B------:R-:W-:-:S04]  /*1a2a0*/  FADD R147, R147, R148 ;  /* 0x0000009493937221 */ /* 0x000fc80000000000 */
[----:B------:R-:W-:-:S04]  /*1a2b0*/  FADD R146, R146, R147 ;  /* 0x0000009392927221 */ /* 0x000fc80000000000 */
[----:B------:R-:W-:-:S04]  /*1a2c0*/  FADD R145, R145, R146 ;  /* 0x0000009291917221 */ /* 0x000fc80000000000 */
[----:B------:R-:W-:-:S04]  /*1a2d0*/  FADD R144, R144, R145 ;  /* 0x0000009190907221 */ /* 0x000fc80000000000 */
[----:B------:R-:W-:Y:S01]  /*1a2e0*/  FADD R144, R139, R144 ;  /* 0x000000908b907221 */ /* 0x000fe20000000000 */
[----:B------:R-:W-:-:S03]  /*1a2f0*/  ULEA UR27, UR25, UR30, 0x3 ;  /* 0x0000001e191b7291 */ /* 0x000fc6000f8e18ff */
[----:B------:R-:W-:Y:S01]  /*1a300*/  FADD R144, R138, R144 ;  /* 0x000000908a907221 */ /* 0x000fe20000000000 */
[----:B------:R-:W-:-:S03]  /*1a310*/  UIADD3 UR27, UPT, UPT, UR27, 0x14000, URZ ;  /* 0x000140001b1b7890 */ /* 0x000fc6000fffe0ff */
[----:B------:R-:W-:Y:S01]  /*1a320*/  FADD R144, R137, R144 ;  /* 0x0000009089907221 */ /* 0x000fe20000000000 */
[----:B------:R-:W-:Y:S01]  /*1a330*/  UMOV UR65, UR64 ;  /* 0x0000004000417c82 */ /* 0x000fe20008000000 */
[----:B-1----:R-:W-:Y:S06]  /*1a340*/  BAR.SYNC.DEFER_BLOCKING 0x0 ;  /* 0x0000000000007b1d */ /* 0x002fec0000010000 */
[----:B------:R-:W-:Y:S05]  /*1a350*/  BRA.U UP2, `(.L_x_15) ;  /* 0x0000000102547547 */ /* 0x000fea000b800000 */
        /* <DEDUP_REMOVED lines=12> */
[----:B------:R1:W-:Y:S01]  /*1a420*/  UTCQMMA gdesc[UR12], gdesc[UR14], tmem[UR29], tmem[UR16], idesc[UR17], UPT ;  /* 0x00ff100e0c0075ea */ /* 0x0003e2000b80031d */
        /* <DEDUP_REMOVED lines=8> */
.L_x_15:
[----:B------:R-:W2:Y:S01]  /*1a4b0*/  LDL.LU R3, [R1+0x79c] ;  /* 0x00079c0001037983 */ /* 0x000ea20000300800 */
[----:B------:R-:W-:Y:S01]  /*1a4c0*/  UIADD3 UR25, UPT, UPT, UR25, 0x1, URZ ;  /* 0x0000000119197890 */ /* 0x000fe2000fffe0ff */
[----:B------:R-:W-:Y:S01]  /*1a4d0*/  IMAD.U32 R137, RZ, RZ, UR65 ;  /* 0x00000041ff897e24 */ /* 0x000fe2000f8e00ff */
[----:B-1----:R-:W-:Y:S01]  /*1a4e0*/  UIADD3 UR12, UPT, UPT, UR61, -0x80, URZ ;  /* 0xffffff803d0c7890 */ /* 0x002fe2000fffe0ff */
[----:B------:R-:W-:Y:S01]  /*1a4f0*/  IMAD.MOV.U32 R136, RZ, RZ, R2 ;  /* 0x000000ffff887224 */ /* 0x000fe200078e0002 */
[----:B------:R-:W-:Y:S02]  /*1a500*/  UISETP.GT.AND UP1, UPT, UR25, 0x1, UPT ;  /* 0x000000011900788c */ /* 0x000fe4000bf24270 */
[----:B------:R-:W-:Y:S02]  /*1a510*/  UIADD3 UR6, UPT, UPT, UR6, 0x80, URZ ;  /* 0x0000008006067890 */ /* 0x000fe4000fffe0ff */
[----:B------:R-:W-:Y:S02]  /*1a520*/  USEL UR64, URZ, 0x1, !UP1 ;  /* 0x00000001ff407887 */ /* 0x000fe4000c800000 */
[----:B------:R-:W-:-:S02]  /*1a530*/  USEL UR25, UR25, URZ, !UP1 ;  /* 0x000000ff19197287 */ /* 0x000fc4000c800000 */
[----:B------:R-:W-:Y:S02]  /*1a540*/  UISETP.GE.AND UP1, UPT, UR6, UR12, UPT ;  /* 0x0000000c0600728c */ /* 0x000fe4000bf26270 */
[----:B------:R-:W-:Y:S02]  /*1a550*/  USHF.L.U32 UR4, UR60, 0x7, URZ ;  /* 0x000000073c047899 */ /* 0x000fe400080006ff */
[----:B------:R-:W-:Y:S02]  /*1a560*/  USHF.L.U32 UR5, UR62, 0x7, URZ ;  /* 0x000000073e057899 */ /* 0x000fe400080006ff */
[----:B------:R-:W-:Y:S02]  /*1a570*/  UIADD3 UR22, UPT, UPT, UR4, UR22, URZ ;  /* 0x0000001604167290 */ /* 0x000fe4000fffe0ff */
[----:B------:R-:W-:Y:S02]  /*1a580*/  UIADD3 UR21, UPT, UPT, UR5, UR21, URZ ;  /* 0x0000001505157290 */ /* 0x000fe4000fffe0ff */
[----:B------:R-:W-:Y:S01]  /*1a590*/  ULOP3.LUT UR64, UR65, UR64, URZ, 0x3c, !UPT ;  /* 0x0000004041407292 */ /* 0x000fe2000f8e3cff */
[----:B--2---:R-:W-:-:S05]  /*1a5a0*/  FFMA R3, R0, R3, R144 ;  /* 0x0000000300037223 */ /* 0x004fca0000000090 */
[----:B------:R3:W-:Y:S01]  /*1a5b0*/  STL [R1+0x79c], R3 ;  /* 0x00079c0301007387 */ /* 0x0007e20000100800 */
[----:B------:R-:W-:Y:S05]  /*1a5c0*/  BRA.U !UP1, `(.L_x_16) ;  /* 0xffffff6909a47547 */ /* 0x000fea000b83ffff */
.L_x_11:
[----:B--2---:R-:W2:Y:S01]  /*1a5d0*/  LDL.LU R0, [R1+0x79c] ;  /* 0x00079c0001007983 */ /* 0x004ea20000300800 */
[----:B-1----:R-:W1:Y:S02]  /*1a5e0*/  LDCU UR4, c[0x0][0x3f0] ;  /* 0x00007e00ff0477ac */ /* 0x002e640008000800 */
[----:B-1----:R-:W-:Y:S01]  /*1a5f0*/  UISETP.GE.AND UP0, UPT, UR4, 0x1, UPT ;  /* 0x000000010400788c */ /* 0x002fe2000bf06270 */
[----:B--23--:R-:W-:-:S05]  /*1a600*/  IMAD.MOV.U32 R3, RZ, RZ, R0 ;  /* 0x000000ffff037224 */ /* 0x00cfca00078e0000 */
[----:B------:R-:W-:-:S03]  /*1a610*/  FSETP.GT.AND P3, PT, |R3|, 8.50705917302346158658e+37, PT ;  /* 0x7e8000000300780b */ /* 0x000fc60003f64200 */
[----:B------:R-:W-:Y:S10]  /*1a620*/  BRA.U !UP0, `(.L_x_17) ;  /* 0x0000000108107547 */ /* 0x000ff4000b800000 */
[----:B------:R-:W-:-:S06]  /*1a630*/  USHF.L.U32 UR65, UR65, 0x1f, URZ ;  /* 0x0000001f41417899 */ /* 0x000fcc00080006ff */
[----:B------:R-:W-:-:S04]  /*1a640*/  IMAD.U32 R0, RZ, RZ, UR65 ;  /* 0x00000041ff007e24 */ /* 0x000fc8000f8e00ff */
[----:B------:R-:W1:Y:S02]  /*1a650*/  SYNCS.PHASECHK.TRANS64.TRYWAIT P2, [UR27], R0 ;  /* 0x00000000ff0075a7 */ /* 0x000e64000804111b */
[----:B-1----:R-:W-:Y:S05]  /*1a660*/  @!P2 BRA `(.L_x_18) ;  /* 0x000000580000a947 */ /* 0x002fea0003800000 */
.L_x_17:
[----:B------:R-:W-:Y:S01]  /*1a670*/  BAR.SYNC.DEFER_BLOCKING 0x0 ;  /* 0x0000000000007b1d */ /* 0x000fe20000010000 */
[C---:B------:R-:W-:Y:S01]  /*1a680*/  FSETP.GEU.AND P4, PT, |R3|.reuse, 1.175494350822287508e-38, PT ;  /* 0x008000000300780b */ /* 0x040fe20003f8e200 */
[C---:B------:R-:W-:Y:S01]  /*1a690*/  FMUL R0, R3.reuse, 8388608 ;  /* 0x4b00000003007820 */ /* 0x040fe20000400000 */
[----:B------:R-:W-:-:S03]  /*1a6a0*/  FSETP.GEU.AND P2, PT, R3, 1.175494350822287508e-38, PT ;  /* 0x008000000300780b */ /* 0x000fc60003f4e000 */
[----:B------:R-:W1:Y:S01]  /*1a6b0*/  LDCU.64 UR4, c[0x0][0x3e0] ;  /* 0x00007c00ff0477ac */ /* 0x000e620008000a00 */
[----:B------:R-:W-:Y:S01]  /*1a6c0*/  FSEL R0, R0, R3, !P2 ;  /* 0x0000000300007208 */ /* 0x000fe20005000000 */
[----:B------:R-:W-:Y:S01]  /*1a6d0*/  @P3 FMUL R3, R3, 0.25 ;  /* 0x3e80000003033820 */ /* 0x000fe20000400000 */
[----:B-----5:R-:W-:Y:S02]  /*1a6e0*/  FSEL R132, RZ, -23, P2 ;  /* 0xc1b80000ff847808 */ /* 0x020fe40001000000 */
[C---:B------:R-:W-:Y:S01]  /*1a6f0*/  ISETP.GE.U32.AND P2, PT, R0.reuse, 0x7f800000, PT ;  /* 0x7f8000000000780c */ /* 0x040fe20003f46070 */
[----:B------:R-:W-:Y:S02]  /*1a700*/  VIADD R133, R0, 0xc0cafb0d ;  /* 0xc0cafb0d00857836 */ /* 0x000fe40000000000 */
[----:B------:R-:W-:-:S03]  /*1a710*/  @!P4 FMUL R3, R3, 16777216 ;  /* 0x4b8000000303c820 */ /* 0x000fc60000400000 */
[----:B------:R-:W-:-:S03]  /*1a720*/  LOP3.LUT R133, R133, 0xff800000, RZ, 0xc0, !PT ;  /* 0xff80000085857812 */ /* 0x000fc600078ec0ff */
[----:B------:R-:W2:Y:S01]  /*1a730*/  MUFU.RCP R3, R3 ;  /* 0x0000000300037308 */ /* 0x000ea20000001000 */
[----:B------:R-:W-:Y:S01]  /*1a740*/  I2FP.F32.S32 R135, R133 ;  /* 0x0000008500877245 */ /* 0x000fe20000201400 */
[----:B------:R-:W-:Y:S01]  /*1a750*/  IMAD.IADD R133, R0, 0x1, -R133 ;  /* 0x0000000100857824 */ /* 0x000fe200078e0a85 */
[----:B------:R-:W3:Y:S02]  /*1a760*/  @!P1 SYNCS.CCTL.IV [UR30+0x14000] ;  /* 0x01400000ff0099b1 */ /* 0x000ee4000800001e */
[----:B---3--:R-:W-:Y:S01]  /*1a770*/  BAR.SYNC.DEFER_BLOCKING 0x0 ;  /* 0x0000000000007b1d */ /* 0x008fe20000010000 */
[----:B------:R-:W-:Y:S01]  /*1a780*/  FADD R133, R133, -1 ;  /* 0xbf80000085857421 */ /* 0x000fe20000000000 */
[----:B------:R-:W-:Y:S01]  /*1a790*/  FFMA.FTZ R132, R135, 1.1920928955078125e-07, R132 ;  /* 0x3400000087847823 */ /* 0x000fe20000010084 */
[----:B-1----:R-:W-:-:S03]  /*1a7a0*/  UIMAD UR4, UR31, UR4, URZ ;  /* 0x000000041f0472a4 */ /* 0x002fc6000f8e02ff */
[----:B0-----:R-:W0:Y:S01]  /*1a7b0*/  LDTM.x128 R4, tmem[UR28] ;  /* 0x0000001c000479ee */ /* 0x001e2200083c0000 */
[----:B------:R-:W1:Y:S01]  /*1a7c0*/  @!P1 SYNCS.CCTL.IV [UR30+0x14008] ;  /* 0x01400800ff0099b1 */ /* 0x000e62000800001e */
[----:B------:R-:W-:Y:S01]  /*1a7d0*/  NOP ;  /* 0x0000000000007918 */ /* 0x000fe20000000000 */
[----:B0-----:R-:W-:Y:S01]  /*1a7e0*/  @P3 FMUL R4, R4, 0.25 ;  /* 0x3e80000004043820 */ /* 0x001fe20000400000 */
[----:B------:R-:W-:Y:S01]  /*1a7f0*/  @P3 FMUL R5, R5, 0.25 ;  /* 0x3e80000005053820 */ /* 0x000fe20000400000 */
        /* <DEDUP_REMOVED lines=9> */
[----:B------:R-:W-:Y:S01]  /*1a890*/  @!P4 FMUL R4, R4, 16777216 ;  /* 0x4b8000000404c820 */ /* 0x000fe20000400000 */
[----:B------:R-:W-:Y:S01]  /*1a8a0*/  @!P4 FMUL R5, R5, 16777216 ;  /* 0x4b8000000505c820 */ /* 0x000fe20000400000 */
[----:B------:R-:W-:Y:S01]  /*1a8b0*/  @!P4 FMUL R42, R42, 16777216 ;  /* 0x4b8000002a2ac820 */ /* 0x000fe20000400000 */
[----:B------:R-:W-:Y:S01]  /*1a8c0*/  @!P4 FMUL R43, R43, 16777216 ;  /* 0x4b8000002b2bc820 */ /* 0x000fe20000400000 */
[----:B------:R-:W-:Y:S01]  /*1a8d0*/  @!P4 FMUL R6, R6, 16777216 ;  /* 0x4b8000000606c820 */ /* 0x000fe20000400000 */
[----:B------:R-:W-:Y:S01]  /*1a8e0*/  @!P4 FMUL R7, R7, 16777216 ;  /* 0x4b8000000707c820 */ /* 0x000fe20000400000 */
[----:B------:R-:W-:Y:S01]  /*1a8f0*/  @!P4 FMUL R44, R44, 16777216 ;  /* 0x4b8000002c2cc820 */ /* 0x000fe20000400000 */
[----:B------:R-:W-:Y:S01]  /*1a900*/  @!P4 FMUL R45, R45, 16777216 ;  /* 0x4b8000002d2dc820 */ /* 0x000fe20000400000 */
[----:B------:R-:W-:Y:S01]  /*1a910*/  @P3 FMUL R8, R8, 0.25 ;  /* 0x3e80000008083820 */ /* 0x000fe20000400000 */
[----:B------:R-:W-:Y:S01]  /*1a920*/  @P3 FMUL R9, R9, 0.25 ;  /* 0x3e80000009093820 */ /* 0x000fe20000400000 */
[----:B------:R-:W-:Y:S01]  /*1a930*/  @P3 FMUL R48, R48, 0.25 ;  /* 0x3e80000030303820 */ /* 0x000fe20000400000 */
[----:B------:R-:W-:Y:S01]  /*1a940*/  @P3 FMUL R49, R49, 0.25 ;  /* 0x3e80000031313820 */ /* 0x000fe20000400000 */
[----:B------:R-:W-:Y:S01]  /*1a950*/  @!P4 FMUL R46, R46, 16777216 ;  /* 0x4b8000002e2ec820 */ /* 0x000fe20000400000 */
[----:B------:R-:W-:Y:S01]  /*1a960*/  @!P4 FMUL R47, R47, 16777216 ;  /* 0x4b8000002f2fc820 */ /* 0x000fe20000400000 */
[----:B------:R-:W-:Y:S01]  /*1a970*/  @P3 FMUL R50, R50, 0.25 ;  /* 0x3e80000032323820 */ /* 0x000fe20000400000 */
[----:B------:R-:W-:Y:S01]  /*1a980*/  @P3 FMUL R51, R51, 0.25 ;  /* 0x3e80000033333820 */ /* 0x000fe20000400000 */
[----:B------:R-:W-:Y:S01]  /*1a990*/  @!P4 FMUL R131, R131, 16777216 ;  /* 0x4b8000008383c820 */ /* 0x000fe20000400000 */
[C---:B--2---:R-:W-:Y:S01]  /*1a9a0*/  FMUL R4, R3.reuse, R4 ;  /* 0x0000000403047220 */ /* 0x044fe20000400000 */
[----:B------:R-:W-:Y:S01]  /*1a9b0*/  FMUL R5, R3, R5 ;  /* 0x0000000503057220 */ /* 0x000fe20000400000 */
[----:B------:R-:W-:Y:S01]  /*1a9c0*/  @P3 FMUL R52, R52, 0.25 ;  /* 0x3e80000034343820 */ /* 0x000fe20000400000 */
[----:B------:R-:W-:Y:S01]  /*1a9d0*/  @P3 FMUL R53, R53, 0.25 ;  /* 0x3e80000035353820 */ /* 0x000fe20000400000 */
[C---:B------:R-:W-:Y:S01]  /*1a9e0*/  FMUL R42, R3.reuse, R42 ;  /* 0x0000002a032a7220 */ /* 0x040fe20000400000 */
[C---:B------:R-:W-:Y:S01]  /*1a9f0*/  FMUL R43, R3.reuse, R43 ;  /* 0x0000002b032b7220 */ /* 0x040fe20000400000 */
[C---:B------:R-:W-:Y:S01]  /*1aa00*/  FMUL R6, R3.reuse, R6 ;  /* 0x0000000603067220 */ /* 0x040fe20000400000 */
[C---:B------:R-:W-:Y:S01]  /*1aa10*/  FMUL R7, R3.reuse, R7 ;  /* 0x0000000703077220 */ /* 0x040fe20000400000 */
[C---:B------:R-:W-:Y:S01]  /*1aa20*/  FMUL R44, R3.reuse, R44 ;  /* 0x0000002c032c7220 */ /* 0x040fe20000400000 */
[----:B------:R-:W-:Y:S01]  /*1aa30*/  FMUL R45, R3, R45 ;  /* 0x0000002d032d7220 */ /* 0x000fe20000400000 */
[----:B------:R-:W-:Y:S01]  /*1aa40*/  @!P4 FMUL R8, R8, 16777216 ;  /* 0x4b8000000808c820 */ /* 0x000fe20000400000 */
[----:B------:R-:W-:Y:S01]  /*1aa50*/  @!P4 FMUL R9, R9, 16777216 ;  /* 0x4b8000000909c820 */ /* 0x000fe20000400000 */
[----:B------:R-:W-:Y:S01]  /*1aa60*/  @!P4 FMUL R48, R48, 16777216 ;  /* 0x4b8000003030c820 */ /* 0x000fe20000400000 */
[----:B------:R-:W-:Y:S01]  /*1aa70*/  @!P4 FMUL R49, R49, 16777216 ;  /* 0x4b8000003131c820 */ /* 0x000fe20000400000 */
[C---:B------:R-:W-:Y:S01]  /*1aa80*/  FMUL R46, R3.reuse, R46 ;  /* 0x0000002e032e7220 */ /* 0x040fe20000400000 */
[----:B------:R-:W-:Y:S01]  /*1aa90*/  FMUL R47, R3, R47 ;  /* 0x0000002f032f7220 */ /* 0x000fe20000400000 */
[----:B------:R-:W-:Y:S01]  /*1aaa0*/  @!P4 FMUL R50, R50, 16777216 ;  /* 0x4b8000003232c820 */ /* 0x000fe20000400000 */
[----:B------:R-:W-:Y:S01]  /*1aab0*/  @!P4 FMUL R51, R51, 16777216 ;  /* 0x4b8000003333c820 */ /* 0x000fe20000400000 */
[----:B------:R-:W-:Y:S01]  /*1aac0*/  FMUL R134, R3, R131 ;  /* 0x0000008303867220 */ /* 0x000fe20000400000 */
[----:B------:R-:W-:Y:S01]  /*1aad0*/  @P3 FMUL R54, R54, 0.25 ;  /* 0x3e80000036363820 */ /* 0x000fe20000400000 */
[----:B------:R-:W-:Y:S01]  /*1aae0*/  @P3 FMUL R55, R55, 0.25 ;  /* 0x3e80000037373820 */ /* 0x000fe20000400000 */
[----:B------:R-:W-:Y:S01]  /*1aaf0*/  @!P4 FMUL R52, R52, 16777216 ;  /* 0x4b8000003434c820 */ /* 0x000fe20000400000 */
[----:B------:R-:W-:Y:S01]  /*1ab00*/  @!P4 FMUL R53, R53, 16777216 ;  /* 0x4b8000003535c820 */ /* 0x000fe20000400000 */
[----:B------:R-:W-:Y:S01]  /*1ab10*/  F2FP.SATFINITE.E4M3.F32.PACK_AB_MERGE_C R131, R5, R4, RZ ;  /* 0x000000040583723e */ /* 0x000fe200048070ff */
[----:B------:R-:W-:Y:S01]  /*1ab20*/  @P3 FMUL R56, R56, 0.25 ;  /* 0x3e80000038383820 */ /* 0x000fe20000400000 */
[----:B------:R-:W-:Y:S01]  /*1ab30*/  @P3 FMUL R57, R57, 0.25 ;  /* 0x3e80000039393820 */ /* 0x000fe20000400000 */
[----:B------:R-:W-:Y:S01]  /*1ab40*/  F2FP.SATFINITE.E4M3.F32.PACK_AB_MERGE_C R5, R43, R42, RZ ;  /* 0x0000002a2b05723e */ /* 0x000fe200048070ff */
[----:B------:R-:W-:Y:S01]  /*1ab50*/  @P3 FMUL R58, R58, 0.25 ;  /* 0x3e8000003a3a3820 */ /* 0x000fe20000400000 */
[----:B------:R-:W-:Y:S01]  /*1ab60*/  @P3 FMUL R59, R59, 0.25 ;  /* 0x3e8000003b3b3820 */ /* 0x000fe20000400000 */
[C---:B------:R-:W-:Y:S01]  /*1ab70*/  FMUL R8, R3.reuse, R8 ;  /* 0x0000000803087220 */ /* 0x040fe20000400000 */
[C---:B------:R-:W-:Y:S01]  /*1ab80*/  FMUL R9, R3.reuse, R9 ;  /* 0x0000000903097220 */ /* 0x040fe20000400000 */
[C---:B------:R-:W-:Y:S01]  /*1ab90*/  FMUL R48, R3.reuse, R48 ;  /* 0x0000003003307220 */ /* 0x040fe20000400000 */
[----:B------:R-:W-:Y:S01]  /*1aba0*/  FMUL R49, R3, R49 ;  /* 0x0000003103317220 */ /* 0x000fe20000400000 */
[----:B------:R-:W-:Y:S01]  /*1abb0*/  F2FP.SATFINITE.E4M3.F32.PACK_AB_MERGE_C R6, R7, R6, RZ ;  /* 0x000000060706723e */ /* 0x000fe200048070ff */
[----:B------:R-:W-:Y:S01]  /*1abc0*/  FMUL R50, R3, R50 ;  /* 0x0000003203327220 */ /* 0x000fe20000400000 */
[----:B------:R-:W-:Y:S01]  /*1abd0*/  F2FP.SATFINITE.E4M3.F32.PACK_AB_MERGE_C R4, R45, R44, RZ ;  /* 0x0000002c2d04723e */ /* 0x000fe200048070ff */
[----:B------:R-:W-:Y:S01]  /*1abe0*/  FMUL R51, R3, R51 ;  /* 0x0000003303337220 */ /* 0x000fe20000400000 */
[----:B------:R-:W-:Y:S01]  /*1abf0*/  F2FP.SATFINITE.E4M3.F32.PACK_AB_MERGE_C R7, R47, R46, RZ ;  /* 0x0000002e2f07723e */ /* 0x000fe200048070ff */
[----:B------:R-:W-:Y:S01]  /*1ac00*/  @!P4 FMUL R54, R54, 16777216 ;  /* 0x4b8000003636c820 */ /* 0x000fe20000400000 */
[----:B------:R-:W-:Y:S01]  /*1ac10*/  @!P4 FMUL R55, R55, 16777216 ;  /* 0x4b8000003737c820 */ /* 0x000fe20000400000 */
[C---:B------:R-:W-:Y:S01]  /*1ac20*/  FMUL R52, R3.reuse, R52 ;  /* 0x0000003403347220 */ /* 0x040fe20000400000 */
[----:B------:R-:W-:Y:S01]  /*1ac30*/  FMUL R53, R3, R53 ;  /* 0x0000003503357220 */ /* 0x000fe20000400000 */
[----:B------:R-:W-:Y:S01]  /*1ac40*/  @!P4 FMUL R56, R56, 16777216 ;  /* 0x4b8000003838c820 */ /* 0x000fe20000400000 */
[----:B------:R-:W-:Y:S01]  /*1ac50*/  @!P4 FMUL R57, R57, 16777216 ;  /* 0x4b8000003939c820 */ /* 0x000fe20000400000 */
[----:B------:R-:W-:Y:S01]  /*1ac60*/  @P3 FMUL R60, R60, 0.25 ;  /* 0x3e8000003c3c3820 */ /* 0x000fe20000400000 */
[----:B------:R-:W-:Y:S01]  /*1ac70*/  @P3 FMUL R61, R61, 0.25 ;  /* 0x3e8000003d3d3820 */ /* 0x000fe20000400000 */
[----:B------:R-:W-:Y:S01]  /*1ac80*/  @!P4 FMUL R58, R58, 16777216 ;  /* 0x4b8000003a3ac820 */ /* 0x000fe20000400000 */
[----:B------:R-:W-:Y:S01]  /*1ac90*/  @!P4 FMUL R59, R59, 16777216 ;  /* 0x4b8000003b3bc820 */ /* 0x000fe20000400000 */
[----:B------:R0:W-:Y:S01]  /*1aca0*/  STL [R1+0x58], R5 ;  /* 0x0000580501007387 */ /* 0x0001e20000100800 */
[----:B------:R-:W-:Y:S01]  /*1acb0*/  @P3 FMUL R62, R62, 0.25 ;  /* 0x3e8000003e3e3820 */ /* 0x000fe20000400000 */
[----:B------:R-:W-:Y:S01]  /*1acc0*/  @P3 FMUL R63, R63, 0.25 ;  /* 0x3e8000003f3f3820 */ /* 0x000fe20000400000 */
[----:B------:R-:W-:Y:S01]  /*1acd0*/  F2FP.SATFINITE.E4M3.F32.PACK_AB_MERGE_C R8, R9, R8, RZ ;  /* 0x000000080908723e */ /* 0x000fe200048070ff */
[----:B------:R-:W-:Y:S01]  /*1ace0*/  STL [R1+0x54], R4 ;  /* 0x0000540401007387 */ /* 0x000fe20000100800 */
[----:B------:R-:W-:Y:S01]  /*1acf0*/  @P3 FMUL R64, R64, 0.25 ;  /* 0x3e80000040403820 */ /* 0x000fe20000400000 */
[----:B------:R-:W-:Y:S01]  /*1ad00*/  @P3 FMUL R65, R65, 0.25 ;  /* 0x3e80000041413820 */ /* 0x000fe20000400000 */
[C---:B------:R-:W-:Y:S01]  /*1ad10*/  FMUL R54, R3.reuse, R54 ;  /* 0x0000003603367220 */ /* 0x040fe20000400000 */
[----:B------:R-:W-:Y:S01]  /*1ad20*/  FMUL R55, R3, R55 ;  /* 0x0000003703377220 */ /* 0x000fe20000400000 */
[----:B------:R2:W-:Y:S01]  /*1ad30*/  STL [R1+0xcc], R7 ;  /* 0x0000cc0701007387 */ /* 0x0005e20000100800 */
[----:B0-----:R-:W-:Y:S01]  /*1ad40*/  F2FP.SATFINITE.E4M3.F32.PACK_AB_MERGE_C R5, R49, R48, RZ ;  /* 0x000000303105723e */ /* 0x001fe200048070ff */
[----:B------:R-:W-:Y:S01]  /*1ad50*/  FMUL R56, R3, R56 ;  /* 0x0000003803387220 */ /* 0x000fe20000400000 */
[----:B------:R-:W-:Y:S01]  /*1ad60*/  F2FP.SATFINITE.E4M3.F32.PACK_AB_MERGE_C R9, R51, R50, RZ ;  /* 0x000000323309723e */ /* 0x000fe200048070ff */
[----:B------:R-:W-:Y:S01]  /*1ad70*/  FMUL R57, R3, R57 ;  /* 0x0000003903397220 */ /* 0x000fe20000400000 */
[----:B------:R-:W-:Y:S01]  /*1ad80*/  @!P4 FMUL R60, R60, 16777216 ;  /* 0x4b8000003c3cc820 */ /* 0x000fe20000400000 */
[----:B------:R-:W-:Y:S01]  /*1ad90*/  @!P4 FMUL R61, R61, 16777216 ;  /* 0x4b8000003d3dc820 */ /* 0x000fe20000400000 */
[C---:B------:R-:W-:Y:S01]  /*1ada0*/  FMUL R58, R3.reuse, R58 ;  /* 0x0000003a033a7220 */ /* 0x040fe20000400000 */
[----:B------:R-:W-:Y:S01]  /*1adb0*/  FMUL R59, R3, R59 ;  /* 0x0000003b033b7220 */ /* 0x000fe20000400000 */
[----:B------:R-:W-:Y:S01]  /*1adc0*/  @!P4 FMUL R62, R62, 16777216 ;  /* 0x4b8000003e3ec820 */ /* 0x000fe20000400000 */
[----:B--2---:R-:W-:Y:S01]  /*1add0*/  F2FP.SATFINITE.E4M3.F32.PACK_AB_MERGE_C R7, R53, R52, RZ ;  /* 0x000000343507723e */ /* 0x004fe200048070ff */
        /* <DEDUP_REMOVED lines=8> */
[----:B------:R-:W-:Y:S01]  /*1ae60*/  @P3 FMUL R70, R70, 0.25 ;  /* 0x3e80000046463820 */ /* 0x000fe20000400000 */
[----:B------:R2:W-:Y:S01]  /*1ae70*/  STL [R1+0xd8], R9 ;  /* 0x0000d80901007387 */ /* 0x0005e20000100800 */
[----:B------:R-:W-:Y:S01]  /*1ae80*/  @P3 FMUL R71, R71, 0.25 ;  /* 0x3e80000047473820 */ /* 0x000fe20000400000 */
[C---:B------:R-:W-:Y:S01]  /*1ae90*/  FMUL R60, R3.reuse, R60 ;  /* 0x0000003c033c7220 */ /* 0x040fe20000400000 */
[C---:B------:R-:W-:Y:S01]  /*1aea0*/  FMUL R61, R3.reuse, R61 ;  /* 0x0000003d033d7220 */ /* 0x040fe20000400000 */
[----:B------:R3:W-:Y:S01]  /*1aeb0*/  STL [R1+0xdc], R7 ;  /* 0x0000dc0701007387 */ /* 0x0007e20000100800 */
[----:B------:R-:W-:Y:S01]  /*1aec0*/  FMUL R62, R3, R62 ;  /* 0x0000003e033e7220 */ /* 0x000fe20000400000 */
[----:B0-----:R-:W-:Y:S01]  /*1aed0*/  F2FP.SATFINITE.E4M3.F32.PACK_AB_MERGE_C R5, R55, R54, RZ ;  /* 0x000000363705723e */ /* 0x001fe200048070ff */
[----:B------:R-:W-:Y:S01]  /*1aee0*/  FMUL R63, R3, R63 ;  /* 0x0000003f033f7220 */ /* 0x000fe20000400000 */
[----:B------:R-:W-:Y:S01]  /*1aef0*/  @!P4 FMUL R66, R66, 16777216 ;  /* 0x4b8000004242c820 */ /* 0x000fe20000400000 */
[----:B------:R-:W-:Y:S01]  /*1af00*/  @!P4 FMUL R67, R67, 16777216 ;  /* 0x4b8000004343c820 */ /* 0x000fe20000400000 */
[----:B--2---:R-:W-:Y:S01]  /*1af10*/  F2FP.SATFINITE.E4M3.F32.PACK_AB_MERGE_C R9, R57, R56, RZ ;  /* 0x000000383909723e */ /* 0x004fe200048070ff */
[C---:B------:R-:W-:Y:S01]  /*1af20*/  FMUL R64, R3.reuse, R64 ;  /* 0x0000004003407220 */ /* 0x040fe20000400000 */
[----:B------:R-:W-:Y:S01]  /*1af30*/  FMUL R65, R3, R65 ;  /* 0x0000004103417220 */ /* 0x000fe20000400000 */
[----:B------:R-:W-:Y:S01]  /*1af40*/  @!P4 FMUL R68, R68, 16777216 ;  /* 0x4b8000004444c820 */ /* 0x000fe20000400000 */
[----:B---3--:R-:W-:Y:S01]  /*1af50*/  F2FP.SATFINITE.E4M3.F32.PACK_AB_MERGE_C R7, R59, R58, RZ ;  /* 0x0000003a3b07723e */ /* 0x008fe200048070ff */
        /* <DEDUP_REMOVED lines=110> */
[C---:B------:R-:W-:Y:S01]  /*1b640*/  FMUL R93, R3.reuse, R93 ;  /* 0x0000005d035d7220 */ /* 0x040fe20000400000 */
[C---:B------:R-:W-:Y:S01]  /*1b650*/  FMUL R94, R3.reuse, R94 ;  /* 0x0000005e035e7220 */ /* 0x040fe20000400000 */
[----:B------:R-:W-:Y:S01]  /*1b660*/  FMUL R95, R3, R95 ;  /* 0x0000005f035f7220 */ /* 0x000fe20000400000 */
[----:B--2---:R-:W-:Y:S01]  /*1b670*/  F2FP.SATFINITE.E4M3.F32.PACK_AB_MERGE_C R9, R87, R86, RZ ;  /* 0x000000565709723e */ /* 0x004fe200048070ff */
[----:B------:R-:W-:Y:S01]  /*1b680*/  @!P4 FMUL R96, R96, 16777216 ;  /* 0x4b8000006060c820 */ /* 0x000fe20000400000 */
[----:B------:R-:W-:Y:S01]  /*1b690*/  @!P4 FMUL R97, R97, 16777216 ;  /* 0x4b8000006161c820 */ /* 0x000fe20000400000 */
[----:B------:R-:W-:Y:S01]  /*1b6a0*/  @!P4 FMUL R98, R98, 16777216 ;  /* 0x4b8000006262c820 */ /* 0x000fe20000400000 */
[----:B---3--:R-:W-:Y:S01]  /*1b6b0*/  F2FP.SATFINITE.E4M3.F32.PACK_AB_MERGE_C R7, R89, R88, RZ ;  /* 0x000000585907723e */ /* 0x008fe200048070ff */
        /* <DEDUP_REMOVED lines=13> */
[----:B------:R-:W-:Y:S01]  /*1b790*/  @P3 FMUL R10, R10, 0.25 ;  /* 0x3e8000000a0a3820 */ /* 0x000fe20000400000 */
[----:B------:R-:W-:Y:S01]  /*1b7a0*/  @P3 FMUL R11, R11, 0.25 ;  /* 0x3e8000000b0b3820 */ /* 0x000fe20000400000 */
[----:B--2---:R-:W-:Y:S01]  /*1b7b0*/  F2FP.SATFINITE.E4M3.F32.PACK_AB_MERGE_C R9, R93, R92, RZ ;  /* 0x0000005c5d09723e */ /* 0x004fe200048070ff */
[----:B------:R-:W-:Y:S01]  /*1b7c0*/  @!P4 FMUL R100, R100, 16777216 ;  /* 0x4b8000006464c820 */ /* 0x000fe20000400000 */
[----:B------:R-:W-:Y:S01]  /*1b7d0*/  @!P4 FMUL R101, R101, 16777216 ;  /* 0x4b8000006565c820 */ /* 0x000fe20000400000 */
[----:B------:R-:W-:Y:S01]  /*1b7e0*/  @P3 FMUL R104, R104, 0.25 ;  /* 0x3e80000068683820 */ /* 0x000fe20000400000 */
[----:B---3--:R-:W-:Y:S01]  /*1b7f0*/  F2FP.SATFINITE.E4M3.F32.PACK_AB_MERGE_C R7, R95, R94, RZ ;  /* 0x0000005e5f07723e */ /* 0x008fe200048070ff */
[----:B------:R-:W-:Y:S01]  /*1b800*/  @P3 FMUL R105, R105, 0.25 ;  /* 0x3e80000069693820 */ /* 0x000fe20000400000 */
[----:B------:R-:W-:Y:S01]  /*1b810*/  @!P4 FMUL R102, R102, 16777216 ;  /* 0x4b8000006666c820 */ /* 0x000fe20000400000 */
[----:B------:R-:W-:Y:S01]  /*1b820*/  @!P4 FMUL R103, R103, 16777216 ;  /* 0x4b8000006767c820 */ /* 0x000fe20000400000 */
[----:B------:R0:W-:Y:S01]  /*1b830*/  STL [R1+0xa0], R5 ;  /* 0x0000a00501007387 */ /* 0x0001e20000100800 */
[----:B------:R-:W-:Y:S01]  /*1b840*/  @P3 FMUL R106, R106, 0.25 ;  /* 0x3e8000006a6a3820 */ /* 0x000fe20000400000 */
[----:B------:R-:W-:Y:S01]  /*1b850*/  @P3 FMUL R107, R107, 0.25 ;  /* 0x3e8000006b6b3820 */ /* 0x000fe20000400000 */
[----:B------:R-:W-:Y:S01]  /*1b860*/  @P3 FMUL R108, R108, 0.25 ;  /* 0x3e8000006c6c3820 */ /* 0x000fe20000400000 */
[----:B------:R-:W-:Y:S01]  /*1b870*/  STL [R1+0x9c], R9 ;  /* 0x00009c0901007387 */ /* 0x000fe20000100800 */
[----:B------:R-:W-:Y:S01]  /*1b880*/  @P3 FMUL R109, R109, 0.25 ;  /* 0x3e8000006d6d3820 */ /* 0x000fe20000400000 */
[----:B------:R-:W-:Y:S01]  /*1b890*/  @!P4 FMUL R10, R10, 16777216 ;  /* 0x4b8000000a0ac820 */ /* 0x000fe20000400000 */
[----:B------:R-:W-:Y:S01]  /*1b8a0*/  @!P4 FMUL R11, R11, 16777216 ;  /* 0x4b8000000b0bc820 */ /* 0x000fe20000400000 */
[----:B------:R2:W-:Y:S01]  /*1b8b0*/  STL [R1+0x98], R7 ;  /* 0x0000980701007387 */ /* 0x0005e20000100800 */
[----:B------:R-:W-:Y:S01]  /*1b8c0*/  FMUL R100, R3, R100 ;  /* 0x0000006403647220 */ /* 0x000fe20000400000 */
[----:B0-----:R-:W-:Y:S01]  /*1b8d0*/  F2FP.SATFINITE.E4M3.F32.PACK_AB_MERGE_C R5, R97, R96, RZ ;  /* 0x000000606105723e */ /* 0x001fe200048070ff */
[----:B------:R-:W-:Y:S01]  /*1b8e0*/  FMUL R101, R3, R101 ;  /* 0x0000006503657220 */ /* 0x000fe20000400000 */
[----:B------:R-:W-:Y:S01]  /*1b8f0*/  @!P4 FMUL R104, R104, 16777216 ;  /* 0x4b8000006868c820 */ /* 0x000fe20000400000 */
[----:B------:R-:W-:Y:S01]  /*1b900*/  @!P4 FMUL R105, R105, 16777216 ;  /* 0x4b8000006969c820 */ /* 0x000fe20000400000 */
[C---:B------:R-:W-:Y:S01]  /*1b910*/  FMUL R102, R3.reuse, R102 ;  /* 0x0000006603667220 */ /* 0x040fe20000400000 */
[----:B------:R-:W-:Y:S01]  /*1b920*/  FMUL R103, R3, R103 ;  /* 0x0000006703677220 */ /* 0x000fe20000400000 */
[----:B------:R-:W-:Y:S01]  /*1b930*/  @!P4 FMUL R106, R106, 16777216 ;  /* 0x4b8000006a6ac820 */ /* 0x000fe20000400000 */
[----:B------:R-:W-:Y:S01]  /*1b940*/  @!P4 FMUL R107, R107, 16777216 ;  /* 0x4b8000006b6bc820 */ /* 0x000fe20000400000 */
[----:B--2---:R-:W-:Y:S01]  /*1b950*/  F2FP.SATFINITE.E4M3.F32.PACK_AB_MERGE_C R7, R99, R98, RZ ;  /* 0x000000626307723e */ /* 0x004fe200048070ff */
[----:B------:R-:W-:Y:S01]  /*1b960*/  @!P4 FMUL R108, R108, 16777216 ;  /* 0x4b8000006c6cc820 */ /* 0x000fe20000400000 */
[----:B------:R-:W-:Y:S01]  /*1b970*/  @!P4 FMUL R109, R109, 16777216 ;  /* 0x4b8000006d6dc820 */ /* 0x000fe20000400000 */
[C---:B------:R-:W-:Y:S01]  /*1b980*/  FMUL R10, R3.reuse, R10 ;  /* 0x0000000a030a7220 */ /* 0x040fe20000400000 */
[C---:B------:R-:W-:Y:S01]  /*1b990*/  FMUL R11, R3.reuse, R11 ;  /* 0x0000000b030b7220 */ /* 0x040fe20000400000 */
[----:B------:R-:W-:Y:S01]  /*1b9a0*/  STL [R1+0x94], R5 ;  /* 0x0000940501007387 */ /* 0x000fe20000100800 */
[C---:B------:R-:W-:Y:S01]  /*1b9b0*/  FMUL R104, R3.reuse, R104 ;  /* 0x0000006803687220 */ /* 0x040fe20000400000 */
[----:B------:R-:W-:Y:S01]  /*1b9c0*/  FMUL R105, R3, R105 ;  /* 0x0000006903697220 */ /* 0x000fe20000400000 */
[----:B------:R-:W-:Y:S01]  /*1b9d0*/  F2FP.SATFINITE.E4M3.F32.PACK_AB_MERGE_C R9, R101, R100, RZ ;  /* 0x000000646509723e */ /* 0x000fe200048070ff */
[----:B------:R0:W-:Y:S01]  /*1b9e0*/  STL [R1+0x90], R7 ;  /* 0x0000900701007387 */ /* 0x0001e20000100800 */
[C---:B------:R-:W-:Y:S01]  /*1b9f0*/  FMUL R106, R3.reuse, R106 ;  /* 0x0000006a036a7220 */ /* 0x040fe20000400000 */
[C---:B------:R-:W-:Y:S01]  /*1ba00*/  FMUL R107, R3.reuse, R107 ;  /* 0x0000006b036b7220 */ /* 0x040fe20000400000 */
[C---:B------:R-:W-:Y:S01]  /*1ba10*/  FMUL R108, R3.reuse, R108 ;  /* 0x0000006c036c7220 */ /* 0x040fe20000400000 */
[----:B------:R-:W-:Y:S01]  /*1ba20*/  FMUL R109, R3, R109 ;  /* 0x0000006d036d7220 */ /* 0x000fe20000400000 */
[----:B------:R-:W-:Y:S01]  /*1ba30*/  F2FP.SATFINITE.E4M3.F32.PACK_AB_MERGE_C R10, R11, R10, RZ ;  /* 0x0000000a0b0a723e */ /* 0x000fe200048070ff */
[----:B------:R2:W-:Y:S01]  /*1ba40*/  STL [R1+0x8c], R9 ;  /* 0x00008c0901007387 */ /* 0x0005e20000100800 */
[----:B------:R-:W-:Y:S01]  /*1ba50*/  F2FP.SATFINITE.E4M3.F32.PACK_AB_MERGE_C R11, R105, R104, RZ ;  /* 0x00000068690b723e */ /* 0x000fe200048070ff */
[----:B------:R-:W-:-:S02]  /*1ba60*/  IMAD.MOV.U32 R4, RZ, RZ, 0x3dc6b27f ;  /* 0x3dc6b27fff047424 */ /* 0x000fc400078e00ff */
[----:B------:R-:W-:Y:S01]  /*1ba70*/  @P3 FMUL R40, R40, 0.25 ;  /* 0x3e80000028283820 */ /* 0x000fe20000400000 */
[----:B0-----:R-:W-:Y:S01]  /*1ba80*/  F2FP.SATFINITE.E4M3.F32.PACK_AB_MERGE_C R7, R103, R102, RZ ;  /* 0x000000666707723e */ /* 0x001fe200048070ff */
[----:B------:R-:W-:Y:S01]  /*1ba90*/  @P3 FMUL R41, R41, 0.25 ;  /* 0x3e80000029293820 */ /* 0x000fe20000400000 */
[----:B------:R-:W-:Y:S01]  /*1baa0*/  FFMA.FTZ R4, R133, R4, -0.16845393180847167969 ;  /* 0xbe2c7f3085047423 */ /* 0x000fe20000010004 */
[----:B------:R-:W-:Y:S01]  /*1bab0*/  @P3 FMUL R110, R110, 0.25 ;  /* 0x3e8000006e6e3820 */ /* 0x000fe20000400000 */
[----:B------:R-:W-:Y:S01]  /*1bac0*/  @P3 FMUL R111, R111, 0.25 ;  /* 0x3e8000006f6f3820 */ /* 0x000fe20000400000 */
[----:B------:R0:W-:Y:S01]  /*1bad0*/  STL [R1+0x88], R7 ;  /* 0x0000880701007387 */ /* 0x0001e20000100800 */
[----:B--2---:R-:W-:Y:S01]  /*1bae0*/  F2FP.SATFINITE.E4M3.F32.PACK_AB_MERGE_C R9, R107, R106, RZ ;  /* 0x0000006a6b09723e */ /* 0x004fe200048070ff */
[----:B------:R-:W-:Y:S01]  /*1baf0*/  FFMA.FTZ R4, R133, R4, 0.1716887056827545166 ;  /* 0x3e2fcf2a85047423 */ /* 0x000fe20000010004 */
[----:B------:R-:W-:Y:S01]  /*1bb00*/  @P3 FMUL R112, R112, 0.25 ;  /* 0x3e80000070703820 */ /* 0x000fe20000400000 */
[----:B------:R-:W-:Y:S01]  /*1bb10*/  STL [R1+0x84], R11 ;  /* 0x0000840b01007387 */ /* 0x000fe20000100800 */
[----:B------:R-:W-:Y:S01]  /*1bb20*/  @P3 FMUL R113, R113, 0.25 ;  /* 0x3e80000071713820 */ /* 0x000fe20000400000 */
[----:B------:R-:W-:Y:S01]  /*1bb30*/  FFMA.FTZ R4, R133, R4, -0.17900948226451873779 ;  /* 0xbe374e4385047423 */ /* 0x000fe20000010004 */
[----:B------:R-:W-:Y:S01]  /*1bb40*/  @P3 FMUL R12, R12, 0.25 ;  /* 0x3e8000000c0c3820 */ /* 0x000fe20000400000 */
[----:B------:R-:W-:Y:S01]  /*1bb50*/  STL [R1+0x80], R9 ;  /* 0x0000800901007387 */ /* 0x000fe20000100800 */
[----:B------:R-:W-:Y:S01]  /*1bb60*/  @P3 FMUL R13, R13, 0.25 ;  /* 0x3e8000000d0d3820 */ /* 0x000fe20000400000 */
[----:B0-----:R-:W-:Y:S01]  /*1bb70*/  F2FP.SATFINITE.E4M3.F32.PACK_AB_MERGE_C R7, R109, R108, RZ ;  /* 0x0000006c6d07723e */ /* 0x001fe200048070ff */
[----:B------:R-:W-:Y:S01]  /*1bb80*/  FFMA.FTZ R4, R133, R4, 0.20512372255325317383 ;  /* 0x3e520bf485047423 */ /* 0x000fe20000010004 */
[----:B------:R-:W-:Y:S01]  /*1bb90*/  @P3 FMUL R14, R14, 0.25 ;  /* 0x3e8000000e0e3820 */ /* 0x000fe20000400000 */
[----:B------:R-:W-:Y:S01]  /*1bba0*/  @P3 FMUL R15, R15, 0.25 ;  /* 0x3e8000000f0f3820 */ /* 0x000fe20000400000 */
[----:B------:R-:W-:Y:S01]  /*1bbb0*/  @P3 FMUL R16, R16, 0.25 ;  /* 0x3e80000010103820 */ /* 0x000fe20000400000 */
[----:B------:R0:W-:Y:S01]  /*1bbc0*/  STL [R1+0x7c], R7 ;  /* 0x00007c0701007387 */ /* 0x0001e20000100800 */
[----:B------:R-:W-:Y:S01]  /*1bbd0*/  FFMA.FTZ R4, R133, R4, -0.24046532809734344482 ;  /* 0xbe763c8b85047423 */ /* 0x000fe20000010004 */
        /* <DEDUP_REMOVED lines=8> */
[----:B0-----:R-:W0:Y:S01]  /*1bc60*/  S2R R7, SR_TID.X ;  /* 0x0000000000077919 */ /* 0x001e220000002100 */
        /* <DEDUP_REMOVED lines=31> */
[----:B0-----:R-:W-:Y:S01]  /*1be60*/  LOP3.LUT R136, R7, 0x7f, RZ, 0xc0, !PT ;  /* 0x0000007f07887812 */ /* 0x001fe200078ec0ff */
[----:B------:R-:W-:Y:S01]  /*1be70*/  @P3 FMUL R130, R130, 0.25 ;  /* 0x3e80000082823820 */ /* 0x000fe20000400000 */
[----:B------:R-:W0:Y:S01]  /*1be80*/  S2R R7, SR_CTAID.X ;  /* 0x0000000000077919 */ /* 0x000e220000002500 */
[----:B------:R-:W-:Y:S01]  /*1be90*/  @!P4 FMUL R40, R40, 16777216 ;  /* 0x4b8000002828c820 */ /* 0x000fe20000400000 */
[----:B------:R-:W-:Y:S01]  /*1bea0*/  @!P4 FMUL R41, R41, 16777216 ;  /* 0x4b8000002929c820 */ /* 0x000fe20000400000 */
[----:B------:R-:W-:Y:S01]  /*1beb0*/  FFMA.FTZ R4, R133, R4, 0.28857114911079406738 ;  /* 0x3e93bf9985047423 */ /* 0x000fe20000010004 */
        /* <DEDUP_REMOVED lines=49> */
[C---:B------:R-:W-:Y:S01]  /*1c1d0*/  FMUL R40, R3.reuse, R40 ;  /* 0x0000002803287220 */ /* 0x040fe20000400000 */
[----:B------:R-:W-:Y:S01]  /*1c1e0*/  FMUL R41, R3, R41 ;  /* 0x0000002903297220 */ /* 0x000fe20000400000 */
[----:B------:R-:W-:Y:S01]  /*1c1f0*/  FFMA.FTZ R4, R133, R4, -0.36067417263984680176 ;  /* 0xbeb8aa4985047423 */ /* 0x000fe20000010004 */
        /* <DEDUP_REMOVED lines=48> */
[----:B------:R-:W-:Y:S01]  /*1c500*/  FMUL R130, R3, R130 ;  /* 0x0000008203827220 */ /* 0x000fe20000400000 */
[----:B------:R-:W-:Y:S01]  /*1c510*/  F2FP.SATFINITE.E4M3.F32.PACK_AB_MERGE_C R3, R41, R40, RZ ;  /* 0x000000282903723e */ /* 0x000fe200048070ff */
[----:B------:R-:W-:Y:S01]  /*1c520*/  FFMA.FTZ R40, R133, R4, 0.48089820146560668945 ;  /* 0x3ef6384a85287423 */ /* 0x000fe20000010004 */
[----:B------:R-:W-:Y:S01]  /*1c530*/  F2FP.SATFINITE.E4M3.F32.PACK_AB_MERGE_C R11, R111, R110, RZ ;  /* 0x0000006e6f0b723e */ /* 0x000fe200048070ff */
[----:B------:R-:W2:Y:S01]  /*1c540*/  LDC.64 R4, c[0x0][0x398] ;  /* 0x0000e600ff047b82 */ /* 0x000ea20000000a00 */
[----:B------:R-:W-:Y:S01]  /*1c550*/  F2FP.SATFINITE.E4M3.F32.PACK_AB_MERGE_C R9, R113, R112, RZ ;  /* 0x000000707109723e */ /* 0x000fe200048070ff */
[----:B------:R-:W-:Y:S01]  /*1c560*/  FFMA.FTZ R40, R133, R40, -0.72134751081466674805 ;  /* 0xbf38aa3b85287423 */ /* 0x000fe20000010028 */
[----:B0-----:R-:W-:Y:S01]  /*1c570*/  IMAD R7, R7, 0x80, R136 ;  /* 0x0000008007077824 */ /* 0x001fe200078e0288 */
[----:B------:R0:W-:Y:S01]  /*1c580*/  STL [R1+0x78], R11 ;  /* 0x0000780b01007387 */ /* 0x0001e20000100800 */
[----:B------:R-:W-:Y:S01]  /*1c590*/  FSETP.NEU.AND P3, PT, R0, RZ, PT ;  /* 0x000000ff0000720b */ /* 0x000fe20003f6d000 */
[----:B------:R-:W-:Y:S01]  /*1c5a0*/  FMUL R40, R133, R40 ;  /* 0x0000002885287220 */ /* 0x000fe20000400000 */
[----:B------:R-:W-:Y:S01]  /*1c5b0*/  IMAD R7, R7, UR5, RZ ;  /* 0x0000000507077c24 */ /* 0x000fe2000f8e02ff */
[----:B------:R3:W-:Y:S01]  /*1c5c0*/  STL [R1+0x74], R9 ;  /* 0x0000740901007387 */ /* 0x0007e20000100800 */
[----:B------:R-:W4:Y:S01]  /*1c5d0*/  LDC R64, c[0x0][0x3e8] ;  /* 0x0000fa00ff407b82 */ /* 0x000f220000000800 */
[----:B------:R-:W-:Y:S01]  /*1c5e0*/  FMUL R40, R133, R40 ;  /* 0x0000002885287220 */ /* 0x000fe20000400000 */
[----:B------:R-:W-:Y:S01]  /*1c5f0*/  USHF.R.S32.HI UR5, URZ, 0x1f, UR4 ;  /* 0x0000001fff057899 */ /* 0x000fe20008011404 */
[----:B------:R-:W-:-:S02]  /*1c600*/  F2FP.SATFINITE.E4M3.F32.PACK_AB_MERGE_C R12, R13, R12, RZ ;  /* 0x0000000c0d0c723e */ /* 0x000fc400048070ff */
[----:B0-----:R-:W-:Y:S01]  /*1c610*/  F2FP.SATFINITE.E4M3.F32.PACK_AB_MERGE_C R11, R115, R114, RZ ;  /* 0x00000072730b723e */ /* 0x001fe200048070ff */
[----:B------:R-:W-:Y:S01]  /*1c620*/  FFMA.FTZ R133, R133, 1.4426950216293334961, R40 ;  /* 0x3fb8aa3b85857823 */ /* 0x000fe20000010028 */
[----:B------:R-:W-:Y:S02]  /*1c630*/  PRMT R13, R131, 0x9910, RZ ;  /* 0x00009910830d7816 */ /* 0x000fe400000000ff */
[----:B---3--:R-:W-:Y:S01]  /*1c640*/  F2FP.SATFINITE.E4M3.F32.PACK_AB_MERGE_C R9, R117, R116, RZ ;  /* 0x000000747509723e */ /* 0x008fe200048070ff */
[----:B------:R0:W-:Y:S01]  /*1c650*/  STL [R1+0x70], R11 ;  /* 0x0000700b01007387 */ /* 0x0001e20000100800 */
[----:B------:R-:W-:Y:S01]  /*1c660*/  FADD R132, R132, R133 ;  /* 0x0000008584847221 */ /* 0x000fe20000000000 */
[----:B------:R-:W-:Y:S02]  /*1c670*/  F2FP.SATFINITE.E4M3.F32.PACK_AB_MERGE_C R14, R15, R14, RZ ;  /* 0x0000000e0f0e723e */ /* 0x000fe400048070ff */
[----:B------:R3:W-:Y:S01]  /*1c680*/  STL [R1+0x6c], R9 ;  /* 0x00006c0901007387 */ /* 0x0007e20000100800 */
[----:B------:R-:W-:-:S02]  /*1c690*/  PRMT R15, R6, 0x9910, RZ ;  /* 0x00009910060f7816 */ /* 0x000fc400000000ff */
[----:B------:R-:W-:Y:S02]  /*1c6a0*/  SHF.R.S32.HI R13, RZ, 0x8, R13 ;  /* 0x00000008ff0d7819 */ /* 0x000fe4000001140d */
[----:B------:R-:W-:Y:S02]  /*1c6b0*/  SHF.R.S32.HI R15, RZ, 0x8, R15 ;  /* 0x00000008ff0f7819 */ /* 0x000fe4000001140f */
[----:B0-----:R-:W-:Y:S02]  /*1c6c0*/  F2FP.SATFINITE.E4M3.F32.PACK_AB_MERGE_C R11, R121, R120, RZ ;  /* 0x00000078790b723e */ /* 0x001fe400048070ff */
[----:B------:R-:W-:Y:S01]  /*1c6d0*/  F2FP.SATFINITE.E4M3.F32.PACK_AB_MERGE_C R16, R17, R16, RZ ;  /* 0x000000101110723e */ /* 0x000fe200048070ff */
[C---:B----4-:R-:W-:Y:S01]  /*1c6e0*/  IMAD R77, R64.reuse, 0x25, RZ ;  /* 0x00000025404d7824 */ /* 0x050fe200078e02ff */
[----:B---3--:R-:W-:Y:S01]  /*1c6f0*/  F2FP.SATFINITE.E4M3.F32.PACK_AB_MERGE_C R9, R119, R118, RZ ;  /* 0x000000767709723e */ /* 0x008fe200048070ff */
[----:B------:R-:W-:Y:S01]  /*1c700*/  IMAD R79, R64, 0x26, RZ ;  /* 0x00000026404f7824 */ /* 0x000fe200078e02ff */
[----:B------:R-:W-:Y:S01]  /*1c710*/  PRMT R17, R8, 0x9910, RZ ;  /* 0x0000991008117816 */ /* 0x000fe200000000ff */
[----:B------:R-:W-:Y:S01]  /*1c720*/  IMAD R83, R64, 0x28, RZ ;  /* 0x0000002840537824 */ /* 0x000fe200078e02ff */
[----:B------:R-:W-:Y:S01]  /*1c730*/  F2FP.SATFINITE.E4M3.F32.PACK_AB_MERGE_C R18, R19, R18, RZ ;  /* 0x000000121312723e */ /* 0x000fe200048070ff */
[----:B------:R0:W-:Y:S01]  /*1c740*/  STL [R1+0x68], R9 ;  /* 0x0000680901007387 */ /* 0x0001e20000100800 */
[----:B------:R-:W-:Y:S01]  /*1c750*/  PRMT R19, R10, 0x9910, RZ ;  /* 0x000099100a137816 */ /* 0x000fe200000000ff */
[C---:B------:R-:W-:Y:S01]  /*1c760*/  IMAD R87, R64.reuse, 0x2a, RZ ;  /* 0x0000002a40577824 */ /* 0x040fe200078e02ff */
[----:B------:R-:W-:Y:S01]  /*1c770*/  SHF.R.S32.HI R17, RZ, 0x8, R17 ;  /* 0x00000008ff117819 */ /* 0x000fe20000011411 */
[----:B------:R3:W-:Y:S01]  /*1c780*/  STL [R1+0x64], R11 ;  /* 0x0000640b01007387 */ /* 0x0007e20000100800 */
[----:B------:R-:W-:Y:S01]  /*1c790*/  SHF.R.S32.HI R19, RZ, 0x8, R19 ;  /* 0x00000008ff137819 */ /* 0x000fe20000011413 */
[C---:B------:R-:W-:Y:S01]  /*1c7a0*/  IMAD R73, R64.reuse, 0x2c, RZ ;  /* 0x0000002c40497824 */ /* 0x040fe200078e02ff */
[----:B------:R-:W-:Y:S01]  /*1c7b0*/  F2FP.SATFINITE.E4M3.F32.PACK_AB_MERGE_C R20, R21, R20, RZ ;  /* 0x000000141514723e */ /* 0x000fe200048070ff */
[----:B------:R-:W-:Y:S01]  /*1c7c0*/  IMAD R69, R64, 0x2e, RZ ;  /* 0x0000002e40457824 */ /* 0x000fe200078e02ff */
[----:B------:R-:W-:Y:S01]  /*1c7d0*/  PRMT R21, R14, 0x9910, RZ ;  /* 0x000099100e157816 */ /* 0x000fe200000000ff */
[----:B0-----:R-:W-:Y:S01]  /*1c7e0*/  @P2 IMAD.MOV.U32 R9, RZ, RZ, 0x7f800000 ;  /* 0x7f800000ff092424 */ /* 0x001fe200078e00ff */
[----:B------:R-:W-:Y:S01]  /*1c7f0*/  F2FP.SATFINITE.E4M3.F32.PACK_AB_MERGE_C R22, R23, R22, RZ ;  /* 0x000000161716723e */ /* 0x000fe200048070ff */
[----:B------:R-:W-:Y:S01]  /*1c800*/  IMAD R65, R64, 0x30, RZ ;  /* 0x0000003040417824 */ /* 0x000fe200078e02ff */
[----:B------:R-:W-:Y:S01]  /*1c810*/  SHF.R.S32.HI R21, RZ, 0x8, R21 ;  /* 0x00000008ff157819 */ /* 0x000fe20000011415 */
[----:B------:R-:W-:Y:S01]  /*1c820*/  @P2 FFMA.FTZ R132, R0, R9, +INF ;  /* 0x7f80000000842423 */ /* 0x000fe20000010009 */
[----:B--2---:R-:W-:Y:S01]  /*1c830*/  IADD3 R4, P2, P4, R7, UR4, R4 ;  /* 0x0000000407047c10 */ /* 0x004fe2000fc5e004 */
[C---:B------:R-:W-:Y:S01]  /*1c840*/  IMAD R62, R64.reuse, 0x32, RZ ;  /* 0x00000032403e7824 */ /* 0x040fe200078e02ff */
[----:B------:R-:W-:Y:S01]  /*1c850*/  SHF.R.S32.HI R0, RZ, 0x1f, R7 ;  /* 0x0000001fff007819 */ /* 0x000fe20000011407 */
[C---:B------:R-:W-:Y:S01]  /*1c860*/  IMAD R60, R64.reuse, 0x34, RZ ;  /* 0x00000034403c7824 */ /* 0x040fe200078e02ff */
[----:B---3--:R-:W-:Y:S01]  /*1c870*/  F2FP.SATFINITE.E4M3.F32.PACK_AB_MERGE_C R11, R123, R122, RZ ;  /* 0x0000007a7b0b723e */ /* 0x008fe200048070ff */
[C---:B------:R-:W-:Y:S01]  /*1c880*/  IMAD R81, R64.reuse, 0x27, RZ ;  /* 0x0000002740517824 */ /* 0x040fe200078e02ff */
[----:B------:R-:W-:Y:S01]  /*1c890*/  F2FP.SATFINITE.E4M3.F32.PACK_AB_MERGE_C R9, R125, R124, RZ ;  /* 0x0000007c7d09723e */ /* 0x000fe200048070ff */
[----:B------:R-:W-:Y:S01]  /*1c8a0*/  IMAD R58, R64, 0x36, RZ ;  /* 0x00000036403a7824 */ /* 0x000fe200078e02ff */
[----:B------:R-:W-:Y:S01]  /*1c8b0*/  IADD3.X R5, PT, PT, R0, UR5, R5, P2, P4 ;  /* 0x0000000500057c10 */ /* 0x000fe200097e8405 */
[----:B------:R0:W-:Y:S01]  /*1c8c0*/  STL [R1+0x60], R11 ;  /* 0x0000600b01007387 */ /* 0x0001e20000100800 */
[----:B------:R-:W-:Y:S01]  /*1c8d0*/  F2FP.SATFINITE.E4M3.F32.PACK_AB_MERGE_C R0, R127, R126, RZ ;  /* 0x0000007e7f00723e */ /* 0x000fe200048070ff */
[----:B------:R-:W-:Y:S01]  /*1c8e0*/  IMAD R56, R64, 0x38, RZ ;  /* 0x0000003840387824 */ /* 0x000fe200078e02ff */
[----:B------:R-:W-:Y:S01]  /*1c8f0*/  FSEL R7, R132, -INF , P3 ;  /* 0xff80000084077808 */ /* 0x000fe20001800000 */
[----:B------:R2:W-:Y:S01]  /*1c900*/  STL [R1+0x5c], R9 ;  /* 0x00005c0901007387 */ /* 0x0005e20000100800 */
[----:B------:R-:W-:Y:S01]  /*1c910*/  IADD3 R40, P1, PT, R4, R64, RZ ;  /* 0x0000004004287210 */ /* 0x000fe20007f3e0ff */
[----:B------:R-:W-:Y:S01]  /*1c920*/  IMAD R85, R64, 0x29, RZ ;  /* 0x0000002940557824 */ /* 0x000fe200078e02ff */
[----:B------:R-:W-:Y:S01]  /*1c930*/  PRMT R23, R18, 0x9910, RZ ;  /* 0x0000991012177816 */ /* 0x000fe200000000ff */
[----:B------:R3:W-:Y:S01]  /*1c940*/  STL [R1+0x50], R0 ;  /* 0x0000500001007387 */ /* 0x0007e20000100800 */
[CC--:B------:R-:W-:Y:S01]  /*1c950*/  LEA.HI.X.SX32 R41, R64.reuse, R5.reuse, 0x1, P1 ;  /* 0x0000000540297211 */ /* 0x0c0fe200008f0eff */
[C---:B------:R-:W-:Y:S01]  /*1c960*/  IMAD R75, R64.reuse, 0x2b, RZ ;  /* 0x0000002b404b7824 */ /* 0x040fe200078e02ff */
[----:B0-----:R-:W-:Y:S01]  /*1c970*/  F2FP.SATFINITE.E4M3.F32.PACK_AB_MERGE_C R11, R129, R128, RZ ;  /* 0x00000080810b723e */ /* 0x001fe200048070ff */
[----:B------:R-:W-:Y:S01]  /*1c980*/  STG.E.U8 desc[UR32][R4.64], R131 ;  /* 0x0000008304007986 */ /* 0x000fe2000c101120 */
[----:B------:R-:W-:Y:S01]  /*1c990*/  SHF.R.S32.HI R23, RZ, 0x8, R23 ;  /* 0x00000008ff177819 */ /* 0x000fe20000011417 */
[----:B------:R-:W-:Y:S01]  /*1c9a0*/  IMAD R54, R64, 0x3a, RZ ;  /* 0x0000003a40367824 */ /* 0x000fe200078e02ff */
[----:B--2---:R-:W-:Y:S01]  /*1c9b0*/  F2FP.SATFINITE.E4M3.F32.PACK_AB_MERGE_C R9, R134, R130, RZ ;  /* 0x000000828609723e */ /* 0x004fe200048070ff */
[----:B------:R0:W-:Y:S01]  /*1c9c0*/  STL [R1+0x4c], R11 ;  /* 0x00004c0b01007387 */ /* 0x0001e20000100800 */
[----:B------:R-:W-:Y:S01]  /*1c9d0*/  F2FP.SATFINITE.E4M3.F32.PACK_AB_MERGE_C R24, R25, R24, RZ ;  /* 0x000000181918723e */ /* 0x000fe200048070ff */
[----:B---3--:R-:W-:Y:S01]  /*1c9e0*/  FFMA R0, R7, 0.69314718246459960938, R2 ;  /* 0x3f31721807007823 */ /* 0x008fe20000000002 */
[----:B------:R-:W-:Y:S01]  /*1c9f0*/  IMAD.SHL.U32 R7, R64, 0x2, RZ ;  /* 0x0000000240077824 */ /* 0x000fe200078e00ff */
[----:B------:R2:W-:Y:S01]  /*1ca00*/  STG.E.U8 desc[UR32][R40.64], R13 ;  /* 0x0000000d28007986 */ /* 0x0005e2000c101120 */
[----:B------:R-:W-:Y:S01]  /*1ca10*/  PRMT R2, R12, 0x9910, RZ ;  /* 0x000099100c027816 */ /* 0x000fe200000000ff */
[----:B------:R-:W-:Y:S01]  /*1ca20*/  IMAD R52, R64, 0x3c, RZ ;  /* 0x0000003c40347824 */ /* 0x000fe200078e02ff */
[----:B------:R-:W-:Y:S01]  /*1ca30*/  PRMT R25, R22, 0x9910, RZ ;  /* 0x0000991016197816 */ /* 0x000fe200000000ff */
[----:B------:R-:W-:Y:S01]  /*1ca40*/  STL [R1+0x8f8], R0 ;  /* 0x0008f80001007387 */ /* 0x000fe20000100800 */
[CC--:B------:R-:W-:Y:S01]  /*1ca50*/  IADD3 R42, P2, PT, R7.reuse, R4.reuse, RZ ;  /* 0x00000004072a7210 */ /* 0x0c0fe20007f5e0ff */
[C---:B0-----:R-:W-:Y:S01]  /*1ca60*/  IMAD.SHL.U32 R11, R64.reuse, 0x4, RZ ;  /* 0x00000004400b7824 */ /* 0x041fe200078e00ff */
[----:B------:R-:W-:Y:S01]  /*1ca70*/  SHF.R.S32.HI R25, RZ, 0x8, R25 ;  /* 0x00000008ff197819 */ /* 0x000fe20000011419 */
[----:B------:R0:W-:Y:S01]  /*1ca80*/  STL [R1+0x48], R9 ;  /* 0x0000480901007387 */ /* 0x0001e20000100800 */
[-C--:B------:R-:W-:Y:S01]  /*1ca90*/  LEA.HI.X.SX32 R43, R7, R5.reuse, 0x1, P2 ;  /* 0x00000005072b7211 */ /* 0x080fe200010f0eff */
[C---:B------:R-:W-:Y:S01]  /*1caa0*/  IMAD R7, R64.reuse, 0x5, RZ ;  /* 0x0000000540077824 */ /* 0x040fe200078e02ff */
[----:B------:R-:W-:Y:S01]  /*1cab0*/  IADD3 R46, P1, PT, R11, R4, RZ ;  /* 0x000000040b2e7210 */ /* 0x000fe20007f3e0ff */
[C---:B--2---:R-:W-:Y:S01]  /*1cac0*/  IMAD.SHL.U32 R13, R64.reuse, 0x8, RZ ;  /* 0x00000008400d7824 */ /* 0x044fe200078e00ff */
[----:B------:R-:W-:Y:S01]  /*1cad0*/  F2FP.SATFINITE.E4M3.F32.PACK_AB_MERGE_C R26, R27, R26, RZ ;  /* 0x0000001a1b1a723e */ /* 0x000fe200048070ff */
[----:B------:R2:W-:Y:S01]  /*1cae0*/  STG.E.U8 desc[UR32][R42.64], R6 ;  /* 0x000000062a007986 */ /* 0x0005e2000c101120 */
[-C--:B------:R-:W-:Y:S01]  /*1caf0*/  LEA.HI.X.SX32 R47, R11, R5.reuse, 0x1, P1 ;  /* 0x000000050b2f7211 */ /* 0x080fe200008f0eff */
[C---:B------:R-:W-:Y:S01]  /*1cb00*/  IMAD R11, R64.reuse, 0x7, RZ ;  /* 0x00000007400b7824 */ /* 0x040fe200078e02ff */
[----:B------:R-:W-:Y:S01]  /*1cb10*/  IADD3 R40, P1, PT, R7, R4, RZ ;  /* 0x0000000407287210 */ /* 0x000fe20007f3e0ff */
[C---:B0-----:R-:W-:Y:S01]  /*1cb20*/  IMAD R9, R64.reuse, 0x3, RZ ;  /* 0x0000000340097824 */ /* 0x041fe200078e02ff */
[----:B------:R-:W-:Y:S01]  /*1cb30*/  F2FP.SATFINITE.E4M3.F32.PACK_AB_MERGE_C R28, R29, R28, RZ ;  /* 0x0000001c1d1c723e */ /* 0x000fe200048070ff */
[C---:B------:R-:W-:Y:S01]  /*1cb40*/  IMAD R50, R64.reuse, 0x3e, RZ ;  /* 0x0000003e40327824 */ /* 0x040fe200078e02ff */
[-C--:B------:R-:W-:Y:S01]  /*1cb50*/  LEA.HI.X.SX32 R41, R7, R5.reuse, 0x1, P1 ;  /* 0x0000000507297211 */ /* 0x080fe200008f0eff */
[C---:B------:R-:W-:Y:S01]  /*1cb60*/  IMAD R71, R64.reuse, 0x2d, RZ ;  /* 0x0000002d40477824 */ /* 0x040fe200078e02ff */
[----:B------:R-:W-:Y:S01]  /*1cb70*/  IADD3 R44, P3, PT, R9, R4, RZ ;  /* 0x00000004092c7210 */ /* 0x000fe20007f7e0ff */
[C---:B------:R-:W-:Y:S01]  /*1cb80*/  IMAD R63, R64.reuse, 0x31, RZ ;  /* 0x00000031403f7824 */ /* 0x040fe200078e02ff */
[----:B------:R-:W-:Y:S01]  /*1cb90*/  F2FP.SATFINITE.E4M3.F32.PACK_AB_MERGE_C R30, R31, R30, RZ ;  /* 0x0000001e1f1e723e */ /* 0x000fe200048070ff */
[C---:B------:R-:W-:Y:S01]  /*1cba0*/  IMAD R61, R64.reuse, 0x33, RZ ;  /* 0x00000033403d7824 */ /* 0x040fe200078e02ff */
[-C--:B------:R-:W-:Y:S01]  /*1cbb0*/  LEA.HI.X.SX32 R45, R9, R5.reuse, 0x1, P3 ;  /* 0x00000005092d7211 */ /* 0x080fe200018f0eff */
[C---:B------:R-:W-:Y:S01]  /*1cbc0*/  IMAD R9, R64.reuse, 0x6, RZ ;  /* 0x0000000640097824 */ /* 0x040fe200078e02ff */
[----:B--2---:R-:W-:Y:S01]  /*1cbd0*/  IADD3 R6, P3, PT, R11, R4, RZ ;  /* 0x000000040b067210 */ /* 0x004fe20007f7e0ff */
[C---:B------:R-:W-:Y:S01]  /*1cbe0*/  IMAD R29, R64.reuse, 0x4c, RZ ;  /* 0x0000004c401d7824 */ /* 0x040fe200078e02ff */
[----:B------:R-:W-:Y:S01]  /*1cbf0*/  F2FP.SATFINITE.E4M3.F32.PACK_AB_MERGE_C R32, R33, R32, RZ ;  /* 0x000000202120723e */ /* 0x000fe200048070ff */
[----:B------:R0:W-:Y:S01]  /*1cc00*/  STG.E.U8 desc[UR32][R44.64], R15 ;  /* 0x0000000f2c007986 */ /* 0x0001e2000c101120 */
[----:B------:R-:W-:Y:S01]  /*1cc10*/  IADD3 R48, P2, PT, R9, R4, RZ ;  /* 0x0000000409307210 */ /* 0x000fe20007f5e0ff */
[C---:B------:R-:W-:Y:S01]  /*1cc20*/  IMAD R33, R64.reuse, 0x4a, RZ ;  /* 0x0000004a40217824 */ /* 0x040fe200078e02ff */
[-C--:B------:R-:W-:Y:S01]  /*1cc30*/  LEA.HI.X.SX32 R7, R11, R5.reuse, 0x1, P3 ;  /* 0x000000050b077211 */ /* 0x080fe200018f0eff */
[----:B------:R2:W-:Y:S01]  /*1cc40*/  STG.E.U8 desc[UR32][R46.64], R8 ;  /* 0x000000082e007986 */ /* 0x0005e2000c101120 */
[C---:B------:R-:W-:Y:S01]  /*1cc50*/  IMAD R11, R64.reuse, 0x9, RZ ;  /* 0x00000009400b7824 */ /* 0x040fe200078e02ff */
[-C--:B------:R-:W-:Y:S01]  /*1cc60*/  LEA.HI.X.SX32 R49, R9, R5.reuse, 0x1, P2 ;  /* 0x0000000509317211 */ /* 0x080fe200010f0eff */
[C---:B------:R-:W-:Y:S01]  /*1cc70*/  IMAD R57, R64.reuse, 0x37, RZ ;  /* 0x0000003740397824 */ /* 0x040fe200078e02ff */
[----:B------:R3:W-:Y:S01]  /*1cc80*/  STG.E.U8 desc[UR32][R40.64], R17 ;  /* 0x0000001128007986 */ /* 0x0007e2000c101120 */
[----:B------:R-:W-:Y:S01]  /*1cc90*/  F2FP.SATFINITE.E4M3.F32.PACK_AB_MERGE_C R34, R35, R34, RZ ;  /* 0x000000222322723e */ /* 0x000fe200048070ff */
[C---:B------:R-:W-:Y:S01]  /*1cca0*/  IMAD R55, R64.reuse, 0x39, RZ ;  /* 0x0000003940377824 */ /* 0x040fe200078e02ff */
[----:B------:R-:W-:Y:S01]  /*1ccb0*/  F2FP.SATFINITE.E4M3.F32.PACK_AB_MERGE_C R36, R37, R36, RZ ;  /* 0x000000242524723e */ /* 0x000fe200048070ff */
[C---:B0-----:R-:W-:Y:S01]  /*1ccc0*/  IMAD R15, R64.reuse, 0xb, RZ ;  /* 0x0000000b400f7824 */ /* 0x041fe200078e02ff */
[----:B------:R0:W-:Y:S01]  /*1ccd0*/  STG.E.U8 desc[UR32][R48.64], R10 ;  /* 0x0000000a30007986 */ /* 0x0001e2000c101120 */
[----:B------:R-:W-:Y:S01]  /*1cce0*/  F2FP.SATFINITE.E4M3.F32.PACK_AB_MERGE_C R38, R39, R38, RZ ;  /* 0x000000262726723e */ /* 0x000fe200048070ff */
[C---:B------:R-:W-:Y:S01]  /*1ccf0*/  IMAD R44, R64.reuse, 0x44, RZ ;  /* 0x00000044402c7824 */ /* 0x040fe200078e02ff */
[-C--:B--2---:R-:W-:Y:S01]  /*1cd00*/  IADD3 R8, P1, PT, R13, R4.reuse, RZ ;  /* 0x000000040d087210 */ /* 0x084fe20007f3e0ff */
[----:B------:R2:W-:Y:S01]  /*1cd10*/  STG.E.U8 desc[UR32][R6.64], R19 ;  /* 0x0000001306007986 */ /* 0x0005e2000c101120 */
[-C--:B------:R-:W-:Y:S01]  /*1cd20*/  IADD3 R90, P6, PT, R77, R4.reuse, RZ ;  /* 0x000000044d5a7210 */ /* 0x080fe20007fde0ff */
[C---:B------:R-:W-:Y:S01]  /*1cd30*/  IMAD R46, R64.reuse, 0x42, RZ ;  /* 0x00000042402e7824 */ /* 0x040fe200078e02ff */
[-C--:B------:R-:W-:Y:S01]  /*1cd40*/  LEA.HI.X.SX32 R9, R13, R5.reuse, 0x1, P1 ;  /* 0x000000050d097211 */ /* 0x080fe200008f0eff */
[C---:B------:R-:W-:Y:S01]  /*1cd50*/  IMAD R13, R64.reuse, 0xa, RZ ;  /* 0x0000000a400d7824 */ /* 0x040fe200078e02ff */
[-C--:B---3--:R-:W-:Y:S01]  /*1cd60*/  IADD3 R40, P1, PT, R11, R4.reuse, RZ ;  /* 0x000000040b287210 */ /* 0x088fe20007f3e0ff */
[C---:B------:R-:W-:Y:S01]  /*1cd70*/  IMAD R17, R64.reuse, 0xc, RZ ;  /* 0x0000000c40117824 */ /* 0x040fe200078e02ff */
[-C--:B------:R-:W-:Y:S01]  /*1cd80*/  IADD3 R88, P5, PT, R79, R4.reuse, RZ ;  /* 0x000000044f587210 */ /* 0x080fe20007fbe0ff */
[----:B------:R3:W-:Y:S01]  /*1cd90*/  STG.E.U8 desc[UR32][R8.64], R12 ;  /* 0x0000000c08007986 */ /* 0x0007e2000c101120 */
[-C--:B------:R-:W-:Y:S01]  /*1cda0*/  IADD3 R42, P2, PT, R13, R4.reuse, RZ ;  /* 0x000000040d2a7210 */ /* 0x080fe20007f5e0ff */
[C---:B0-----:R-:W-:Y:S01]  /*1cdb0*/  IMAD.SHL.U32 R48, R64.reuse, 0x40, RZ ;  /* 0x0000004040307824 */ /* 0x041fe200078e00ff */
[-C--:B------:R-:W-:Y:S01]  /*1cdc0*/  IADD3 R10, P3, PT, R15, R4.reuse, RZ ;  /* 0x000000040f0a7210 */ /* 0x080fe20007f7e0ff */
[C---:B------:R-:W-:Y:S01]  /*1cdd0*/  IMAD R37, R64.reuse, 0x48, RZ ;  /* 0x0000004840257824 */ /* 0x040fe200078e02ff */
[-C--:B------:R-:W-:Y:S01]  /*1cde0*/  LEA.HI.X.SX32 R41, R11, R5.reuse, 0x1, P1 ;  /* 0x000000050b297211 */ /* 0x080fe200008f0eff */
[C---:B------:R-:W-:Y:S01]  /*1cdf0*/  IMAD R67, R64.reuse, 0x2f, RZ ;  /* 0x0000002f40437824 */ /* 0x040fe200078e02ff */
[-C--:B--2---:R-:W-:Y:S01]  /*1ce00*/  IADD3 R6, P1, PT, R17, R4.reuse, RZ ;  /* 0x0000000411067210 */ /* 0x084fe20007f3e0ff */
[C---:B------:R-:W-:Y:S01]  /*1ce10*/  IMAD R51, R64.reuse, 0x3d, RZ ;  /* 0x0000003d40337824 */ /* 0x040fe200078e02ff */
[----:B------:R-:W-:Y:S01]  /*1ce20*/  SHF.R.S32.HI R19, RZ, 0x8, R2 ;  /* 0x00000008ff137819 */ /* 0x000fe20000011402 */
[C---:B------:R-:W-:Y:S01]  /*1ce30*/  IMAD R49, R64.reuse, 0x3f, RZ ;  /* 0x0000003f40317824 */ /* 0x040fe200078e02ff */
[-C--:B------:R-:W-:Y:S01]  /*1ce40*/  LEA.HI.X.SX32 R43, R13, R5.reuse, 0x1, P2 ;  /* 0x000000050d2b7211 */ /* 0x080fe200010f0eff */
[C---:B---3--:R-:W-:Y:S01]  /*1ce50*/  IMAD R9, R64.reuse, 0xd, RZ ;  /* 0x0000000d40097824 */ /* 0x048fe200078e02ff */
[-C--:B------:R-:W-:Y:S01]  /*1ce60*/  LEA.HI.X.SX32 R11, R15, R5.reuse, 0x1, P3 ;  /* 0x000000050f0b7211 */ /* 0x080fe200018f0eff */
[C---:B------:R-:W-:Y:S01]  /*1ce70*/  IMAD R13, R64.reuse, 0xe, RZ ;  /* 0x0000000e400d7824 */ /* 0x040fe200078e02ff */
[-C--:B------:R-:W-:Y:S01]  /*1ce80*/  LEA.HI.X.SX32 R7, R17, R5.reuse, 0x1, P1 ;  /* 0x0000000511077211 */ /* 0x080fe200008f0eff */
[----:B------:R-:W-:Y:S01]  /*1ce90*/  IMAD R15, R64, 0xf, RZ ;  /* 0x0000000f400f7824 */ /* 0x000fe200078e02ff */
[----:B------:R-:W-:Y:S01]  /*1cea0*/  PRMT R2, R16, 0x9910, RZ ;  /* 0x0000991010027816 */ /* 0x000fe200000000ff */
[C---:B------:R-:W-:Y:S01]  /*1ceb0*/  IMAD.SHL.U32 R17, R64.reuse, 0x10, RZ ;  /* 0x0000001040117824 */ /* 0x040fe200078e00ff */
[-C--:B------:R-:W-:Y:S01]  /*1cec0*/  IADD3 R8, P1, PT, R9, R4.reuse, RZ ;  /* 0x0000000409087210 */ /* 0x080fe20007f3e0ff */
[----:B------:R0:W-:Y:S01]  /*1ced0*/  STG.E.U8 desc[UR32][R40.64], R19 ;  /* 0x0000001328007986 */ /* 0x0001e2000c101120 */
[-C--:B------:R-:W-:Y:S01]  /*1cee0*/  IADD3 R12, P2, PT, R13, R4.reuse, RZ ;  /* 0x000000040d0c7210 */ /* 0x080fe20007f5e0ff */
[C---:B------:R-:W-:Y:S01]  /*1cef0*/  IMAD R45, R64.reuse, 0x43, RZ ;  /* 0x00000043402d7824 */ /* 0x040fe200078e02ff */
[-C--:B------:R-:W-:Y:S01]  /*1cf00*/  LEA.HI.X.SX32 R9, R9, R5.reuse, 0x1, P1 ;  /* 0x0000000509097211 */ /* 0x080fe200008f0eff */
[----:B------:R2:W-:Y:S01]  /*1cf10*/  STG.E.U8 desc[UR32][R42.64], R14 ;  /* 0x0000000e2a007986 */ /* 0x0005e2000c101120 */
[-C--:B------:R-:W-:Y:S01]  /*1cf20*/  LEA.HI.X.SX32 R13, R13, R5.reuse, 0x1, P2 ;  /* 0x000000050d0d7211 */ /* 0x080fe200010f0eff */
[C---:B------:R-:W-:Y:S01]  /*1cf30*/  IMAD R59, R64.reuse, 0x35, RZ ;  /* 0x00000035403b7824 */ /* 0x040fe200078e02ff */
[-C--:B------:R-:W-:Y:S01]  /*1cf40*/  LEA.HI.X.SX32 R91, R77, R5.reuse, 0x1, P6 ;  /* 0x000000054d5b7211 */ /* 0x080fe200030f0eff */
[----:B------:R3:W-:Y:S01]  /*1cf50*/  STG.E.U8 desc[UR32][R10.64], R21 ;  /* 0x000000150a007986 */ /* 0x0007e2000c101120 */
[-C--:B------:R-:W-:Y:S01]  /*1cf60*/  LEA.HI.X.SX32 R89, R79, R5.reuse, 0x1, P5 ;  /* 0x000000054f597211 */ /* 0x080fe200028f0eff */
[C---:B------:R-:W-:Y:S01]  /*1cf70*/  IMAD R35, R64.reuse, 0x49, RZ ;  /* 0x0000004940237824 */ /* 0x040fe200078e02ff */
[CC--:B------:R-:W-:Y:S01]  /*1cf80*/  IADD3 R94, P4, PT, R85.reuse, R4.reuse, RZ ;  /* 0x00000004555e7210 */ /* 0x0c0fe20007f9e0ff */
[----:B------:R4:W-:Y:S01]  /*1cf90*/  STG.E.U8 desc[UR32][R6.64], R16 ;  /* 0x0000001006007986 */ /* 0x0009e2000c101120 */
[C---:B0-----:R-:W-:Y:S01]  /*1cfa0*/  IMAD R19, R64.reuse, 0x13, RZ ;  /* 0x0000001340137824 */ /* 0x041fe200078e02ff */
[----:B------:R-:W0:Y:S01]  /*1cfb0*/  LDCU UR4, c[0x0][0x3ec] ;  /* 0x00007d80ff0477ac */ /* 0x000e220008000800 */
[-C--:B------:R-:W-:Y:S01]  /*1cfc0*/  LEA.HI.X.SX32 R95, R85, R5.reuse, 0x1, P4 ;  /* 0x00000005555f7211 */ /* 0x080fe200020f0eff */
[----:B------:R0:W-:Y:S01]  /*1cfd0*/  STL.64 [R1+0x40], R90 ;  /* 0x0000405a01007387 */ /* 0x0001e20000100a00 */
[-C--:B--2---:R-:W-:Y:S01]  /*1cfe0*/  IADD3 R14, P3, PT, R15, R4.reuse, RZ ;  /* 0x000000040f0e7210 */ /* 0x084fe20007f7e0ff */
[C---:B------:R-:W-:Y:S01]  /*1cff0*/  IMAD R40, R64.reuse, 0x46, RZ ;  /* 0x0000004640287824 */ /* 0x040fe200078e02ff */
[-C--:B------:R-:W-:Y:S01]  /*1d000*/  IADD3 R162, P4, PT, R67, R4.reuse, RZ ;  /* 0x0000000443a27210 */ /* 0x080fe20007f9e0ff */
[C---:B---3--:R-:W-:Y:S01]  /*1d010*/  IMAD R11, R64.reuse, 0x11, RZ ;  /* 0x00000011400b7824 */ /* 0x048fe200078e02ff */
[----:B------:R-:W-:Y:S01]  /*1d020*/  SHF.R.S32.HI R21, RZ, 0x8, R2 ;  /* 0x00000008ff157819 */ /* 0x000fe20000011402 */
[----:B------:R2:W-:Y:S01]  /*1d030*/  STL.64 [R1+0x38], R88 ;  /* 0x0000385801007387 */ /* 0x0005e20000100a00 */
[-C--:B------:R-:W-:Y:S01]  /*1d040*/  LEA.HI.X.SX32 R15, R15, R5.reuse, 0x1, P3 ;  /* 0x000000050f0f7211 */ /* 0x080fe200018f0eff */
[----:B------:R-:W-:Y:S01]  /*1d050*/  IMAD R42, R64, 0x45, RZ ;  /* 0x00000045402a7824 */ /* 0x000fe200078e02ff */
[CC--:B----4-:R-:W-:Y:S01]  /*1d060*/  IADD3 R6, P1, PT, R17.reuse, R4.reuse, RZ ;  /* 0x0000000411067210 */ /* 0x0d0fe20007f3e0ff */
[----:B------:R3:W-:Y:S01]  /*1d070*/  STG.E.U8 desc[UR32][R8.64], R21 ;  /* 0x0000001508007986 */ /* 0x0007e2000c101120 */
[----:B------:R-:W-:Y:S01]  /*1d080*/  PRMT R2, R20, 0x9910, RZ ;  /* 0x0000991014027816 */ /* 0x000fe200000000ff */
[C---:B------:R-:W-:Y:S01]  /*1d090*/  IMAD R16, R64.reuse, 0x5e, RZ ;  /* 0x0000005e40107824 */ /* 0x040fe200078e02ff */
[-C--:B------:R-:W-:Y:S01]  /*1d0a0*/  LEA.HI.X.SX32 R7, R17, R5.reuse, 0x1, P1 ;  /* 0x0000000511077211 */ /* 0x080fe200008f0eff */
[C---:B------:R-:W-:Y:S01]  /*1d0b0*/  IMAD R17, R64.reuse, 0x12, RZ ;  /* 0x0000001240117824 */ /* 0x040fe200078e02ff */
[----:B------:R4:W-:Y:S01]  /*1d0c0*/  STG.E.U8 desc[UR32][R12.64], R18 ;  /* 0x000000120c007986 */ /* 0x0009e2000c101120 */
[-C--:B0-----:R-:W-:Y:S01]  /*1d0d0*/  IADD3 R90, P6, PT, R75, R4.reuse, RZ ;  /* 0x000000044b5a7210 */ /* 0x081fe20007fde0ff */
[C---:B------:R-:W-:Y:S01]  /*1d0e0*/  IMAD R31, R64.reuse, 0x4b, RZ ;  /* 0x0000004b401f7824 */ /* 0x040fe200078e02ff */
[-C--:B--2---:R-:W-:Y:S01]  /*1d0f0*/  IADD3 R88, P5, PT, R73, R4.reuse, RZ ;  /* 0x0000000449587210 */ /* 0x084fe20007fbe0ff */
[----:B------:R0:W-:Y:S01]  /*1d100*/  STG.E.U8 desc[UR32][R14.64], R23 ;  /* 0x000000170e007986 */ /* 0x0001e2000c101120 */
[-C--:B------:R-:W-:Y:S01]  /*1d110*/  IADD3 R10, P2, PT, R17, R4.reuse, RZ ;  /* 0x00000004110a7210 */ /* 0x080fe20007f5e0ff */
[C---:B------:R-:W-:Y:S01]  /*1d120*/  IMAD R53, R64.reuse, 0x3b, RZ ;  /* 0x0000003b40357824 */ /* 0x040fe200078e02ff */
[-C--:B---3--:R-:W-:Y:S01]  /*1d130*/  IADD3 R8, P1, PT, R11, R4.reuse, RZ ;  /* 0x000000040b087210 */ /* 0x088fe20007f3e0ff */
[C---:B------:R-:W-:Y:S01]  /*1d140*/  IMAD R21, R64.reuse, 0x14, RZ ;  /* 0x0000001440157824 */ /* 0x040fe200078e02ff */
[----:B------:R2:W-:Y:S01]  /*1d150*/  STG.E.U8 desc[UR32][R6.64], R20 ;  /* 0x0000001406007986 */ /* 0x0005e2000c101120 */
[-C--:B------:R-:W-:Y:S01]  /*1d160*/  LEA.HI.X.SX32 R89, R73, R5.reuse, 0x1, P5 ;  /* 0x0000000549597211 */ /* 0x080fe200028f0eff */
[C---:B------:R-:W-:Y:S01]  /*1d170*/  IMAD R47, R64.reuse, 0x41, RZ ;  /* 0x00000041402f7824 */ /* 0x040fe200078e02ff */
[-C--:B------:R-:W-:Y:S01]  /*1d180*/  LEA.HI.X.SX32 R9, R11, R5.reuse, 0x1, P1 ;  /* 0x000000050b097211 */ /* 0x080fe200008f0eff */
[C---:B------:R-:W-:Y:S01]  /*1d190*/  IMAD R27, R64.reuse, 0x4d, RZ ;  /* 0x0000004d401b7824 */ /* 0x040fe200078e02ff */
[-C--:B----4-:R-:W-:Y:S01]  /*1d1a0*/  IADD3 R12, P3, PT, R19, R4.reuse, RZ ;  /* 0x00000004130c7210 */ /* 0x090fe20007f7e0ff */
[C---:B------:R-:W-:Y:S01]  /*1d1b0*/  IMAD R18, R64.reuse, 0x5f, RZ ;  /* 0x0000005f40127824 */ /* 0x040fe200078e02ff */
[----:B0-----:R-:W-:Y:S01]  /*1d1c0*/  SHF.R.S32.HI R23, RZ, 0x8, R2 ;  /* 0x00000008ff177819 */ /* 0x001fe20000011402 */
[----:B------:R-:W-:Y:S01]  /*1d1d0*/  IMAD R15, R64, 0x15, RZ ;  /* 0x00000015400f7824 */ /* 0x000fe200078e02ff */
[----:B------:R-:W-:Y:S01]  /*1d1e0*/  PRMT R2, R24, 0x9910, RZ ;  /* 0x0000991018027816 */ /* 0x000fe200000000ff */
[C---:B------:R-:W-:Y:S01]  /*1d1f0*/  IMAD R39, R64.reuse, 0x69, RZ ;  /* 0x0000006940277824 */ /* 0x040fe200078e02ff */
[-C--:B------:R-:W-:Y:S01]  /*1d200*/  LEA.HI.X.SX32 R11, R17, R5.reuse, 0x1, P2 ;  /* 0x00000005110b7211 */ /* 0x080fe200010f0eff */
[----:B------:R0:W-:Y:S01]  /*1d210*/  STG.E.U8 desc[UR32][R8.64], R23 ;  /* 0x0000001708007986 */ /* 0x0001e2000c101120 */
[-C--:B--2---:R-:W-:Y:S01]  /*1d220*/  IADD3 R6, P1, PT, R21, R4.reuse, RZ ;  /* 0x0000000415067210 */ /* 0x084fe20007f3e0ff */
[C---:B------:R-:W-:Y:S01]  /*1d230*/  IMAD R17, R64.reuse, 0x16, RZ ;  /* 0x0000001640117824 */ /* 0x040fe200078e02ff */
[-C--:B------:R-:W-:Y:S01]  /*1d240*/  LEA.HI.X.SX32 R13, R19, R5.reuse, 0x1, P3 ;  /* 0x00000005130d7211 */ /* 0x080fe200018f0eff */
[C---:B------:R-:W-:Y:S01]  /*1d250*/  IMAD R19, R64.reuse, 0x17, RZ ;  /* 0x0000001740137824 */ /* 0x040fe200078e02ff */
[-C--:B------:R-:W-:Y:S01]  /*1d260*/  LEA.HI.X.SX32 R7, R21, R5.reuse, 0x1, P1 ;  /* 0x0000000515077211 */ /* 0x080fe200008f0eff */
[C---:B------:R-:W-:Y:S01]  /*1d270*/  IMAD R21, R64.reuse, 0x18, RZ ;  /* 0x0000001840157824 */ /* 0x040fe200078e02ff */
[----:B------:R2:W-:Y:S01]  /*1d280*/  STG.E.U8 desc[UR32][R10.64], R22 ;  /* 0x000000160a007986 */ /* 0x0005e2000c101120 */
[-C--:B------:R-:W-:Y:S01]  /*1d290*/  IADD3 R14, P2, PT, R17, R4.reuse, RZ ;  /* 0x00000004110e7210 */ /* 0x080fe20007f5e0ff */
[----:B------:R-:W-:Y:S01]  /*1d2a0*/  IMAD R20, R64, 0x60, RZ ;  /* 0x0000006040147824 */ /* 0x000fe200078e02ff */
[-C--:B------:R-:W-:Y:S01]  /*1d2b0*/  IADD3 R156, P5, PT, R62, R4.reuse, RZ ;  /* 0x000000043e9c7210 */ /* 0x080fe20007fbe0ff */
[----:B------:R3:W-:Y:S01]  /*1d2c0*/  STG.E.U8 desc[UR32][R12.64], R25 ;  /* 0x000000190c007986 */ /* 0x0007e2000c101120 */
[----:B0-----:R-:W-:Y:S01]  /*1d2d0*/  IMAD.MOV.U32 R23, RZ, RZ, R2 ;  /* 0x000000ffff177224 */ /* 0x001fe200078e0002 */
[CC--:B------:R-:W-:Y:S01]  /*1d2e0*/  IADD3 R8, P1, PT, R15.reuse, R4.reuse, RZ ;  /* 0x000000040f087210 */ /* 0x0c0fe20007f3e0ff */
[----:B------:R-:W-:Y:S01]  /*1d2f0*/  IMAD R41, R64, 0x6a, RZ ;  /* 0x0000006a40297824 */ /* 0x000fe200078e02ff */
[----:B------:R0:W-:Y:S01]  /*1d300*/  STG.E.U8 desc[UR32][R6.64], R24 ;  /* 0x0000001806007986 */ /* 0x0001e2000c101120 */
[----:B------:R-:W-:Y:S01]  /*1d310*/  PRMT R2, R28, 0x9910, RZ ;  /* 0x000099101c027816 */ /* 0x000fe200000000ff */
[C---:B------:R-:W-:Y:S01]  /*1d320*/  IMAD R43, R64.reuse, 0x6b, RZ ;  /* 0x0000006b402b7824 */ /* 0x040fe200078e02ff */
[-C--:B------:R-:W-:Y:S01]  /*1d330*/  LEA.HI.X.SX32 R9, R15, R5.reuse, 0x1, P1 ;  /* 0x000000050f097211 */ /* 0x080fe200008f0eff */
[C---:B--2---:R-:W-:Y:S01]  /*1d340*/  IMAD R22, R64.reuse, 0x61, RZ ;  /* 0x0000006140167824 */ /* 0x044fe200078e02ff */
[----:B------:R-:W-:Y:S01]  /*1d350*/  SHF.R.S32.HI R23, RZ, 0x8, R23 ;  /* 0x00000008ff177819 */ /* 0x000fe20000011417 */
[C---:B------:R-:W-:Y:S01]  /*1d360*/  IMAD R0, R64.reuse, 0x7d, RZ ;  /* 0x0000007d40007824 */ /* 0x040fe200078e02ff */
[-C--:B------:R-:W-:Y:S01]  /*1d370*/  IADD3 R10, P3, PT, R19, R4.reuse, RZ ;  /* 0x00000004130a7210 */ /* 0x080fe20007f7e0ff */
[----:B---3--:R-:W-:Y:S01]  /*1d380*/  IMAD R13, R64, 0x19, RZ ;  /* 0x00000019400d7824 */ /* 0x008fe200078e02ff */
[----:B------:R-:W-:Y:S01]  /*1d390*/  PRMT R25, R26, 0x9910, RZ ;  /* 0x000099101a197816 */ /* 0x000fe200000000ff */
[----:B------:R2:W-:Y:S01]  /*1d3a0*/  STG.E.U8 desc[UR32][R8.64], R23 ;  /* 0x0000001708007986 */ /* 0x0005e2000c101120 */
[-C--:B------:R-:W-:Y:S01]  /*1d3b0*/  LEA.HI.X.SX32 R15, R17, R5.reuse, 0x1, P2 ;  /* 0x00000005110f7211 */ /* 0x080fe200010f0eff */
[C---:B------:R-:W-:Y:S01]  /*1d3c0*/  IMAD R17, R64.reuse, 0x1a, RZ ;  /* 0x0000001a40117824 */ /* 0x040fe200078e02ff */
[-C--:B0-----:R-:W-:Y:S01]  /*1d3d0*/  IADD3 R6, P1, PT, R21, R4.reuse, RZ ;  /* 0x0000000415067210 */ /* 0x081fe20007f3e0ff */
[C---:B------:R-:W-:Y:S01]  /*1d3e0*/  IMAD R24, R64.reuse, 0x62, RZ ;  /* 0x0000006240187824 */ /* 0x040fe200078e02ff */
[-C--:B------:R-:W-:Y:S01]  /*1d3f0*/  LEA.HI.X.SX32 R11, R19, R5.reuse, 0x1, P3 ;  /* 0x00000005130b7211 */ /* 0x080fe200018f0eff */
[C---:B------:R-:W-:Y:S01]  /*1d400*/  IMAD R19, R64.reuse, 0x1b, RZ ;  /* 0x0000001b40137824 */ /* 0x040fe200078e02ff */
[----:B------:R-:W-:Y:S01]  /*1d410*/  SHF.R.S32.HI R25, RZ, 0x8, R25 ;  /* 0x00000008ff197819 */ /* 0x000fe20000011419 */
[----:B------:R0:W-:Y:S01]  /*1d420*/  STG.E.U8 desc[UR32][R14.64], R26 ;  /* 0x0000001a0e007986 */ /* 0x0001e2000c101120 */
[----:B------:R-:W-:Y:S01]  /*1d430*/  LEA.HI.X.SX32 R7, R21, R5, 0x1, P1 ;  /* 0x0000000515077211 */ /* 0x000fe200008f0eff */
[----:B------:R-:W-:Y:S01]  /*1d440*/  IMAD R21, R64, 0x1c, RZ ;  /* 0x0000001c40157824 */ /* 0x000fe200078e02ff */
[-C--:B------:R-:W-:Y:S01]  /*1d450*/  IADD3 R12, P2, PT, R17, R4.reuse, RZ ;  /* 0x00000004110c7210 */ /* 0x080fe20007f5e0ff */
[----:B--2---:R-:W-:Y:S01]  /*1d460*/  IMAD.MOV.U32 R23, RZ, RZ, R2 ;  /* 0x000000ffff177224 */ /* 0x004fe200078e0002 */
[----:B------:R-:W-:Y:S01]  /*1d470*/  IADD3 R8, P1, PT, R13, R4, RZ ;  /* 0x000000040d087210 */ /* 0x000fe20007f3e0ff */
[----:B------:R2:W-:Y:S01]  /*1d480*/  STG.E.U8 desc[UR32][R10.64], R25 ;  /* 0x000000190a007986 */ /* 0x0005e2000c101120 */
[----:B------:R-:W-:-:S02]  /*1d490*/  PRMT R2, R32, 0x9910, RZ ;  /* 0x0000991020027816 */ /* 0x000fc400000000ff */
[-C--:B------:R-:W-:Y:S01]  /*1d4a0*/  LEA.HI.X.SX32 R9, R13, R5.reuse, 0x1, P1 ;  /* 0x000000050d097211 */ /* 0x080fe200008f0eff */
[----:B------:R3:W-:Y:S01]  /*1d4b0*/  STG.E.U8 desc[UR32][R6.64], R28 ;  /* 0x0000001c06007986 */ /* 0x0007e2000c101120 */
[----:B------:R-:W-:Y:S01]  /*1d4c0*/  SHF.R.S32.HI R23, RZ, 0x8, R23 ;  /* 0x00000008ff177819 */ /* 0x000fe20000011417 */
[C---:B0-----:R-:W-:Y:S01]  /*1d4d0*/  IMAD R26, R64.reuse, 0x63, RZ ;  /* 0x00000063401a7824 */ /* 0x041fe200078e02ff */
[-C--:B------:R-:W-:Y:S02]  /*1d4e0*/  IADD3 R14, P3, PT, R19, R4.reuse, RZ ;  /* 0x00000004130e7210 */ /* 0x080fe40007f7e0ff */
[-C--:B------:R-:W-:Y:S01]  /*1d4f0*/  LEA.HI.X.SX32 R13, R17, R5.reuse, 0x1, P2 ;  /* 0x00000005110d7211 */ /* 0x080fe200010f0eff */
[C---:B------:R-:W-:Y:S01]  /*1d500*/  IMAD R17, R64.reuse, 0x1e, RZ ;  /* 0x0000001e40117824 */ /* 0x040fe200078e02ff */
[-C--:B------:R-:W-:Y:S01]  /*1d510*/  LEA.HI.X.SX32 R15, R19, R5.reuse, 0x1, P3 ;  /* 0x00000005130f7211 */ /* 0x080fe200018f0eff */
[----:B--2---:R-:W-:Y:S01]  /*1d520*/  IMAD R11, R64, 0x1d, RZ ;  /* 0x0000001d400b7824 */ /* 0x004fe200078e02ff */
[----:B------:R-:W-:Y:S01]  /*1d530*/  PRMT R25, R30, 0x9910, RZ ;  /* 0x000099101e197816 */ /* 0x000fe200000000ff */
[----:B------:R0:W-:Y:S01]  /*1d540*/  STG.E.U8 desc[UR32][R8.64], R23 ;  /* 0x0000001708007986 */ /* 0x0001e2000c101120 */
[C---:B------:R-:W-:Y:S01]  /*1d550*/  IMAD R19, R64.reuse, 0x1f, RZ ;  /* 0x0000001f40137824 */ /* 0x040fe200078e02ff */
[CC--:B---3--:R-:W-:Y:S01]  /*1d560*/  IADD3 R6, P1, PT, R21.reuse, R4.reuse, RZ ;  /* 0x0000000415067210 */ /* 0x0c8fe20007f3e0ff */
[C---:B------:R-:W-:Y:S01]  /*1d570*/  IMAD R28, R64.reuse, 0x64, RZ ;  /* 0x00000064401c7824 */ /* 0x040fe200078e02ff */
[----:B------:R-:W-:Y:S01]  /*1d580*/  SHF.R.S32.HI R25, RZ, 0x8, R25 ;  /* 0x00000008ff197819 */ /* 0x000fe20000011419 */
[----:B------:R2:W-:Y:S01]  /*1d590*/  STG.E.U8 desc[UR32][R12.64], R30 ;  /* 0x0000001e0c007986 */ /* 0x0005e2000c101120 */
[-C--:B------:R-:W-:Y:S01]  /*1d5a0*/  LEA.HI.X.SX32 R7, R21, R5.reuse, 0x1, P1 ;  /* 0x0000000515077211 */ /* 0x080fe200008f0eff */
[----:B------:R-:W-:Y:S01]  /*1d5b0*/  IMAD.SHL.U32 R21, R64, 0x20, RZ ;  /* 0x0000002040157824 */ /* 0x000fe200078e00ff */
[----:B------:R-:W-:Y:S01]  /*1d5c0*/  IADD3 R10, P2, PT, R17, R4, RZ ;  /* 0x00000004110a7210 */ /* 0x000fe20007f5e0ff */
[----:B------:R3:W-:Y:S01]  /*1d5d0*/  STG.E.U8 desc[UR32][R14.64], R25 ;  /* 0x000000190e007986 */ /* 0x0007e2000c101120 */
[----:B------:R-:W-:-:S02]  /*1d5e0*/  LEA.HI.X.SX32 R157, R62, R5, 0x1, P5 ;  /* 0x000000053e9d7211 */ /* 0x000fc400028f0eff */
[-C--:B0-----:R-:W-:Y:S01]  /*1d5f0*/  IADD3 R8, P1, PT, R11, R4.reuse, RZ ;  /* 0x000000040b087210 */ /* 0x081fe20007f3e0ff */
[----:B------:R-:W-:Y:S01]  /*1d600*/  IMAD.MOV.U32 R23, RZ, RZ, R2 ;  /* 0x000000ffff177224 */ /* 0x000fe200078e0002 */
[----:B------:R0:W-:Y:S01]  /*1d610*/  STG.E.U8 desc[UR32][R6.64], R32 ;  /* 0x0000002006007986 */ /* 0x0001e2000c101120 */
[-C--:B------:R-:W-:Y:S02]  /*1d620*/  IADD3 R144, P5, PT, R56, R4.reuse, RZ ;  /* 0x0000000438907210 */ /* 0x080fe40007fbe0ff */
[----:B--2---:R-:W-:Y:S01]  /*1d630*/  IADD3 R12, P3, PT, R19, R4, RZ ;  /* 0x00000004130c7210 */ /* 0x004fe20007f7e0ff */
[----:B------:R-:W-:Y:S01]  /*1d640*/  IMAD R30, R64, 0x65, RZ ;  /* 0x00000065401e7824 */ /* 0x000fe200078e02ff */
[----:B------:R-:W-:Y:S02]  /*1d650*/  LEA.HI.X.SX32 R9, R11, R5, 0x1, P1 ;  /* 0x000000050b097211 */ /* 0x000fe400008f0eff */
[----:B---3--:R-:W-:Y:S01]  /*1d660*/  PRMT R25, R34, 0x9910, RZ ;  /* 0x0000991022197816 */ /* 0x008fe200000000ff */
[----:B------:R-:W-:Y:S01]  /*1d670*/  IMAD R15, R64, 0x21, RZ ;  /* 0x00000021400f7824 */ /* 0x000fe200078e02ff */
[----:B------:R-:W-:-:S02]  /*1d680*/  SHF.R.S32.HI R23, RZ, 0x8, R23 ;  /* 0x00000008ff177819 */ /* 0x000fc40000011417 */
[-C--:B------:R-:W-:Y:S01]  /*1d690*/  LEA.HI.X.SX32 R11, R17, R5.reuse, 0x1, P2 ;  /* 0x00000005110b7211 */ /* 0x080fe200010f0eff */
[C---:B------:R-:W-:Y:S01]  /*1d6a0*/  IMAD R17, R64.reuse, 0x22, RZ ;  /* 0x0000002240117824 */ /* 0x040fe200078e02ff */
[-C--:B0-----:R-:W-:Y:S01]  /*1d6b0*/  IADD3 R6, P1, PT, R21, R4.reuse, RZ ;  /* 0x0000000415067210 */ /* 0x081fe20007f3e0ff */
[----:B------:R0:W-:Y:S01]  /*1d6c0*/  STG.E.U8 desc[UR32][R8.64], R23 ;  /* 0x0000001708007986 */ /* 0x0001e2000c101120 */
[-C--:B------:R-:W-:Y:S01]  /*1d6d0*/  LEA.HI.X.SX32 R13, R19, R5.reuse, 0x1, P3 ;  /* 0x00000005130d7211 */ /* 0x080fe200018f0eff */
[C---:B------:R-:W-:Y:S01]  /*1d6e0*/  IMAD R19, R64.reuse, 0x23, RZ ;  /* 0x0000002340137824 */ /* 0x040fe200078e02ff */
[----:B------:R-:W-:Y:S01]  /*1d6f0*/  SHF.R.S32.HI R25, RZ, 0x8, R25 ;  /* 0x00000008ff197819 */ /* 0x000fe20000011419 */
[----:B------:R2:W-:Y:S01]  /*1d700*/  STG.E.U8 desc[UR32][R10.64], R34 ;  /* 0x000000220a007986 */ /* 0x0005e2000c101120 */
[-C--:B------:R-:W-:Y:S01]  /*1d710*/  LEA.HI.X.SX32 R7, R21, R5.reuse, 0x1, P1 ;  /* 0x0000000515077211 */ /* 0x080fe200008f0eff */
[----:B------:R-:W-:Y:S01]  /*1d720*/  IMAD R21, R64, 0x24, RZ ;  /* 0x0000002440157824 */ /* 0x000fe200078e02ff */
[-C--:B------:R-:W-:Y:S01]  /*1d730*/  IADD3 R14, P2, PT, R17, R4.reuse, RZ ;  /* 0x00000004110e7210 */ /* 0x080fe20007f5e0ff */
[----:B------:R3:W-:Y:S01]  /*1d740*/  STG.E.U8 desc[UR32][R12.64], R25 ;  /* 0x000000190c007986 */ /* 0x0007e2000c101120 */
[-C--:B------:R-:W-:Y:S01]  /*1d750*/  LEA.HI.X.SX32 R145, R56, R5.reuse, 0x1, P5 ;  /* 0x0000000538917211 */ /* 0x080fe200028f0eff */
[----:B------:R-:W-:Y:S01]  /*1d760*/  IMAD R32, R64, 0x66, RZ ;  /* 0x0000006640207824 */ /* 0x000fe200078e02ff */
[-C--:B------:R-:W-:Y:S01]  /*1d770*/  IADD3 R132, P5, PT, R50, R4.reuse, RZ ;  /* 0x0000000432847210 */ /* 0x080fe20007fbe0ff */
[----:B------:R4:W-:Y:S01]  /*1d780*/  STG.E.U8 desc[UR32][R6.64], R36 ;  /* 0x0000002406007986 */ /* 0x0009e2000c101120 */
[C---:B0-----:R-:W-:Y:S01]  /*1d790*/  IADD3 R8, P1, PT, R15.reuse, R4, RZ ;  /* 0x000000040f087210 */ /* 0x041fe20007f3e0ff */
[----:B------:R-:W-:Y:S01]  /*1d7a0*/  IMAD R23, R64, 0x4f, RZ ;  /* 0x0000004f40177824 */ /* 0x000fe200078e02ff */
[----:B------:R-:W-:Y:S01]  /*1d7b0*/  PRMT R2, R36, 0x9910, RZ ;  /* 0x0000991024027816 */ /* 0x000fe200000000ff */
[----:B--2---:R-:W-:Y:S01]  /*1d7c0*/  IMAD R34, R64, 0x67, RZ ;  /* 0x0000006740227824 */ /* 0x004fe200078e02ff */
[----:B------:R-:W-:-:S02]  /*1d7d0*/  LEA.HI.X.SX32 R9, R15, R5, 0x1, P1 ;  /* 0x000000050f097211 */ /* 0x000fc400008f0eff */
[-C--:B------:R-:W-:Y:S01]  /*1d7e0*/  IADD3 R10, P3, PT, R19, R4.reuse, RZ ;  /* 0x00000004130a7210 */ /* 0x080fe20007f7e0ff */
[C---:B---3--:R-:W-:Y:S01]  /*1d7f0*/  IMAD R25, R64.reuse, 0x4e, RZ ;  /* 0x0000004e40197824 */ /* 0x048fe200078e02ff */
[-C--:B------:R-:W-:Y:S01]  /*1d800*/  LEA.HI.X.SX32 R15, R17, R5.reuse, 0x1, P2 ;  /* 0x00000005110f7211 */ /* 0x080fe200010f0eff */
[C---:B------:R-:W-:Y:S01]  /*1d810*/  IMAD R12, R64.reuse, 0x5c, RZ ;  /* 0x0000005c400c7824 */ /* 0x040fe200078e02ff */
[-C--:B------:R-:W-:Y:S01]  /*1d820*/  LEA.HI.X.SX32 R11, R19, R5.reuse, 0x1, P3 ;  /* 0x00000005130b7211 */ /* 0x080fe200018f0eff */
[----:B------:R-:W-:Y:S01]  /*1d830*/  IMAD R19, R64, 0x51, RZ ;  /* 0x0000005140137824 */ /* 0x000fe200078e02ff */
[----:B----4-:R-:W-:Y:S01]  /*1d840*/  PRMT R7, R38, 0x9910, RZ ;  /* 0x0000991026077816 */ /* 0x010fe200000000ff */
[C---:B------:R-:W-:Y:S01]  /*1d850*/  IMAD R36, R64.reuse, 0x68, RZ ;  /* 0x0000006840247824 */ /* 0x040fe200078e02ff */
[-C--:B------:R-:W-:Y:S02]  /*1d860*/  IADD3 R6, P1, PT, R21, R4.reuse, RZ ;  /* 0x0000000415067210 */ /* 0x080fe40007f3e0ff */
[-C--:B------:R-:W-:Y:S01]  /*1d870*/  IADD3 R92, P3, PT, R87, R4.reuse, RZ ;  /* 0x00000004575c7210 */ /* 0x080fe20007f7e0ff */
[----:B------:R-:W-:Y:S01]  /*1d880*/  IMAD.MOV.U32 R17, RZ, RZ, R7 ;  /* 0x000000ffff117224 */ /* 0x000fe200078e0007 */
[----:B------:R-:W-:Y:S01]  /*1d890*/  LEA.HI.X.SX32 R7, R21, R5, 0x1, P1 ;  /* 0x0000000515077211 */ /* 0x000fe200008f0eff */
[----:B------:R-:W-:Y:S01]  /*1d8a0*/  IMAD R21, R64, 0x50, RZ ;  /* 0x0000005040157824 */ /* 0x000fe200078e02ff */
[----:B------:R-:W-:-:S02]  /*1d8b0*/  IADD3 R96, P1, PT, R83, R4, RZ ;  /* 0x0000000453607210 */ /* 0x000fc40007f3e0ff */
[-C--:B------:R-:W-:Y:S02]  /*1d8c0*/  LEA.HI.X.SX32 R93, R87, R5.reuse, 0x1, P3 ;  /* 0x00000005575d7211 */ /* 0x080fe400018f0eff */
[-C--:B------:R-:W-:Y:S02]  /*1d8d0*/  LEA.HI.X.SX32 R97, R83, R5.reuse, 0x1, P1 ;  /* 0x0000000553617211 */ /* 0x080fe400008f0eff */
[-C--:B------:R-:W-:Y:S02]  /*1d8e0*/  IADD3 R164, P1, PT, R69, R4.reuse, RZ ;  /* 0x0000000445a47210 */ /* 0x080fe40007f3e0ff */
[-C--:B------:R-:W-:Y:S02]  /*1d8f0*/  IADD3 R160, P3, PT, R65, R4.reuse, RZ ;  /* 0x0000000441a07210 */ /* 0x080fe40007f7e0ff */
[----:B------:R-:W-:Y:S02]  /*1d900*/  LEA.HI.X.SX32 R165, R69, R5, 0x1, P1 ;  /* 0x0000000545a57211 */ /* 0x000fe400008f0eff */
[----:B------:R-:W-:-:S02]  /*1d910*/  IADD3 R152, P1, PT, R60, R4, RZ ;  /* 0x000000043c987210 */ /* 0x000fc40007f3e0ff */
[-C--:B------:R-:W-:Y:S02]  /*1d920*/  LEA.HI.X.SX32 R161, R65, R5.reuse, 0x1, P3 ;  /* 0x0000000541a17211 */ /* 0x080fe400018f0eff */
[CC--:B------:R-:W-:Y:S02]  /*1d930*/  IADD3 R98, P2, PT, R81.reuse, R4.reuse, RZ ;  /* 0x0000000451627210 */ /* 0x0c0fe40007f5e0ff */
[-C--:B------:R-:W-:Y:S02]  /*1d940*/  IADD3 R148, P3, PT, R58, R4.reuse, RZ ;  /* 0x000000043a947210 */ /* 0x080fe40007f7e0ff */
[-C--:B------:R-:W-:Y:S02]  /*1d950*/  LEA.HI.X.SX32 R153, R60, R5.reuse, 0x1, P1 ;  /* 0x000000053c997211 */ /* 0x080fe400008f0eff */
[----:B------:R-:W-:Y:S02]  /*1d960*/  LEA.HI.X.SX32 R99, R81, R5, 0x1, P2 ;  /* 0x0000000551637211 */ /* 0x000fe400010f0eff */
[----:B------:R-:W-:-:S02]  /*1d970*/  IADD3 R140, P1, PT, R54, R4, RZ ;  /* 0x00000004368c7210 */ /* 0x000fc40007f3e0ff */
[-C--:B------:R-:W-:Y:S01]  /*1d980*/  LEA.HI.X.SX32 R149, R58, R5.reuse, 0x1, P3 ;  /* 0x000000053a957211 */ /* 0x080fe200018f0eff */
[----:B------:R-:W-:Y:S01]  /*1d990*/  STL.64 [R1+0x30], R98 ;  /* 0x0000306201007387 */ /* 0x000fe20000100a00 */
[-C--:B------:R-:W-:Y:S02]  /*1d9a0*/  IADD3 R136, P3, PT, R52, R4.reuse, RZ ;  /* 0x0000000434887210 */ /* 0x080fe40007f7e0ff */
[-C--:B------:R-:W-:Y:S01]  /*1d9b0*/  LEA.HI.X.SX32 R91, R75, R5.reuse, 0x1, P6 ;  /* 0x000000054b5b7211 */ /* 0x080fe200030f0eff */
[----:B------:R-:W-:Y:S01]  /*1d9c0*/  STL.64 [R1+0x28], R96 ;  /* 0x0000286001007387 */ /* 0x000fe20000100a00 */
[-C--:B------:R-:W-:Y:S02]  /*1d9d0*/  LEA.HI.X.SX32 R141, R54, R5.reuse, 0x1, P1 ;  /* 0x00000005368d7211 */ /* 0x080fe400008f0eff */
[----:B------:R-:W-:Y:S01]  /*1d9e0*/  IADD3 R128, P1, PT, R48, R4, RZ ;  /* 0x0000000430807210 */ /* 0x000fe20007f3e0ff */
[----:B------:R-:W-:Y:S01]  /*1d9f0*/  STL.64 [R1+0x20], R94 ;  /* 0x0000205e01007387 */ /* 0x000fe20000100a00 */
[----:B------:R-:W-:-:S02]  /*1da00*/  LEA.HI.X.SX32 R137, R52, R5, 0x1, P3 ;  /* 0x0000000534897211 */ /* 0x000fc400018f0eff */
[-C--:B------:R-:W-:Y:S01]  /*1da10*/  LEA.HI.X.SX32 R133, R50, R5.reuse, 0x1, P5 ;  /* 0x0000000532857211 */ /* 0x080fe200028f0eff */
[----:B------:R-:W-:Y:S01]  /*1da20*/  STL.64 [R1+0x18], R92 ;  /* 0x0000185c01007387 */ /* 0x000fe20000100a00 */
[CC--:B------:R-:W-:Y:S02]  /*1da30*/  IADD3 R76, P2, PT, R71.reuse, R4.reuse, RZ ;  /* 0x00000004474c7210 */ /* 0x0c0fe40007f5e0ff */
[-C--:B------:R-:W-:Y:S01]  /*1da40*/  IADD3 R124, P3, PT, R46, R4.reuse, RZ ;  /* 0x000000042e7c7210 */ /* 0x080fe20007f7e0ff */
[----:B------:R-:W-:Y:S01]  /*1da50*/  STL.64 [R1+0x10], R90 ;  /* 0x0000105a01007387 */ /* 0x000fe20000100a00 */
[----:B------:R-:W-:Y:S02]  /*1da60*/  IADD3 R120, P5, PT, R44, R4, RZ ;  /* 0x000000042c787210 */ /* 0x000fe40007fbe0ff */
[----:B------:R-:W-:Y:S01]  /*1da70*/  SHF.R.S32.HI R13, RZ, 0x8, R2 ;  /* 0x00000008ff0d7819 */ /* 0x000fe20000011402 */
[----:B------:R-:W-:Y:S01]  /*1da80*/  STL.64 [R1+0x8], R88 ;  /* 0x0000085801007387 */ /* 0x000fe20000100a00 */
[----:B------:R-:W-:Y:S01]  /*1da90*/  SHF.R.S32.HI R17, RZ, 0x8, R17 ;  /* 0x00000008ff117819 */ /* 0x000fe20000011411 */
[----:B------:R-:W-:Y:S01]  /*1daa0*/  IMAD R2, R64, 0x58, RZ ;  /* 0x0000005840027824 */ /* 0x000fe200078e02ff */
[-C--:B------:R-:W-:Y:S01]  /*1dab0*/  LEA.HI.X.SX32 R129, R48, R5.reuse, 0x1, P1 ;  /* 0x0000000530817211 */ /* 0x080fe200008f0eff */
[----:B------:R0:W-:Y:S01]  /*1dac0*/  STL.64 [R1+0x910], R164 ;  /* 0x000910a401007387 */ /* 0x0001e20000100a00 */
[----:B------:R-:W-:-:S02]  /*1dad0*/  LEA.HI.X.SX32 R77, R71, R5, 0x1, P2 ;  /* 0x00000005474d7211 */ /* 0x000fc400010f0eff */
[-C--:B------:R-:W-:Y:S01]  /*1dae0*/  IADD3 R116, P1, PT, R40, R4.reuse, RZ ;  /* 0x0000000428747210 */ /* 0x080fe20007f3e0ff */
[----:B------:R2:W-:Y:S01]  /*1daf0*/  STG.E.U8 desc[UR32][R8.64], R13 ;  /* 0x0000000d08007986 */ /* 0x0005e2000c101120 */
[-C--:B------:R-:W-:Y:S02]  /*1db00*/  LEA.HI.X.SX32 R125, R46, R5.reuse, 0x1, P3 ;  /* 0x000000052e7d7211 */ /* 0x080fe400018f0eff */
[-C--:B------:R-:W-:Y:S01]  /*1db10*/  LEA.HI.X.SX32 R121, R44, R5.reuse, 0x1, P5 ;  /* 0x000000052c797211 */ /* 0x080fe200028f0eff */
[----:B------:R-:W-:Y:S01]  /*1db20*/  STG.E.U8 desc[UR32][R14.64], R38 ;  /* 0x000000260e007986 */ /* 0x000fe2000c101120 */
[-C--:B------:R-:W-:Y:S02]  /*1db30*/  IADD3 R158, P6, PT, R63, R4.reuse, RZ ;  /* 0x000000043f9e7210 */ /* 0x080fe40007fde0ff */
[-C--:B------:R-:W-:Y:S01]  /*1db40*/  IADD3 R154, P2, PT, R61, R4.reuse, RZ ;  /* 0x000000043d9a7210 */ /* 0x080fe20007f5e0ff */
[----:B0-----:R-:W0:Y:S01]  /*1db50*/  LDC R164, c[0x0][0x3e8] ;  /* 0x0000fa00ffa47b82 */ /* 0x001e220000000800 */
[-C--:B------:R-:W-:Y:S01]  /*1db60*/  IADD3 R112, P3, PT, R37, R4.reuse, RZ ;  /* 0x0000000425707210 */ /* 0x080fe20007f7e0ff */
[----:B------:R3:W-:Y:S01]  /*1db70*/  STG.E.U8 desc[UR32][R10.64], R17 ;  /* 0x000000110a007986 */ /* 0x0007e2000c101120 */
[-C--:B------:R-:W-:Y:S01]  /*1db80*/  IADD3 R108, P5, PT, R33, R4.reuse, RZ ;  /* 0x00000004216c7210 */ /* 0x080fe20007fbe0ff */
[----:B--2---:R-:W-:Y:S01]  /*1db90*/  IMAD R13, R64, 0x54, RZ ;  /* 0x00000054400d7824 */ /* 0x004fe200078e02ff */
[-C--:B------:R-:W-:Y:S01]  /*1dba0*/  LEA.HI.X.SX32 R117, R40, R5.reuse, 0x1, P1 ;  /* 0x0000000528757211 */ /* 0x080fe200008f0eff */
[C---:B------:R-:W-:Y:S01]  /*1dbb0*/  IMAD R9, R64.reuse, 0x56, RZ ;  /* 0x0000005640097824 */ /* 0x040fe200078e02ff */
[-C--:B------:R-:W-:Y:S01]  /*1dbc0*/  LEA.HI.X.SX32 R159, R63, R5.reuse, 0x1, P6 ;  /* 0x000000053f9f7211 */ /* 0x080fe200030f0eff */
[----:B------:R-:W2:Y:S01]  /*1dbd0*/  LDC R165, c[0x0][0x3e8] ;  /* 0x0000fa00ffa57b82 */ /* 0x000ea20000000800 */
[-C--:B------:R-:W-:Y:S01]  /*1dbe0*/  LEA.HI.X.SX32 R155, R61, R5.reuse, 0x1, P2 ;  /* 0x000000053d9b7211 */ /* 0x080fe200010f0eff */
[C---:B------:R-:W-:Y:S01]  /*1dbf0*/  IMAD R8, R64.reuse, 0x5a, RZ ;  /* 0x0000005a40087824 */ /* 0x040fe200078e02ff */
[-C--:B------:R-:W-:Y:S01]  /*1dc00*/  IADD3 R104, P1, PT, R29, R4.reuse, RZ ;  /* 0x000000041d687210 */ /* 0x080fe20007f3e0ff */
[----:B------:R-:W-:Y:S01]  /*1dc10*/  STL.64 [R1], R76 ;  /* 0x0000004c01007387 */ /* 0x000fe20000100a00 */
[-C--:B------:R-:W-:Y:S01]  /*1dc20*/  LEA.HI.X.SX32 R113, R37, R5.reuse, 0x1, P3 ;  /* 0x0000000525717211 */ /* 0x080fe200018f0eff */
[C---:B---3--:R-:W-:Y:S01]  /*1dc30*/  IMAD R17, R64.reuse, 0x52, RZ ;  /* 0x0000005240117824 */ /* 0x048fe200078e02ff */
[-C--:B------:R-:W-:Y:S01]  /*1dc40*/  LEA.HI.X.SX32 R109, R33, R5.reuse, 0x1, P5 ;  /* 0x00000005216d7211 */ /* 0x080fe200028f0eff */
[----:B------:R3:W-:Y:S01]  /*1dc50*/  STG.E.U8 desc[UR32][R6.64], R3 ;  /* 0x0000000306007986 */ /* 0x0007e2000c101120 */
[-C--:B------:R-:W-:Y:S01]  /*1dc60*/  IADD3 R146, P6, PT, R57, R4.reuse, RZ ;  /* 0x0000000439927210 */ /* 0x080fe20007fde0ff */
[C---:B------:R-:W-:Y:S01]  /*1dc70*/  IMAD R38, R64.reuse, 0x47, RZ ;  /* 0x0000004740267824 */ /* 0x040fe200078e02ff */
[-C--:B------:R-:W-:Y:S01]  /*1dc80*/  IADD3 R142, P2, PT, R55, R4.reuse, RZ ;  /* 0x00000004378e7210 */ /* 0x080fe20007f5e0ff */
[----:B------:R4:W-:Y:S01]  /*1dc90*/  STL [R1+0x918], R162 ;  /* 0x000918a201007387 */ /* 0x0009e20000100800 */
[-C--:B------:R-:W-:Y:S01]  /*1dca0*/  IADD3 R100, P3, PT, R25, R4.reuse, RZ ;  /* 0x0000000419647210 */ /* 0x080fe20007f7e0ff */
[C---:B------:R-:W-:Y:S01]  /*1dcb0*/  IMAD R15, R64.reuse, 0x53, RZ ;  /* 0x00000053400f7824 */ /* 0x040fe200078e02ff */
[-C--:B------:R-:W-:Y:S01]  /*1dcc0*/  IADD3 R96, P5, PT, R21, R4.reuse, RZ ;  /* 0x0000000415607210 */ /* 0x080fe20007fbe0ff */
[C---:B------:R-:W-:Y:S01]  /*1dcd0*/  IMAD R11, R64.reuse, 0x55, RZ ;  /* 0x00000055400b7824 */ /* 0x040fe200078e02ff */
[-C--:B------:R-:W-:Y:S01]  /*1dce0*/  LEA.HI.X.SX32 R105, R29, R5.reuse, 0x1, P1 ;  /* 0x000000051d697211 */ /* 0x080fe200008f0eff */
[C---:B------:R-:W-:Y:S01]  /*1dcf0*/  IMAD R10, R64.reuse, 0x5b, RZ ;  /* 0x0000005b400a7824 */ /* 0x040fe200078e02ff */
[-C--:B------:R-:W-:Y:S01]  /*1dd00*/  LEA.HI.X.SX32 R147, R57, R5.reuse, 0x1, P6 ;  /* 0x0000000539937211 */ /* 0x080fe200030f0eff */
[C---:B---3--:R-:W-:Y:S01]  /*1dd10*/  IMAD R7, R64.reuse, 0x57, RZ ;  /* 0x0000005740077824 */ /* 0x048fe200078e02ff */
[-C--:B------:R-:W-:Y:S01]  /*1dd20*/  LEA.HI.X.SX32 R143, R55, R5.reuse, 0x1, P2 ;  /* 0x00000005378f7211 */ /* 0x080fe200010f0eff */
[C---:B------:R-:W-:Y:S01]  /*1dd30*/  IMAD R6, R64.reuse, 0x59, RZ ;  /* 0x0000005940067824 */ /* 0x040fe200078e02ff */
[-C--:B------:R-:W-:Y:S01]  /*1dd40*/  IADD3 R92, P1, PT, R17, R4.reuse, RZ ;  /* 0x00000004115c7210 */ /* 0x080fe20007f3e0ff */
[----:B------:R-:W-:Y:S01]  /*1dd50*/  IMAD R14, R64, 0x5d, RZ ;  /* 0x0000005d400e7824 */ /* 0x000fe200078e02ff */
[-C--:B------:R-:W-:Y:S01]  /*1dd60*/  LEA.HI.X.SX32 R101, R25, R5.reuse, 0x1, P3 ;  /* 0x0000000519657211 */ /* 0x080fe200018f0eff */
[----:B----4-:R-:W3:Y:S01]  /*1dd70*/  LDC R162, c[0x0][0x3e8] ;  /* 0x0000fa00ffa27b82 */ /* 0x010ee20000000800 */
[----:B------:R-:W-:Y:S01]  /*1dd80*/  LEA.HI.X.SX32 R97, R21, R5, 0x1, P5 ;  /* 0x0000000515617211 */ /* 0x000fe200028f0eff */
[----:B0-----:R-:W-:Y:S01]  /*1dd90*/  IMAD R164, R164, 0x6c, RZ ;  /* 0x0000006ca4a47824 */ /* 0x001fe200078e02ff */
[-C--:B------:R-:W-:Y:S01]  /*1dda0*/  IADD3 R134, P6, PT, R51, R4.reuse, RZ ;  /* 0x0000000433867210 */ /* 0x080fe20007fde0ff */
[----:B--2---:R-:W-:Y:S01]  /*1ddb0*/  IMAD R165, R165, 0x6e, RZ ;  /* 0x0000006ea5a57824 */ /* 0x004fe200078e02ff */
[----:B------:R-:W-:-:S02]  /*1ddc0*/  IADD3 R130, P2, PT, R49, R4, RZ ;  /* 0x0000000431827210 */ /* 0x000fc40007f5e0ff */
[-C--:B------:R-:W-:Y:S02]  /*1ddd0*/  IADD3 R88, P3, PT, R13, R4.reuse, RZ ;  /* 0x000000040d587210 */ /* 0x080fe40007f7e0ff */
[-C--:B------:R-:W-:Y:S02]  /*1dde0*/  IADD3 R84, P5, PT, R9, R4.reuse, RZ ;  /* 0x0000000409547210 */ /* 0x080fe40007fbe0ff */
[-C--:B------:R-:W-:Y:S02]  /*1ddf0*/  LEA.HI.X.SX32 R93, R17, R5.reuse, 0x1, P1 ;  /* 0x00000005115d7211 */ /* 0x080fe400008f0eff */
[-C--:B------:R-:W-:Y:S02]  /*1de00*/  LEA.HI.X.SX32 R163, R67, R5.reuse, 0x1, P4 ;  /* 0x0000000543a37211 */ /* 0x080fe400020f0eff */
[-C--:B------:R-:W-:Y:S02]  /*1de10*/  LEA.HI.X.SX32 R135, R51, R5.reuse, 0x1, P6 ;  /* 0x0000000533877211 */ /* 0x080fe400030f0eff */
[----:B------:R-:W-:Y:S01]  /*1de20*/  LEA.HI.X.SX32 R131, R49, R5, 0x1, P2 ;  /* 0x0000000531837211 */ /* 0x000fe200010f0eff */
[----:B------:R0:W-:Y:S01]  /*1de30*/  STL [R1+0x90c], R163 ;  /* 0x00090ca301007387 */ /* 0x0001e20000100800 */
[----:B------:R-:W-:-:S02]  /*1de40*/  IADD3 R80, P1, PT, R2, R4, RZ ;  /* 0x0000000402507210 */ /* 0x000fc40007f3e0ff */
[-C--:B------:R-:W-:Y:S01]  /*1de50*/  LEA.HI.X.SX32 R89, R13, R5.reuse, 0x1, P3 ;  /* 0x000000050d597211 */ /* 0x080fe200018f0eff */
[----:B------:R2:W-:Y:S01]  /*1de60*/  STL [R1+0x930], R160 ;  /* 0x000930a001007387 */ /* 0x0005e20000100800 */
[----:B------:R-:W-:Y:S01]  /*1de70*/  LEA.HI.X.SX32 R85, R9, R5, 0x1, P5 ;  /* 0x0000000509557211 */ /* 0x000fe200028f0eff */
[----:B---3--:R-:W-:Y:S01]  /*1de80*/  IMAD R162, R162, 0x70, RZ ;  /* 0x00000070a2a27824 */ /* 0x008fe200078e02ff */
[-C--:B------:R-:W-:Y:S01]  /*1de90*/  IADD3 R122, P6, PT, R45, R4.reuse, RZ ;  /* 0x000000042d7a7210 */ /* 0x080fe20007fde0ff */
[----:B------:R-:W-:Y:S01]  /*1dea0*/  STL [R1+0x904], R161 ;  /* 0x000904a101007387 */ /* 0x000fe20000100800 */
[-C--:B------:R-:W-:Y:S01]  /*1deb0*/  IADD3 R118, P2, PT, R42, R4.reuse, RZ ;  /* 0x000000042a767210 */ /* 0x080fe20007f5e0ff */
[----:B0-----:R-:W0:Y:S01]  /*1dec0*/  LDC R163, c[0x0][0x3e8] ;  /* 0x0000fa00ffa37b82 */ /* 0x001e220000000800 */
[-C--:B------:R-:W-:Y:S01]  /*1ded0*/  IADD3 R76, P3, PT, R8, R4.reuse, RZ ;  /* 0x00000004084c7210 */ /* 0x080fe20007f7e0ff */
[----:B------:R3:W-:Y:S01]  /*1dee0*/  STL.64 [R1+0x920], R158 ;  /* 0x0009209e01007387 */ /* 0x0007e20000100a00 */
[----:B------:R-:W-:-:S02]  /*1def0*/  IADD3 R72, P5, PT, R12, R4, RZ ;  /* 0x000000040c487210 */ /* 0x000fc40007fbe0ff */
[-C--:B------:R-:W-:Y:S01]  /*1df00*/  LEA.HI.X.SX32 R81, R2, R5.reuse, 0x1, P1 ;  /* 0x0000000502517211 */ /* 0x080fe200008f0eff */
[----:B------:R-:W-:Y:S01]  /*1df10*/  STL [R1+0x948], R156 ;  /* 0x0009489c01007387 */ /* 0x000fe20000100800 */
[-C--:B------:R-:W-:Y:S01]  /*1df20*/  IADD3 R150, P4, PT, R59, R4.reuse, RZ ;  /* 0x000000043b967210 */ /* 0x080fe20007f9e0ff */
[----:B--2---:R-:W2:Y:S01]  /*1df30*/  LDC R160, c[0x0][0x3e8] ;  /* 0x0000fa00ffa07b82 */ /* 0x004ea20000000800 */
[-C--:B------:R-:W-:Y:S01]  /*1df40*/  LEA.HI.X.SX32 R123, R45, R5.reuse, 0x1, P6 ;  /* 0x000000052d7b7211 */ /* 0x080fe200030f0eff */
[----:B------:R-:W-:Y:S01]  /*1df50*/  STL [R1+0x908], R157 ;  /* 0x0009089d01007387 */ /* 0x000fe20000100800 */
[-C--:B------:R-:W-:Y:S02]  /*1df60*/  LEA.HI.X.SX32 R119, R42, R5.reuse, 0x1, P2 ;  /* 0x000000052a777211 */ /* 0x080fe400010f0eff */
[-C--:B------:R-:W-:Y:S01]  /*1df70*/  IADD3 R68, P1, PT, R16, R4.reuse, RZ ;  /* 0x0000000410447210 */ /* 0x080fe20007f3e0ff */
[----:B------:R4:W-:Y:S01]  /*1df80*/  STL [R1+0x970], R154 ;  /* 0x0009709a01007387 */ /* 0x0009e20000100800 */
[-C--:B------:R-:W-:Y:S01]  /*1df90*/  LEA.HI.X.SX32 R77, R8, R5.reuse, 0x1, P3 ;  /* 0x00000005084d7211 */ /* 0x080fe200018f0eff */
[----:B---3--:R-:W3:Y:S01]  /*1dfa0*/  LDC R159, c[0x0][0x3e8] ;  /* 0x0000fa00ff9f7b82 */ /* 0x008ee20000000800 */
[----:B------:R-:W-:Y:S01]  /*1dfb0*/  LEA.HI.X.SX32 R73, R12, R5, 0x1, P5 ;  /* 0x000000050c497211 */ /* 0x000fe200028f0eff */
[----:B------:R-:W-:Y:S01]  /*1dfc0*/  STL [R1+0x900], R155 ;  /* 0x0009009b01007387 */ /* 0x000fe20000100800 */
[----:B------:R-:W-:-:S02]  /*1dfd0*/  IADD3 R110, P6, PT, R35, R4, RZ ;  /* 0x00000004236e7210 */ /* 0x000fc40007fde0ff */
[-C--:B------:R-:W-:Y:S01]  /*1dfe0*/  IADD3 R106, P2, PT, R31, R4.reuse, RZ ;  /* 0x000000041f6a7210 */ /* 0x080fe20007f5e0ff */
[----:B------:R-:W-:Y:S01]  /*1dff0*/  STL.64 [R1+0x928], R152 ;  /* 0x0009289801007387 */ /* 0x000fe20000100a00 */
[-C--:B------:R-:W-:Y:S01]  /*1e000*/  IADD3 R64, P3, PT, R20, R4.reuse, RZ ;  /* 0x0000000414407210 */ /* 0x080fe20007f7e0ff */
[----:B------:R-:W1:Y:S01]  /*1e010*/  LDC R158, c[0x0][0x3e8] ;  /* 0x0000fa00ff9e7b82 */ /* 0x000e620000000800 */
[-C--:B------:R-:W-:Y:S01]  /*1e020*/  IADD3 R60, P5, PT, R24, R4.reuse, RZ ;  /* 0x00000004183c7210 */ /* 0x080fe20007fbe0ff */
[----:B0-----:R-:W-:Y:S01]  /*1e030*/  IMAD R163, R163, 0x72, RZ ;  /* 0x00000072a3a37824 */ /* 0x001fe200078e02ff */
[-C--:B------:R-:W-:Y:S02]  /*1e040*/  LEA.HI.X.SX32 R151, R59, R5.reuse, 0x1, P4 ;  /* 0x000000053b977211 */ /* 0x080fe400020f0eff */
[-C--:B------:R-:W-:Y:S02]  /*1e050*/  LEA.HI.X.SX32 R69, R16, R5.reuse, 0x1, P1 ;  /* 0x0000000510457211 */ /* 0x080fe400008f0eff */
[-C--:B------:R-:W-:Y:S01]  /*1e060*/  IADD3 R138, P4, PT, R53, R4.reuse, RZ ;  /* 0x00000004358a7210 */ /* 0x080fe20007f9e0ff */
[----:B--2---:R-:W-:Y:S01]  /*1e070*/  IMAD R160, R160, 0x6f, RZ ;  /* 0x0000006fa0a07824 */ /* 0x004fe200078e02ff */
[-C--:B------:R-:W-:Y:S01]  /*1e080*/  LEA.HI.X.SX32 R111, R35, R5.reuse, 0x1, P6 ;  /* 0x00000005236f7211 */ /* 0x080fe200030f0eff */
[----:B------:R-:W0:Y:S01]  /*1e090*/  LDC R161, c[0x0][0x3e8] ;  /* 0x0000fa00ffa17b82 */ /* 0x000e220000000800 */
[----:B------:R-:W-:Y:S01]  /*1e0a0*/  LEA.HI.X.SX32 R107, R31, R5, 0x1, P2 ;  /* 0x000000051f6b7211 */ /* 0x000fe200010f0eff */
[----:B------:R-:W-:Y:S01]  /*1e0b0*/  STL.64 [R1+0x938], R150 ;  /* 0x0009389601007387 */ /* 0x000fe20000100a00 */
[----:B------:R-:W-:-:S02]  /*1e0c0*/  IADD3 R56, P1, PT, R28, R4, RZ ;  /* 0x000000041c387210 */ /* 0x000fc40007f3e0ff */
[-C--:B------:R-:W-:Y:S01]  /*1e0d0*/  LEA.HI.X.SX32 R65, R20, R5.reuse, 0x1, P3 ;  /* 0x0000000514417211 */ /* 0x080fe200018f0eff */
[----:B---3--:R-:W-:Y:S01]  /*1e0e0*/  IMAD R159, R159, 0x6d, RZ ;  /* 0x0000006d9f9f7824 */ /* 0x008fe200078e02ff */
[-C--:B------:R-:W-:Y:S01]  /*1e0f0*/  LEA.HI.X.SX32 R61, R24, R5.reuse, 0x1, P5 ;  /* 0x00000005183d7211 */ /* 0x080fe200028f0eff */
[----:B------:R2:W-:Y:S01]  /*1e100*/  STL [R1+0x8fc], R149 ;  /* 0x0008fc9501007387 */ /* 0x0005e20000100800 */
[-C--:B------:R-:W-:Y:S01]  /*1e110*/  IADD3 R98, P6, PT, R23, R4.reuse, RZ ;  /* 0x0000000417627210 */ /* 0x080fe20007fde0ff */
[----:B----4-:R-:W3:Y:S01]  /*1e120*/  LDC R154, c[0x0][0x3e8] ;  /* 0x0000fa00ff9a7b82 */ /* 0x010ee20000000800 */
[-C--:B------:R-:W-:Y:S01]  /*1e130*/  IADD3 R94, P2, PT, R19, R4.reuse, RZ ;  /* 0x00000004135e7210 */ /* 0x080fe20007f5e0ff */
[----:B------:R-:W-:Y:S01]  /*1e140*/  STL.64 [R1+0x940], R146 ;  /* 0x0009409201007387 */ /* 0x000fe20000100a00 */
[-C--:B------:R-:W-:Y:S01]  /*1e150*/  IADD3 R52, P3, PT, R32, R4.reuse, RZ ;  /* 0x0000000420347210 */ /* 0x080fe20007f7e0ff */
[----:B-1----:R-:W-:Y:S01]  /*1e160*/  IMAD R158, R158, 0x71, RZ ;  /* 0x000000719e9e7824 */ /* 0x002fe200078e02ff */
[-C--:B------:R-:W-:Y:S01]  /*1e170*/  IADD3 R48, P5, PT, R36, R4.reuse, RZ ;  /* 0x0000000424307210 */ /* 0x080fe20007fbe0ff */
[----:B------:R-:W-:Y:S01]  /*1e180*/  STL.64 [R1+0x950], R144 ;  /* 0x0009509001007387 */ /* 0x000fe20000100a00 */
[-C--:B------:R-:W-:Y:S01]  /*1e190*/  LEA.HI.X.SX32 R139, R53, R5.reuse, 0x1, P4 ;  /* 0x00000005358b7211 */ /* 0x080fe200020f0eff */
[----:B--2---:R-:W1:Y:S01]  /*1e1a0*/  LDC R149, c[0x0][0x3e8] ;  /* 0x0000fa00ff957b82 */ /* 0x004e620000000800 */
[----:B------:R-:W-:Y:S01]  /*1e1b0*/  LEA.HI.X.SX32 R57, R28, R5, 0x1, P1 ;  /* 0x000000051c397211 */ /* 0x000fe200008f0eff */
[----:B------:R-:W-:Y:S01]  /*1e1c0*/  STL.64 [R1+0x958], R142 ;  /* 0x0009588e01007387 */ /* 0x000fe20000100a00 */
[----:B------:R-:W-:-:S02]  /*1e1d0*/  IADD3 R126, P4, PT, R47, R4, RZ ;  /* 0x000000042f7e7210 */ /* 0x000fc40007f9e0ff */
[-C--:B------:R-:W-:Y:S01]  /*1e1e0*/  LEA.HI.X.SX32 R99, R23, R5.reuse, 0x1, P6 ;  /* 0x0000000517637211 */ /* 0x080fe200030f0eff */
[----:B------:R-:W-:Y:S01]  /*1e1f0*/  STL.64 [R1+0x960], R140 ;  /* 0x0009608c01007387 */ /* 0x000fe20000100a00 */
[-C--:B------:R-:W-:Y:S01]  /*1e200*/  LEA.HI.X.SX32 R95, R19, R5.reuse, 0x1, P2 ;  /* 0x00000005135f7211 */ /* 0x080fe200010f0eff */
[----:B0-----:R-:W-:Y:S01]  /*1e210*/  IMAD R161, R161, 0x74, RZ ;  /* 0x00000074a1a17824 */ /* 0x001fe200078e02ff */
[-C--:B------:R-:W-:Y:S01]  /*1e220*/  IADD3 R44, P1, PT, R41, R4.reuse, RZ ;  /* 0x00000004292c7210 */ /* 0x080fe20007f3e0ff */
[----:B------:R0:W-:Y:S01]  /*1e230*/  STL.64 [R1+0x968], R138 ;  /* 0x0009688a01007387 */ /* 0x0001e20000100a00 */
[-C--:B------:R-:W-:Y:S02]  /*1e240*/  LEA.HI.X.SX32 R53, R32, R5.reuse, 0x1, P3 ;  /* 0x0000000520357211 */ /* 0x080fe400018f0eff */
[----:B------:R-:W-:Y:S01]  /*1e250*/  LEA.HI.X.SX32 R49, R36, R5, 0x1, P5 ;  /* 0x0000000524317211 */ /* 0x000fe200028f0eff */
[----:B------:R-:W2:Y:S01]  /*1e260*/  LDL.LU R157, [R1+0x58] ;  /* 0x00005800019d7983 */ /* 0x000ea20000300800 */
[----:B------:R-:W-:-:S02]  /*1e270*/  IADD3 R86, P6, PT, R11, R4, RZ ;  /* 0x000000040b567210 */ /* 0x000fc40007fde0ff */
[-C--:B------:R-:W-:Y:S01]  /*1e280*/  IADD3 R82, P2, PT, R7, R4.reuse, RZ ;  /* 0x0000000407527210 */ /* 0x080fe20007f5e0ff */
[----:B------:R-:W4:Y:S01]  /*1e290*/  LDL.LU R156, [R1+0x54] ;  /* 0x00005400019c7983 */ /* 0x000f220000300800 */
[-C--:B------:R-:W-:Y:S02]  /*1e2a0*/  IADD3 R40, P3, PT, R164, R4.reuse, RZ ;  /* 0x00000004a4287210 */ /* 0x080fe40007f7e0ff */
[-C--:B------:R-:W-:Y:S01]  /*1e2b0*/  IADD3 R36, P5, PT, R165, R4.reuse, RZ ;  /* 0x00000004a5247210 */ /* 0x080fe20007fbe0ff */
[----:B0-----:R-:W4:Y:S01]  /*1e2c0*/  LDL.LU.64 R138, [R1+0x40] ;  /* 0x00004000018a7983 */ /* 0x001f220000300a00 */
[-C--:B------:R-:W-:Y:S02]  /*1e2d0*/  LEA.HI.X.SX32 R127, R47, R5.reuse, 0x1, P4 ;  /* 0x000000052f7f7211 */ /* 0x080fe400020f0eff */
[----:B------:R-:W-:Y:S01]  /*1e2e0*/  LEA.HI.X.SX32 R45, R41, R5, 0x1, P1 ;  /* 0x00000005292d7211 */ /* 0x000fe200008f0eff */
[----:B------:R-:W4:Y:S01]  /*1e2f0*/  LDL.LU.64 R140, [R1+0x38] ;  /* 0x00003800018c7983 */ /* 0x000f220000300a00 */
[----:B------:R-:W-:-:S02]  /*1e300*/  IADD3 R114, P4, PT, R38, R4, RZ ;  /* 0x0000000426727210 */ /* 0x000fc40007f9e0ff */
[-C--:B------:R-:W-:Y:S02]  /*1e310*/  LEA.HI.X.SX32 R87, R11, R5.reuse, 0x1, P6 ;  /* 0x000000050b577211 */ /* 0x080fe400030f0eff */
[-C--:B------:R-:W-:Y:S02]  /*1e320*/  LEA.HI.X.SX32 R83, R7, R5.reuse, 0x1, P2 ;  /* 0x0000000507537211 */ /* 0x080fe400010f0eff */
[-C--:B------:R-:W-:Y:S02]  /*1e330*/  LEA.HI.X.SX32 R41, R164, R5.reuse, 0x1, P3 ;  /* 0x00000005a4297211 */ /* 0x080fe400018f0eff */
[----:B------:R-:W-:Y:S01]  /*1e340*/  LEA.HI.X.SX32 R37, R165, R5, 0x1, P5 ;  /* 0x00000005a5257211 */ /* 0x000fe200028f0eff */
[----:B------:R-:W0:Y:S01]  /*1e350*/  LDC R164, c[0x0][0x3e8] ;  /* 0x0000fa00ffa47b82 */ /* 0x000e220000000800 */
[-C--:B------:R-:W-:Y:S02]  /*1e360*/  IADD3 R74, P6, PT, R10, R4.reuse, RZ ;  /* 0x000000040a4a7210 */ /* 0x080fe40007fde0ff */
[----:B------:R-:W-:-:S02]  /*1e370*/  IADD3 R70, P2, PT, R14, R4, RZ ;  /* 0x000000040e467210 */ /* 0x000fc40007f5e0ff */
[-C--:B------:R-:W-:Y:S02]  /*1e380*/  LEA.HI.X.SX32 R115, R38, R5.reuse, 0x1, P4 ;  /* 0x0000000526737211 */ /* 0x080fe400020f0eff */
[-C--:B------:R-:W-:Y:S01]  /*1e390*/  IADD3 R102, P4, PT, R27, R4.reuse, RZ ;  /* 0x000000041b667210 */ /* 0x080fe20007f9e0ff */
[----:B------:R-:W1:Y:S01]  /*1e3a0*/  LDC R165, c[0x0][0x3e8] ;  /* 0x0000fa00ffa57b82 */ /* 0x000e620000000800 */
[-C--:B------:R-:W-:Y:S02]  /*1e3b0*/  LEA.HI.X.SX32 R75, R10, R5.reuse, 0x1, P6 ;  /* 0x000000050a4b7211 */ /* 0x080fe400030f0eff */
[----:B------:R-:W-:Y:S02]  /*1e3c0*/  LEA.HI.X.SX32 R71, R14, R5, 0x1, P2 ;  /* 0x000000050e477211 */ /* 0x000fe400010f0eff */
[-C--:B------:R-:W-:Y:S02]  /*1e3d0*/  IADD3 R62, P6, PT, R22, R4.reuse, RZ ;  /* 0x00000004163e7210 */ /* 0x080fe40007fde0ff */
[----:B------:R-:W-:-:S02]  /*1e3e0*/  IADD3 R58, P2, PT, R26, R4, RZ ;  /* 0x000000041a3a7210 */ /* 0x000fc40007f5e0ff */
[-C--:B------:R-:W-:Y:S02]  /*1e3f0*/  LEA.HI.X.SX32 R103, R27, R5.reuse, 0x1, P4 ;  /* 0x000000051b677211 */ /* 0x080fe400020f0eff */
[-C--:B------:R-:W-:Y:S02]  /*1e400*/  IADD3 R90, P4, PT, R15, R4.reuse, RZ ;  /* 0x000000040f5a7210 */ /* 0x080fe40007f9e0ff */
[-C--:B------:R-:W-:Y:S02]  /*1e410*/  LEA.HI.X.SX32 R63, R22, R5.reuse, 0x1, P6 ;  /* 0x00000005163f7211 */ /* 0x080fe400030f0eff */
[----:B------:R-:W-:Y:S01]  /*1e420*/  LEA.HI.X.SX32 R59, R26, R5, 0x1, P2 ;  /* 0x000000051a3b7211 */ /* 0x000fe200010f0eff */
[----:B0-----:R-:W-:Y:S01]  /*1e430*/  IMAD R164, R164, 0x73, RZ ;  /* 0x00000073a4a47824 */ /* 0x001fe200078e02ff */
[-C--:B------:R-:W-:Y:S02]  /*1e440*/  IADD3 R50, P6, PT, R34, R4.reuse, RZ ;  /* 0x0000000422327210 */ /* 0x080fe40007fde0ff */
[----:B------:R-:W-:-:S02]  /*1e450*/  IADD3 R46, P2, PT, R39, R4, RZ ;  /* 0x00000004272e7210 */ /* 0x000fc40007f5e0ff */
[-C--:B------:R-:W-:Y:S02]  /*1e460*/  LEA.HI.X.SX32 R91, R15, R5.reuse, 0x1, P4 ;  /* 0x000000050f5b7211 */ /* 0x080fe400020f0eff */
[-C--:B------:R-:W-:Y:S01]  /*1e470*/  IADD3 R78, P4, PT, R6, R4.reuse, RZ ;  /* 0x00000004064e7210 */ /* 0x080fe20007f9e0ff */
[----:B-1----:R-:W-:Y:S01]  /*1e480*/  IMAD R165, R165, 0x75, RZ ;  /* 0x00000075a5a57824 */ /* 0x002fe200078e02ff */
[-C--:B------:R-:W-:Y:S02]  /*1e490*/  LEA.HI.X.SX32 R51, R34, R5.reuse, 0x1, P6 ;  /* 0x0000000522337211 */ /* 0x080fe400030f0eff */
[-C--:B------:R-:W-:Y:S02]  /*1e4a0*/  LEA.HI.X.SX32 R47, R39, R5.reuse, 0x1, P2 ;  /* 0x00000005272f7211 */ /* 0x080fe400010f0eff */
[----:B------:R-:W-:Y:S02]  /*1e4b0*/  IADD3 R34, P2, PT, R160, R4, RZ ;  /* 0x00000004a0227210 */ /* 0x000fe40007f5e0ff */
[----:B------:R-:W-:-:S02]  /*1e4c0*/  LEA.HI.X.SX32 R79, R6, R5, 0x1, P4 ;  /* 0x00000005064f7211 */ /* 0x000fc400020f0eff */
[-C--:B------:R-:W-:Y:S02]  /*1e4d0*/  IADD3 R32, P1, PT, R162, R4.reuse, RZ ;  /* 0x00000004a2207210 */ /* 0x080fe40007f3e0ff */
[-C--:B------:R-:W-:Y:S02]  /*1e4e0*/  IADD3 R66, P4, PT, R18, R4.reuse, RZ ;  /* 0x0000000412427210 */ /* 0x080fe40007f9e0ff */
[-C--:B------:R-:W-:Y:S02]  /*1e4f0*/  LEA.HI.X.SX32 R35, R160, R5.reuse, 0x1, P2 ;  /* 0x00000005a0237211 */ /* 0x080fe400010f0eff */
[----:B------:R-:W0:Y:S01]  /*1e500*/  LDC R160, c[0x0][0x3e8] ;  /* 0x0000fa00ffa07b82 */ /* 0x000e220000000800 */
[-C--:B------:R-:W-:Y:S02]  /*1e510*/  LEA.HI.X.SX32 R33, R162, R5.reuse, 0x1, P1 ;  /* 0x00000005a2217211 */ /* 0x080fe400008f0eff */
[----:B------:R-:W-:Y:S02]  /*1e520*/  LEA.HI.X.SX32 R67, R18, R5, 0x1, P4 ;  /* 0x0000000512437211 */ /* 0x000fe400020f0eff */
[----:B------:R-:W-:-:S02]  /*1e530*/  IADD3 R54, P4, PT, R30, R4, RZ ;  /* 0x000000041e367210 */ /* 0x000fc40007f9e0ff */
[-C--:B------:R-:W-:Y:S01]  /*1e540*/  IADD3 R38, P6, PT, R159, R4.reuse, RZ ;  /* 0x000000049f267210 */ /* 0x080fe20007fde0ff */
[----:B------:R-:W1:Y:S01]  /*1e550*/  LDC R162, c[0x0][0x3e8] ;  /* 0x0000fa00ffa27b82 */ /* 0x000e620000000800 */
[-C--:B------:R-:W-:Y:S02]  /*1e560*/  IADD3 R26, P3, PT, R163, R4.reuse, RZ ;  /* 0x00000004a31a7210 */ /* 0x080fe40007f7e0ff */
[-C--:B------:R-:W-:Y:S02]  /*1e570*/  LEA.HI.X.SX32 R55, R30, R5.reuse, 0x1, P4 ;  /* 0x000000051e377211 */ /* 0x080fe400020f0eff */
[----:B------:R-:W-:Y:S02]  /*1e580*/  LEA.HI.X.SX32 R39, R159, R5, 0x1, P6 ;  /* 0x000000059f277211 */ /* 0x000fe400030f0eff */
[-C--:B------:R-:W-:Y:S01]  /*1e590*/  IADD3 R30, P6, PT, R164, R4.reuse, RZ ;  /* 0x00000004a41e7210 */ /* 0x080fe20007fde0ff */
[----:B------:R-:W3:Y:S01]  /*1e5a0*/  LDC R159, c[0x0][0x3e8] ;  /* 0x0000fa00ff9f7b82 */ /* 0x000ee20000000800 */
[----:B------:R-:W-:-:S02]  /*1e5b0*/  IADD3 R22, P2, PT, R165, R4, RZ ;  /* 0x00000004a5167210 */ /* 0x000fc40007f5e0ff */
[-C--:B------:R-:W-:Y:S02]  /*1e5c0*/  LEA.HI.X.SX32 R27, R163, R5.reuse, 0x1, P3 ;  /* 0x00000005a31b7211 */ /* 0x080fe400018f0eff */
[-C--:B------:R-:W-:Y:S02]  /*1e5d0*/  LEA.HI.X.SX32 R31, R164, R5.reuse, 0x1, P6 ;  /* 0x00000005a41f7211 */ /* 0x080fe400030f0eff */
[-C--:B------:R-:W-:Y:S01]  /*1e5e0*/  IADD3 R42, P4, PT, R43, R4.reuse, RZ ;  /* 0x000000042b2a7210 */ /* 0x080fe20007f9e0ff */
[----:B------:R-:W3:Y:S01]  /*1e5f0*/  LDC R163, c[0x0][0x3e8] ;  /* 0x0000fa00ffa37b82 */ /* 0x000ee20000000800 */
[-C--:B------:R-:W-:Y:S01]  /*1e600*/  LEA.HI.X.SX32 R23, R165, R5.reuse, 0x1, P2 ;  /* 0x00000005a5177211 */ /* 0x080fe200010f0eff */
[----:B0-----:R-:W-:Y:S01]  /*1e610*/  IMAD R160, R160, 0x77, RZ ;  /* 0x00000077a0a07824 */ /* 0x001fe200078e02ff */
[----:B------:R-:W-:Y:S02]  /*1e620*/  LEA.HI.X.SX32 R43, R43, R5, 0x1, P4 ;  /* 0x000000052b2b7211 */ /* 0x000fe400020f0eff */
[----:B------:R-:W-:-:S02]  /*1e630*/  IADD3 R28, P4, PT, R158, R4, RZ ;  /* 0x000000049e1c7210 */ /* 0x000fc40007f9e0ff */
[-C--:B------:R-:W-:Y:S01]  /*1e640*/  IADD3 R24, P5, PT, R161, R4.reuse, RZ ;  /* 0x00000004a1187210 */ /* 0x080fe20007fbe0ff */
[----:B------:R-:W0:Y:S01]  /*1e650*/  LDC R164, c[0x0][0x3e8] ;  /* 0x0000fa00ffa47b82 */ /* 0x000e220000000800 */
[----:B-1----:R-:W-:Y:S01]  /*1e660*/  IMAD R162, R162, 0x78, RZ ;  /* 0x00000078a2a27824 */ /* 0x002fe200078e02ff */
[-C--:B------:R-:W-:Y:S02]  /*1e670*/  LEA.HI.X.SX32 R29, R158, R5.reuse, 0x1, P4 ;  /* 0x000000059e1d7211 */ /* 0x080fe400020f0eff */
[-C--:B------:R-:W-:Y:S02]  /*1e680*/  IADD3 R20, P4, PT, R160, R4.reuse, RZ ;  /* 0x00000004a0147210 */ /* 0x080fe40007f9e0ff */
[----:B------:R-:W-:Y:S02]  /*1e690*/  IADD3 R18, P3, PT, R162, R4, RZ ;  /* 0x00000004a2127210 */ /* 0x000fe40007f7e0ff */
[----:B------:R-:W1:Y:S01]  /*1e6a0*/  LDC R165, c[0x0][0x3e8] ;  /* 0x0000fa00ffa57b82 */ /* 0x000e620000000800 */
[-C--:B------:R-:W-:Y:S01]  /*1e6b0*/  LEA.HI.X.SX32 R21, R160, R5.reuse, 0x1, P4 ;  /* 0x00000005a0157211 */ /* 0x080fe200020f0eff */
[----:B---3--:R-:W-:Y:S01]  /*1e6c0*/  IMAD R159, R159, 0x76, RZ ;  /* 0x000000769f9f7824 */ /* 0x008fe200078e02ff */
[----:B------:R-:W3:Y:S01]  /*1e6d0*/  LDL.LU R160, [R1+0xcc] ;  /* 0x0000cc0001a07983 */ /* 0x000ee20000300800 */
[----:B------:R-:W-:-:S03]  /*1e6e0*/  LEA.HI.X.SX32 R19, R162, R5, 0x1, P3 ;  /* 0x00000005a2137211 */ /* 0x000fc600018f0eff */
[----:B------:R-:W3:Y:S01]  /*1e6f0*/  LDL.LU.64 R142, [R1+0x30] ;  /* 0x00003000018e7983 */ /* 0x000ee20000300a00 */
[----:B------:R-:W-:Y:S01]  /*1e700*/  IMAD R163, R163, 0x79, RZ ;  /* 0x00000079a3a37824 */ /* 0x000fe200078e02ff */
[-C--:B------:R-:W-:Y:S02]  /*1e710*/  IADD3 R8, P1, PT, R159, R4.reuse, RZ ;  /* 0x000000049f087210 */ /* 0x080fe40007f3e0ff */
[----:B------:R-:W3:Y:S04]  /*1e720*/  LDL.LU.64 R144, [R1+0x28] ;  /* 0x0000280001907983 */ /* 0x000ee80000300a00 */
[----:B------:R-:W3:Y:S01]  /*1e730*/  LDL.LU R162, [R1+0xd0] ;  /* 0x0000d00001a27983 */ /* 0x000ee20000300800 */
[----:B0-----:R-:W-:Y:S01]  /*1e740*/  IMAD R164, R164, 0x7a, RZ ;  /* 0x0000007aa4a47824 */ /* 0x001fe200078e02ff */
[----:B------:R-:W-:-:S02]  /*1e750*/  IADD3 R12, P6, PT, R163, R4, RZ ;  /* 0x00000004a30c7210 */ /* 0x000fc40007fde0ff */
[----:B------:R-:W3:Y:S01]  /*1e760*/  LDL.LU.64 R146, [R1+0x20] ;  /* 0x0000200001927983 */ /* 0x000ee20000300a00 */
[-C--:B------:R-:W-:Y:S01]  /*1e770*/  LEA.HI.X.SX32 R25, R161, R5.reuse, 0x1, P5 ;  /* 0x00000005a1197211 */ /* 0x080fe200028f0eff */
[----:B-1----:R-:W-:Y:S01]  /*1e780*/  IMAD R165, R165, 0x7b, RZ ;  /* 0x0000007ba5a57824 */ /* 0x002fe200078e02ff */
[-C--:B------:R-:W-:Y:S01]  /*1e790*/  IADD3 R16, P5, PT, R164, R4.reuse, RZ ;  /* 0x00000004a4107210 */ /* 0x080fe20007fbe0ff */
[----:B------:R-:W3:Y:S01]  /*1e7a0*/  LDL.LU.64 R150, [R1+0x18] ;  /* 0x0000180001967983 */ /* 0x000ee20000300a00 */
[-C--:B------:R-:W-:Y:S01]  /*1e7b0*/  LEA.HI.X.SX32 R13, R163, R5.reuse, 0x1, P6 ;  /* 0x00000005a30d7211 */ /* 0x080fe200030f0eff */
[----:B------:R-:W0:Y:S01]  /*1e7c0*/  LDC R161, c[0x0][0x3e8] ;  /* 0x0000fa00ffa17b82 */ /* 0x000e220000000800 */
[----:B------:R-:W-:Y:S01]  /*1e7d0*/  IADD3 R14, P2, PT, R165, R4, RZ ;  /* 0x00000004a50e7210 */ /* 0x000fe20007f5e0ff */
[----:B------:R-:W3:Y:S01]  /*1e7e0*/  LDL.LU.64 R152, [R1+0x10] ;  /* 0x0000100001987983 */ /* 0x000ee20000300a00 */
[----:B------:R-:W-:-:S03]  /*1e7f0*/  LEA.HI.X.SX32 R9, R159, R5, 0x1, P1 ;  /* 0x000000059f097211 */ /* 0x000fc600008f0eff */
[----:B------:R-:W3:Y:S01]  /*1e800*/  LDL.LU R163, [R1+0xd8] ;  /* 0x0000d80001a37983 */ /* 0x000ee20000300800 */
[-C--:B------:R-:W-:Y:S02]  /*1e810*/  LEA.HI.X.SX32 R17, R164, R5.reuse, 0x1, P5 ;  /* 0x00000005a4117211 */ /* 0x080fe400028f0eff */
[-C--:B------:R-:W-:Y:S01]  /*1e820*/  LEA.HI.X.SX32 R15, R165, R5.reuse, 0x1, P2 ;  /* 0x00000005a50f7211 */ /* 0x080fe200010f0eff */
[----:B------:R-:W3:Y:S04]  /*1e830*/  LDL.LU.64 R158, [R1+0x8] ;  /* 0x00000800019e7983 */ /* 0x000ee80000300a00 */
[----:B------:R-:W3:Y:S01]  /*1e840*/  LDL.LU.64 R164, [R1] ;  /* 0x0000000001a47983 */ /* 0x000ee20000300a00 */
[C---:B------:R-:W-:Y:S02]  /*1e850*/  IADD3 R6, P4, PT, R0.reuse, R4, RZ ;  /* 0x0000000400067210 */ /* 0x040fe40007f9e0ff */
[----:B------:R-:W-:Y:S01]  /*1e860*/  PRMT R3, R3, 0x9910, RZ ;  /* 0x0000991003037816 */ /* 0x000fe200000000ff */
[----:B------:R-:W-:Y:S01]  /*1e870*/  IMAD R149, R149, 0x7e, RZ ;  /* 0x0000007e95957824 */ /* 0x000fe200078e02ff */
[----:B------:R-:W-:Y:S01]  /*1e880*/  LEA.HI.X.SX32 R7, R0, R5, 0x1, P4 ;  /* 0x0000000500077211 */ /* 0x000fe200020f0eff */
[----:B------:R-:W-:Y:S01]  /*1e890*/  IMAD R154, R154, 0x7f, RZ ;  /* 0x0000007f9a9a7824 */ /* 0x000fe200078e02ff */
[----:B------:R-:W-:Y:S01]  /*1e8a0*/  SHF.R.S32.HI R0, RZ, 0x8, R3 ;  /* 0x00000008ff007819 */ /* 0x000fe20000011403 */
[----:B------:R-:W3:Y:S01]  /*1e8b0*/  LDL.LU R155, [R1+0xdc] ;  /* 0x0000dc00019b7983 */ /* 0x000ee20000300800 */
[----:B0-----:R-:W-:-:S05]  /*1e8c0*/  IMAD R161, R161, 0x7c, RZ ;  /* 0x0000007ca1a17824 */ /* 0x001fca00078e02ff */
[----:B------:R-:W-:-:S04]  /*1e8d0*/  IADD3 R10, P1, PT, R161, R4, RZ ;  /* 0x00000004a10a7210 */ /* 0x000fc80007f3e0ff */
[-C--:B------:R-:W-:Y:S02]  /*1e8e0*/  LEA.HI.X.SX32 R11, R161, R5.reuse, 0x1, P1 ;  /* 0x00000005a10b7211 */ /* 0x080fe400008f0eff */
[CC--:B------:R-:W-:Y:S02]  /*1e8f0*/  IADD3 R2, P3, PT, R149.reuse, R4.reuse, RZ ;  /* 0x0000000495027210 */ /* 0x0c0fe40007f7e0ff */
[C---:B------:R-:W-:Y:S02]  /*1e900*/  IADD3 R4, P6, PT, R154.reuse, R4, RZ ;  /* 0x000000049a047210 */ /* 0x040fe40007fde0ff */
[-C--:B------:R-:W-:Y:S02]  /*1e910*/  LEA.HI.X.SX32 R3, R149, R5.reuse, 0x1, P3 ;  /* 0x0000000595037211 */ /* 0x080fe400018f0eff */
[----:B------:R-:W3:Y:S01]  /*1e920*/  LDL.LU R149, [R1+0xe0] ;  /* 0x0000e00001957983 */ /* 0x000ee20000300800 */
[----:B------:R-:W-:-:S03]  /*1e930*/  LEA.HI.X.SX32 R5, R154, R5, 0x1, P6 ;  /* 0x000000059a057211 */ /* 0x000fc600030f0eff */
[----:B------:R-:W3:Y:S01]  /*1e940*/  LDL.LU R154, [R1+0x970] ;  /* 0x00097000019a7983 */ /* 0x000ee20000300800 */
[----:B--2---:R-:W-:-:S03]  /*1e950*/  PRMT R161, R157, 0x9910, RZ ;  /* 0x000099109da17816 */ /* 0x004fc600000000ff */
[----:B----4-:R0:W-:Y:S01]  /*1e960*/  STG.E.U8 desc[UR32][R138.64], R0 ;  /* 0x000000008a007986 */ /* 0x0101e2000c101120 */
[----:B------:R-:W-:-:S03]  /*1e970*/  SHF.R.S32.HI R161, RZ, 0x8, R161 ;  /* 0x00000008ffa17819 */ /* 0x000fc600000114a1 */
[----:B------:R1:W-:Y:S01]  /*1e980*/  STG.E.U8 desc[UR32][R140.64], R157 ;  /* 0x0000009d8c007986 */ /* 0x0003e2000c101120 */
[----:B0-----:R-:W-:-:S03]  /*1e990*/  PRMT R0, R156, 0x9910, RZ ;  /* 0x000099109c007816 */ /* 0x001fc600000000ff */
[----:B------:R-:W2:Y:S02]  /*1e9a0*/  LDL.LU.64 R138, [R1+0x968] ;  /* 0x00096800018a7983 */ /* 0x000ea40000300a00 */
[----:B-1----:R-:W-:Y:S02]  /*1e9b0*/  IMAD.MOV.U32 R157, RZ, RZ, R0 ;  /* 0x000000ffff9d7224 */ /* 0x002fe400078e0000 */
[----:B------:R-:W4:Y:S03]  /*1e9c0*/  LDL.LU.64 R140, [R1+0x960] ;  /* 0x00096000018c7983 */ /* 0x000f260000300a00 */
[----:B------:R-:W-:Y:S01]  /*1e9d0*/  SHF.R.S32.HI R157, RZ, 0x8, R157 ;  /* 0x00000008ff9d7819 */ /* 0x000fe2000001149d */
[----:B------:R-:W2:Y:S04]  /*1e9e0*/  LDL.LU R0, [R1+0xe4] ;  /* 0x0000e40001007983 */ /* 0x000ea80000300800 */
[----:B---3--:R0:W-:Y:S04]  /*1e9f0*/  STG.E.U8 desc[UR32][R142.64], R161 ;  /* 0x000000a18e007986 */ /* 0x0081e8000c101120 */
[----:B------:R1:W-:Y:S01]  /*1ea00*/  STG.E.U8 desc[UR32][R144.64], R156 ;  /* 0x0000009c90007986 */ /* 0x0003e2000c101120 */
[----:B0-----:R-:W-:-:S03]  /*1ea10*/  PRMT R161, R160, 0x9910, RZ ;  /* 0x00009910a0a17816 */ /* 0x001fc600000000ff */
[----:B------:R0:W-:Y:S01]  /*1ea20*/  STG.E.U8 desc[UR32][R146.64], R157 ;  /* 0x0000009d92007986 */ /* 0x0001e2000c101120 */
[----:B------:R-:W-:-:S03]  /*1ea30*/  SHF.R.S32.HI R161, RZ, 0x8, R161 ;  /* 0x00000008ffa17819 */ /* 0x000fc600000114a1 */
[----:B------:R-:W3:Y:S04]  /*1ea40*/  LDL.LU.64 R142, [R1+0x958] ;  /* 0x00095800018e7983 */ /* 0x000ee80000300a00 */
[----:B-1----:R-:W2:Y:S01]  /*1ea50*/  LDL.LU.64 R144, [R1+0x950] ;  /* 0x0009500001907983 */ /* 0x002ea20000300a00 */
[----:B0-----:R-:W-:-:S03]  /*1ea60*/  PRMT R157, R162, 0x9910, RZ ;  /* 0x00009910a29d7816 */ /* 0x001fc600000000ff */
[----:B------:R-:W2:Y:S01]  /*1ea70*/  LDL.LU R156, [R1+0x948] ;  /* 0x00094800019c7983 */ /* 0x000ea20000300800 */
[----:B------:R-:W-:-:S03]  /*1ea80*/  SHF.R.S32.HI R157, RZ, 0x8, R157 ;  /* 0x00000008ff9d7819 */ /* 0x000fc6000001149d */
[----:B------:R-:W2:Y:S04]  /*1ea90*/  LDL.LU.64 R146, [R1+0x940] ;  /* 0x0009400001927983 */ /* 0x000ea80000300a00 */
[----:B------:R0:W-:Y:S04]  /*1eaa0*/  STG.E.U8 desc[UR32][R150.64], R160 ;  /* 0x000000a096007986 */ /* 0x0001e8000c101120 */
[----:B------:R1:W-:Y:S04]  /*1eab0*/  STG.E.U8 desc[UR32][R152.64], R161 ;  /* 0x000000a198007986 */ /* 0x0003e8000c101120 */
[----:B------:R1:W-:Y:S04]  /*1eac0*/  STG.E.U8 desc[UR32][R158.64], R162 ;  /* 0x000000a29e007986 */ /* 0x0003e8000c101120 */
[----:B0-----:R-:W2:Y:S04]  /*1ead0*/  LDL.LU.64 R150, [R1+0x938] ;  /* 0x0009380001967983 */ /* 0x001ea80000300a00 */
[----:B------:R-:W2:Y:S04]  /*1eae0*/  LDL.LU R160, [R1+0x930] ;  /* 0x0009300001a07983 */ /* 0x000ea80000300800 */
[----:B-1----:R-:W2:Y:S04]  /*1eaf0*/  LDL.LU.64 R152, [R1+0x928] ;  /* 0x0009280001987983 */ /* 0x002ea80000300a00 */
[----:B------:R-:W2:Y:S04]  /*1eb00*/  LDL.LU.64 R158, [R1+0x920] ;  /* 0x00092000019e7983 */ /* 0x000ea80000300a00 */
[----:B------:R-:W2:Y:S04]  /*1eb10*/  LDL.LU R162, [R1+0x918] ;  /* 0x0009180001a27983 */ /* 0x000ea80000300800 */
[----:B------:R0:W-:Y:S04]  /*1eb20*/  STG.E.U8 desc[UR32][R164.64], R157 ;  /* 0x0000009da4007986 */ /* 0x0001e8000c101120 */
[----:B0-----:R-:W2:Y:S01]  /*1eb30*/  LDL.LU.64 R164, [R1+0x910] ;  /* 0x0009100001a47983 */ /* 0x001ea20000300a00 */
[----:B------:R-:W-:-:S02]  /*1eb40*/  PRMT R161, R163, 0x9910, RZ ;  /* 0x00009910a3a17816 */ /* 0x000fc400000000ff */
[----:B------:R-:W-:Y:S01]  /*1eb50*/  PRMT R157, R155, 0x9910, RZ ;  /* 0x000099109b9d7816 */ /* 0x000fe200000000ff */
[----:B--2---:R0:W-:Y:S04]  /*1eb60*/  STG.E.U8 desc[UR32][R164.64], R163 ;  /* 0x000000a3a4007986 */ /* 0x0041e8000c101120 */
[----:B0-----:R-:W2:Y:S01]  /*1eb70*/  LDL.LU R163, [R1+0x90c] ;  /* 0x00090c0001a37983 */ /* 0x001ea20000300800 */
[----:B------:R-:W-:Y:S01]  /*1eb80*/  SHF.R.S32.HI R161, RZ, 0x8, R161 ;  /* 0x00000008ffa17819 */ /* 0x000fe200000114a1 */
[----:B------:R-:W-:Y:S02]  /*1eb90*/  IMAD.MOV.U32 R164, RZ, RZ, R157 ;  /* 0x000000ffffa47224 */ /* 0x000fe400078e009d */
[----:B------:R-:W3:Y:S04]  /*1eba0*/  LDL.LU R165, [R1+0xf0] ;  /* 0x0000f00001a57983 */ /* 0x000ee80000300800 */
[----:B------:R-:W3:Y:S04]  /*1ebb0*/  LDL.LU R157, [R1+0x908] ;  /* 0x00090800019d7983 */ /* 0x000ee80000300800 */
[----:B--2---:R0:W-:Y:S04]  /*1ebc0*/  STG.E.U8 desc[UR32][R162.64], R161 ;  /* 0x000000a1a2007986 */ /* 0x0041e8000c101120 */
[----:B0-----:R-:W2:Y:S01]  /*1ebd0*/  LDL.LU R161, [R1+0x904] ;  /* 0x0009040001a17983 */ /* 0x001ea20000300800 */
[----:B------:R-:W-:-:S02]  /*1ebe0*/  PRMT R163, R149, 0x9910, RZ ;  /* 0x0000991095a37816 */ /* 0x000fc400000000ff */
[----:B------:R-:W-:Y:S01]  /*1ebf0*/  SHF.R.S32.HI R162, RZ, 0x8, R164 ;  /* 0x00000008ffa27819 */ /* 0x000fe200000114a4 */
[----:B--2---:R0:W-:Y:S04]  /*1ec00*/  STG.E.U8 desc[UR32][R160.64], R155 ;  /* 0x0000009ba0007986 */ /* 0x0041e8000c101120 */
[----:B0-----:R-:W2:Y:S01]  /*1ec10*/  LDL.LU R155, [R1+0x900] ;  /* 0x00090000019b7983 */ /* 0x001ea20000300800 */
[----:B------:R-:W-:-:S03]  /*1ec20*/  IMAD.MOV.U32 R160, RZ, RZ, R163 ;  /* 0x000000ffffa07224 */ /* 0x000fc600078e00a3 */
[----:B------:R-:W4:Y:S04]  /*1ec30*/  LDL.LU R161, [R1+0xec] ;  /* 0x0000ec0001a17983 */ /* 0x000f280000300800 */
[----:B------:R-:W4:Y:S04]  /*1ec40*/  LDL.LU R163, [R1+0x100] ;  /* 0x0001000001a37983 */ /* 0x000f280000300800 */
[----:B------:R0:W-:Y:S04]  /*1ec50*/  STG.E.U8 desc[UR32][R158.64], R162 ;  /* 0x000000a29e007986 */ /* 0x0001e8000c101120 */
[----:B---3--:R1:W-:Y:S04]  /*1ec60*/  STG.E.U8 desc[UR32][R156.64], R149 ;  /* 0x000000959c007986 */ /* 0x0083e8000c101120 */
[----:B0-----:R-:W3:Y:S01]  /*1ec70*/  LDL.LU R162, [R1+0xfc] ;  /* 0x0000fc0001a27983 */ /* 0x001ee20000300800 */
[----:B------:R-:W-:-:S03]  /*1ec80*/  SHF.R.S32.HI R158, RZ, 0x8, R160 ;  /* 0x00000008ff9e7819 */ /* 0x000fc600000114a0 */
[----:B------:R-:W3:Y:S04]  /*1ec90*/  LDL.LU R160, [R1+0xf8] ;  /* 0x0000f80001a07983 */ /* 0x000ee80000300800 */
[----:B-1----:R-:W3:Y:S04]  /*1eca0*/  LDL.LU R149, [R1+0x8fc] ;  /* 0x0008fc0001957983 */ /* 0x002ee80000300800 */
[----:B------:R-:W3:Y:S01]  /*1ecb0*/  LDL.LU R164, [R1+0xf4] ;  /* 0x0000f40001a47983 */ /* 0x000ee20000300800 */
[----:B------:R-:W-:-:S05]  /*1ecc0*/  PRMT R159, R0, 0x9910, RZ ;  /* 0x00009910009f7816 */ /* 0x000fca00000000ff */
[----:B------:R-:W-:-:S05]  /*1ecd0*/  IMAD.MOV.U32 R156, RZ, RZ, R159 ;  /* 0x000000ffff9c7224 */ /* 0x000fca00078e009f */
[----:B------:R-:W-:Y:S01]  /*1ece0*/  SHF.R.S32.HI R156, RZ, 0x8, R156 ;  /* 0x00000008ff9c7819 */ /* 0x000fe2000001149c */
[----:B--2---:R-:W-:Y:S04]  /*1ecf0*/  STG.E.U8 desc[UR32][R154.64], R158 ;  /* 0x0000009e9a007986 */ /* 0x004fe8000c101120 */
[----:B------:R0:W-:Y:S04]  /*1ed00*/  STG.E.U8 desc[UR32][R152.64], R0 ;  /* 0x0000000098007986 */ /* 0x0001e8000c101120 */
[----:B0-----:R-:W2:Y:S04]  /*1ed10*/  LDL.LU R0, [R1+0x8f8] ;  /* 0x0008f80001007983 */ /* 0x001ea80000300800 */
[----:B------:R-:W2:Y:S01]  /*1ed20*/  LDL.LU R157, [R1+0xe8] ;  /* 0x0000e800019d7983 */ /* 0x000ea20000300800 */
[----:B----4-:R-:W-:-:S03]  /*1ed30*/  PRMT R154, R161, 0x9910, RZ ;  /* 0x00009910a19a7816 */ /* 0x010fc600000000ff */
[----:B------:R-:W-:Y:S02]  /*1ed40*/  STG.E.U8 desc[UR32][R150.64], R156 ;  /* 0x0000009c96007986 */ /* 0x000fe4000c101120 */
[----:B------:R-:W-:Y:S02]  /*1ed50*/  IMAD.MOV.U32 R152, RZ, RZ, R154 ;  /* 0x000000ffff987224 */ /* 0x000fe400078e009a */
[----:B---3--:R0:W-:Y:S03]  /*1ed60*/  STG.E.U8 desc[UR32][R148.64], R161 ;  /* 0x000000a194007986 */ /* 0x0081e6000c101120 */
[----:B------:R-:W-:Y:S01]  /*1ed70*/  SHF.R.S32.HI R152, RZ, 0x8, R152 ;  /* 0x00000008ff987819 */ /* 0x000fe20000011498 */
[----:B0-----:R-:W3:Y:S01]  /*1ed80*/  LDL.LU R161, [R1+0xd4] ;  /* 0x0000d40001a17983 */ /* 0x001ee20000300800 */
[----:B------:R-:W-:-:S03]  /*1ed90*/  PRMT R150, R165, 0x9910, RZ ;  /* 0x00009910a5967816 */ /* 0x000fc600000000ff */
[----:B------:R-:W-:Y:S04]  /*1eda0*/  STG.E.U8 desc[UR32][R146.64], R152 ;  /* 0x0000009892007986 */ /* 0x000fe8000c101120 */
[----:B------:R0:W-:Y:S04]  /*1edb0*/  STG.E.U8 desc[UR32][R144.64], R165 ;  /* 0x000000a590007986 */ /* 0x0001e8000c101120 */
[----:B0-----:R-:W4:Y:S01]  /*1edc0*/  LDL.LU R165, [R1+0xc8] ;  /* 0x0000c80001a57983 */ /* 0x001f220000300800 */
[----:B------:R-:W-:Y:S02]  /*1edd0*/  SHF.R.S32.HI R150, RZ, 0x8, R150 ;  /* 0x00000008ff967819 */ /* 0x000fe40000011496 */
[----:B------:R-:W-:-:S03]  /*1ede0*/  PRMT R146, R160, 0x9910, RZ ;  /* 0x00009910a0927816 */ /* 0x000fc600000000ff */
[----:B------:R-:W-:Y:S04]  /*1edf0*/  STG.E.U8 desc[UR32][R142.64], R150 ;  /* 0x000000968e007986 */ /* 0x000fe8000c101120 */
[----:B------:R0:W-:Y:S01]  /*1ee00*/  STG.E.U8 desc[UR32][R140.64], R160 ;  /* 0x000000a08c007986 */ /* 0x0001e2000c101120 */
[----:B------:R-:W-:-:S03]  /*1ee10*/  SHF.R.S32.HI R146, RZ, 0x8, R146 ;  /* 0x00000008ff927819 */ /* 0x000fc60000011492 */
[----:B0-----:R-:W4:Y:S01]  /*1ee20*/  LDL.LU R160, [R1+0xbc] ;  /* 0x0000bc0001a07983 */ /* 0x001f220000300800 */
[----:B------:R-:W-:-:S03]  /*1ee30*/  PRMT R142, R162, 0x9910, RZ ;  /* 0x00009910a28e7816 */ /* 0x000fc600000000ff */
[----:B------:R-:W-:Y:S04]  /*1ee40*/  STG.E.U8 desc[UR32][R138.64], R146 ;  /* 0x000000928a007986 */ /* 0x000fe8000c101120 */
[----:B------:R0:W-:Y:S01]  /*1ee50*/  STG.E.U8 desc[UR32][R136.64], R162 ;  /* 0x000000a288007986 */ /* 0x0001e2000c101120 */
[----:B------:R-:W-:-:S03]  /*1ee60*/  SHF.R.S32.HI R142, RZ, 0x8, R142 ;  /* 0x00000008ff8e7819 */ /* 0x000fc6000001148e */
[----:B0-----:R-:W4:Y:S01]  /*1ee70*/  LDL.LU R162, [R1+0xb8] ;  /* 0x0000b80001a27983 */ /* 0x001f220000300800 */
[----:B------:R-:W-:-:S04]  /*1ee80*/  PRMT R138, R163, 0x9910, RZ ;  /* 0x00009910a38a7816 */ /* 0x000fc800000000ff */
[----:B------:R-:W-:Y:S01]  /*1ee90*/  SHF.R.S32.HI R138, RZ, 0x8, R138 ;  /* 0x00000008ff8a7819 */ /* 0x000fe2000001148a */
[----:B------:R0:W-:Y:S04]  /*1eea0*/  STG.E.U8 desc[UR32][R134.64], R142 ;  /* 0x0000008e86007986 */ /* 0x0001e8000c101120 */
[----:B------:R1:W-:Y:S04]  /*1eeb0*/  STG.E.U8 desc[UR32][R132.64], R163 ;  /* 0x000000a384007986 */ /* 0x0003e8000c101120 */
[----:B------:R-:W-:Y:S01]  /*1eec0*/  STG.E.U8 desc[UR32][R130.64], R138 ;  /* 0x0000008a82007986 */ /* 0x000fe2000c101120 */
[----:B0-----:R-:W-:-:S03]  /*1eed0*/  PRMT R134, R164, 0x9910, RZ ;  /* 0x00009910a4867816 */ /* 0x001fc600000000ff */
[----:B------:R0:W-:Y:S04]  /*1eee0*/  STG.E.U8 desc[UR32][R128.64], R164 ;  /* 0x000000a480007986 */ /* 0x0001e8000c101120 */
[----:B-1----:R-:W4:Y:S04]  /*1eef0*/  LDL.LU R163, [R1+0xb4] ;  /* 0x0000b40001a37983 */ /* 0x002f280000300800 */
[----:B0-----:R-:W4:Y:S01]  /*1ef00*/  LDL.LU R164, [R1+0xb0] ;  /* 0x0000b00001a47983 */ /* 0x001f220000300800 */
[----:B------:R-:W-:-:S05]  /*1ef10*/  SHF.R.S32.HI R139, RZ, 0x8, R134 ;  /* 0x00000008ff8b7819 */ /* 0x000fca0000011486 */
[----:B------:R-:W-:Y:S01]  /*1ef20*/  STG.E.U8 desc[UR32][R126.64], R139 ;  /* 0x0000008b7e007986 */ /* 0x000fe2000c101120 */
[----:B--2---:R-:W-:-:S03]  /*1ef30*/  PRMT R140, R157, 0x9910, RZ ;  /* 0x000099109d8c7816 */ /* 0x004fc600000000ff */
[----:B------:R0:W-:Y:S02]  /*1ef40*/  STG.E.U8 desc[UR32][R124.64], R157 ;  /* 0x0000009d7c007986 */ /* 0x0001e4000c101120 */
[----:B------:R-:W-:Y:S02]  /*1ef50*/  IMAD.MOV.U32 R136, RZ, RZ, R140 ;  /* 0x000000ffff887224 */ /* 0x000fe400078e008c */
[----:B0-----:R-:W2:Y:S03]  /*1ef60*/  LDL.LU R157, [R1+0xac] ;  /* 0x0000ac00019d7983 */ /* 0x001ea60000300800 */
[----:B------:R-:W-:-:S05]  /*1ef70*/  SHF.R.S32.HI R135, RZ, 0x8, R136 ;  /* 0x00000008ff877819 */ /* 0x000fca0000011488 */
[----:B------:R-:W-:Y:S01]  /*1ef80*/  STG.E.U8 desc[UR32][R122.64], R135 ;  /* 0x000000877a007986 */ /* 0x000fe2000c101120 */
[----:B---3--:R-:W-:-:S03]  /*1ef90*/  PRMT R134, R161, 0x9910, RZ ;  /* 0x00009910a1867816 */ /* 0x008fc600000000ff */
[----:B------:R0:W-:Y:S02]  /*1efa0*/  STG.E.U8 desc[UR32][R120.64], R161 ;  /* 0x000000a178007986 */ /* 0x0001e4000c101120 */
[----:B------:R-:W-:Y:S02]  /*1efb0*/  IMAD.MOV.U32 R132, RZ, RZ, R134 ;  /* 0x000000ffff847224 */ /* 0x000fe400078e0086 */
[----:B0-----:R-:W3:Y:S03]  /*1efc0*/  LDL.LU R161, [R1+0xa8] ;  /* 0x0000a80001a17983 */ /* 0x001ee60000300800 */
[----:B------:R-:W-:-:S05]  /*1efd0*/  SHF.R.S32.HI R131, RZ, 0x8, R132 ;  /* 0x00000008ff837819 */ /* 0x000fca0000011484 */
[----:B------:R-:W-:Y:S01]  /*1efe0*/  STG.E.U8 desc[UR32][R118.64], R131 ;  /* 0x0000008376007986 */ /* 0x000fe2000c101120 */
[----:B----4-:R-:W-:-:S03]  /*1eff0*/  PRMT R130, R165, 0x9910, RZ ;  /* 0x00009910a5827816 */ /* 0x010fc600000000ff */
[----:B------:R0:W-:Y:S04]  /*1f000*/  STG.E.U8 desc[UR32][R116.64], R165 ;  /* 0x000000a574007986 */ /* 0x0001e8000c101120 */
[----:B0-----:R-:W4:Y:S01]  /*1f010*/  LDL.LU R165, [R1+0xa4] ;  /* 0x0000a40001a57983 */ /* 0x001f220000300800 */
[----:B------:R-:W-:-:S05]  /*1f020*/  IMAD.MOV.U32 R128, RZ, RZ, R130 ;  /* 0x000000ffff807224 */ /* 0x000fca00078e0082 */
[----:B------:R-:W-:Y:S02]  /*1f030*/  SHF.R.S32.HI R127, RZ, 0x8, R128 ;  /* 0x00000008ff7f7819 */ /* 0x000fe40000011480 */
[----:B------:R-:W-:-:S03]  /*1f040*/  PRMT R126, R160, 0x9910, RZ ;  /* 0x00009910a07e7816 */ /* 0x000fc600000000ff */
[----:B------:R-:W-:Y:S04]  /*1f050*/  STG.E.U8 desc[UR32][R114.64], R127 ;  /* 0x0000007f72007986 */ /* 0x000fe8000c101120 */
[----:B------:R0:W-:Y:S01]  /*1f060*/  STG.E.U8 desc[UR32][R112.64], R160 ;  /* 0x000000a070007986 */ /* 0x0001e2000c101120 */
[----:B------:R-:W-:-:S03]  /*1f070*/  IMAD.MOV.U32 R124, RZ, RZ, R126 ;  /* 0x000000ffff7c7224 */ /* 0x000fc600078e007e */
[----:B0-----:R-:W4:Y:S02]  /*1f080*/  LDL.LU R160, [R1+0xa0] ;  /* 0x0000a00001a07983 */ /* 0x001f240000300800 */
        /* <DEDUP_REMOVED lines=10> */
[----:B------:R-:W-:Y:S01]  /*1f130*/  PRMT R114, R164, 0x9910, RZ ;  /* 0x00009910a4727816 */ /* 0x000fe200000000ff */
[----:B------:R-:W-:Y:S02]  /*1f140*/  IMAD.MOV.U32 R116, RZ, RZ, R118 ;  /* 0x000000ffff747224 */ /* 0x000fe400078e0076 */
[----:B0-----:R-:W4:Y:S02]  /*1f150*/  LDL.LU R163, [R1+0x98] ;  /* 0x0000980001a37983 */ /* 0x001f240000300800 */
[----:B------:R-:W-:Y:S01]  /*1f160*/  IMAD.MOV.U32 R112, RZ, RZ, R114 ;  /* 0x000000ffff707224 */ /* 0x000fe200078e0072 */
[----:B------:R-:W-:-:S04]  /*1f170*/  SHF.R.S32.HI R115, RZ, 0x8, R116 ;  /* 0x00000008ff737819 */ /* 0x000fc80000011474 */
[----:B------:R-:W-:Y:S01]  /*1f180*/  SHF.R.S32.HI R111, RZ, 0x8, R112 ;  /* 0x00000008ff6f7819 */ /* 0x000fe20000011470 */
[----:B------:R-:W-:Y:S04]  /*1f190*/  STG.E.U8 desc[UR32][R102.64], R115 ;  /* 0x0000007366007986 */ /* 0x000fe8000c101120 */
[----:B------:R0:W-:Y:S04]  /*1f1a0*/  STG.E.U8 desc[UR32][R100.64], R164 ;  /* 0x000000a464007986 */ /* 0x0001e8000c101120 */
[----:B------:R-:W-:Y:S04]  /*1f1b0*/  STG.E.U8 desc[UR32][R98.64], R111 ;  /* 0x0000006f62007986 */ /* 0x000fe8000c101120 */
[----:B0-----:R-:W4:Y:S01]  /*1f1c0*/  LDL.LU R164, [R1+0x94] ;  /* 0x0000940001a47983 */ /* 0x001f220000300800 */
        /* <DEDUP_REMOVED lines=17> */
[----:B------:R-:W-:-:S05]  /*1f2e0*/  PRMT R98, R160, 0x9910, RZ ;  /* 0x00009910a0627816 */ /* 0x000fca00000000ff */
[----:B------:R-:W-:Y:S01]  /*1f2f0*/  IMAD.MOV.U32 R96, RZ, RZ, R98 ;  /* 0x000000ffff607224 */ /* 0x000fe200078e0062 */
[----:B------:R-:W-:Y:S04]  /*1f300*/  STG.E.U8 desc[UR32][R86.64], R99 ;  /* 0x0000006356007986 */ /* 0x000fe8000c101120 */
[----:B------:R-:W-:Y:S01]  /*1f310*/  SHF.R.S32.HI R95, RZ, 0x8, R96 ;  /* 0x00000008ff5f7819 */ /* 0x000fe20000011460 */
[----:B------:R0:W-:Y:S04]  /*1f320*/  STG.E.U8 desc[UR32][R84.64], R160 ;  /* 0x000000a054007986 */ /* 0x0001e8000c101120 */
[----:B------:R-:W-:Y:S01]  /*1f330*/  STG.E.U8 desc[UR32][R82.64], R95 ;  /* 0x0000005f52007986 */ /* 0x000fe2000c101120 */
[----:B------:R-:W-:-:S03]  /*1f340*/  PRMT R94, R162, 0x9910, RZ ;  /* 0x00009910a25e7816 */ /* 0x000fc600000000ff */
[----:B0-----:R-:W4:Y:S04]  /*1f350*/  LDL.LU R160, [R1+0x84] ;  /* 0x0000840001a07983 */ /* 0x001f280000300800 */
        /* <DEDUP_REMOVED lines=9> */
[----:B------:R-:W-:-:S05]  /*1f3f0*/  SHF.R.S32.HI R87, RZ, 0x8, R88 ;  /* 0x00000008ff577819 */ /* 0x000fca0000011458 */
[----:B------:R-:W-:Y:S01]  /*1f400*/  STG.E.U8 desc[UR32][R74.64], R87 ;  /* 0x000000574a007986 */ /* 0x000fe2000c101120 */
[----:B------:R-:W-:-:S03]  /*1f410*/  PRMT R86, R164, 0x9910, RZ ;  /* 0x00009910a4567816 */ /* 0x000fc600000000ff */
[----:B------:R0:W-:Y:S02]  /*1f420*/  STG.E.U8 desc[UR32][R72.64], R164 ;  /* 0x000000a448007986 */ /* 0x0001e4000c101120 */
[----:B------:R-:W-:Y:S02]  /*1f430*/  IMAD.MOV.U32 R84, RZ, RZ, R86 ;  /* 0x000000ffff547224 */ /* 0x000fe400078e0056 */
[----:B0-----:R-:W4:Y:S03]  /*1f440*/  LDL.LU R164, [R1+0x78] ;  /* 0x0000780001a47983 */ /* 0x001f260000300800 */
[----:B------:R-:W-:Y:S01]  /*1f450*/  SHF.R.S32.HI R83, RZ, 0x8, R84 ;  /* 0x00000008ff537819 */ /* 0x000fe20000011454 */
[----:B------:R-:W4:Y:S04]  /*1f460*/  LDL.LU R159, [R1+0x74] ;  /* 0x00007400019f7983 */ /* 0x000f280000300800 */
[----:B------:R-:W-:Y:S01]  /*1f470*/  STG.E.U8 desc[UR32][R70.64], R83 ;  /* 0x0000005346007986 */ /* 0x000fe2000c101120 */
[----:B--2---:R-:W-:-:S05]  /*1f480*/  PRMT R82, R157, 0x9910, RZ ;  /* 0x000099109d527816 */ /* 0x004fca00000000ff */
[----:B------:R-:W-:Y:S01]  /*1f490*/  IMAD.MOV.U32 R80, RZ, RZ, R82 ;  /* 0x000000ffff507224 */ /* 0x000fe200078e0052 */
[----:B------:R-:W-:Y:S04]  /*1f4a0*/  STG.E.U8 desc[UR32][R68.64], R157 ;  /* 0x0000009d44007986 */ /* 0x000fe8000c101120 */
[----:B------:R-:W-:-:S05]  /*1f4b0*/  SHF.R.S32.HI R79, RZ, 0x8, R80 ;  /* 0x00000008ff4f7819 */ /* 0x000fca0000011450 */
[----:B------:R-:W-:Y:S01]  /*1f4c0*/  STG.E.U8 desc[UR32][R66.64], R79 ;  /* 0x0000004f42007986 */ /* 0x000fe2000c101120 */
[----:B---3--:R-:W-:-:S03]  /*1f4d0*/  PRMT R78, R161, 0x9910, RZ ;  /* 0x00009910a14e7816 */ /* 0x008fc600000000ff */
[----:B------:R0:W-:Y:S02]  /*1f4e0*/  STG.E.U8 desc[UR32][R64.64], R161 ;  /* 0x000000a140007986 */ /* 0x0001e4000c101120 */
[----:B------:R-:W-:Y:S02]  /*1f4f0*/  IMAD.MOV.U32 R76, RZ, RZ, R78 ;  /* 0x000000ffff4c7224 */ /* 0x000fe400078e004e */
[----:B0-----:R-:W2:Y:S03]  /*1f500*/  LDL.LU R161, [R1+0x70] ;  /* 0x0000700001a17983 */ /* 0x001ea60000300800 */
[----:B------:R-:W-:-:S05]  /*1f510*/  SHF.R.S32.HI R75, RZ, 0x8, R76 ;  /* 0x00000008ff4b7819 */ /* 0x000fca000001144c */
[----:B------:R-:W-:Y:S01]  /*1f520*/  STG.E.U8 desc[UR32][R62.64], R75 ;  /* 0x0000004b3e007986 */ /* 0x000fe2000c101120 */
[----:B----4-:R-:W-:-:S03]  /*1f530*/  PRMT R74, R165, 0x9910, RZ ;  /* 0x00009910a54a7816 */ /* 0x010fc600000000ff */
[----:B------:R0:W-:Y:S04]  /*1f540*/  STG.E.U8 desc[UR32][R60.64], R165 ;  /* 0x000000a53c007986 */ /* 0x0001e8000c101120 */
[----:B0-----:R-:W3:Y:S01]  /*1f550*/  LDL.LU R165, [R1+0x6c] ;  /* 0x00006c0001a57983 */ /* 0x001ee20000300800 */
[----:B------:R-:W-:-:S03]  /*1f560*/  IMAD.MOV.U32 R72, RZ, RZ, R74 ;  /* 0x000000ffff487224 */ /* 0x000fc600078e004a */
[----:B------:R-:W4:Y:S02]  /*1f570*/  LDL.LU R157, [R1+0x68] ;  /* 0x00006800019d7983 */ /* 0x000f240000300800 */
[----:B------:R-:W-:-:S05]  /*1f580*/  SHF.R.S32.HI R71, RZ, 0x8, R72 ;  /* 0x00000008ff477819 */ /* 0x000fca0000011448 */
[----:B------:R-:W-:Y:S01]  /*1f590*/  STG.E.U8 desc[UR32][R58.64], R71 ;  /* 0x000000473a007986 */ /* 0x000fe2000c101120 */
[----:B------:R-:W-:-:S05]  /*1f5a0*/  PRMT R70, R160, 0x9910, RZ ;  /* 0x00009910a0467816 */ /* 0x000fca00000000ff */
[----:B------:R-:W-:Y:S01]  /*1f5b0*/  IMAD.MOV.U32 R68, RZ, RZ, R70 ;  /* 0x000000ffff447224 */ /* 0x000fe200078e0046 */
[----:B------:R0:W-:Y:S01]  /*1f5c0*/  STG.E.U8 desc[UR32][R56.64], R160 ;  /* 0x000000a038007986 */ /* 0x0001e2000c101120 */
[----:B------:R-:W-:-:S03]  /*1f5d0*/  PRMT R66, R162, 0x9910, RZ ;  /* 0x00009910a2427816 */ /* 0x000fc600000000ff */
[----:B------:R-:W-:Y:S01]  /*1f5e0*/  SHF.R.S32.HI R67, RZ, 0x8, R68 ;  /* 0x00000008ff437819 */ /* 0x000fe20000011444 */
[----:B0-----:R-:W4:Y:S01]  /*1f5f0*/  LDL.LU R160, [R1+0x64] ;  /* 0x0000640001a07983 */ /* 0x001f220000300800 */
[----:B------:R-:W-:-:S03]  /*1f600*/  IMAD.MOV.U32 R64, RZ, RZ, R66 ;  /* 0x000000ffff407224 */ /* 0x000fc600078e0042 */
[----:B------:R-:W-:Y:S02]  /*1f610*/  STG.E.U8 desc[UR32][R54.64], R67 ;  /* 0x0000004336007986 */ /* 0x000fe4000c101120 */
[----:B------:R-:W-:Y:S02]  /*1f620*/  SHF.R.S32.HI R63, RZ, 0x8, R64 ;  /* 0x00000008ff3f7819 */ /* 0x000fe40000011440 */
        /* <DEDUP_REMOVED lines=10> */
[----:B------:R0:W-:Y:S04]  /*1f6d0*/  STG.E.U8 desc[UR32][R44.64], R164 ;  /* 0x000000a42c007986 */ /* 0x0001e8000c101120 */
[----:B0-----:R-:W4:Y:S01]  /*1f6e0*/  LDL.LU R164, [R1+0x50] ;  /* 0x0000500001a47983 */ /* 0x001f220000300800 */
[----:B------:R-:W-:Y:S01]  /*1f6f0*/  PRMT R54, R159, 0x9910, RZ ;  /* 0x000099109f367816 */ /* 0x000fe200000000ff */
[----:B------:R-:W-:-:S04]  /*1f700*/  IMAD.MOV.U32 R56, RZ, RZ, R58 ;  /* 0x000000ffff387224 */ /* 0x000fc800078e003a */
[----:B------:R-:W-:Y:S01]  /*1f710*/  IMAD.MOV.U32 R52, RZ, RZ, R54 ;  /* 0x000000ffff347224 */ /* 0x000fe200078e0036 */
[----:B------:R-:W-:-:S04]  /*1f720*/  SHF.R.S32.HI R55, RZ, 0x8, R56 ;  /* 0x00000008ff377819 */ /* 0x000fc80000011438 */
[----:B------:R-:W-:Y:S01]  /*1f730*/  SHF.R.S32.HI R51, RZ, 0x8, R52 ;  /* 0x00000008ff337819 */ /* 0x000fe20000011434 */
[----:B------:R-:W-:Y:S04]  /*1f740*/  STG.E.U8 desc[UR32][R42.64], R55 ;  /* 0x000000372a007986 */ /* 0x000fe8000c101120 */
[----:B------:R-:W-:Y:S04]  /*1f750*/  STG.E.U8 desc[UR32][R40.64], R159 ;  /* 0x0000009f28007986 */ /* 0x000fe8000c101120 */
[----:B------:R-:W-:Y:S01]  /*1f760*/  STG.E.U8 desc[UR32][R38.64], R51 ;  /* 0x0000003326007986 */ /* 0x000fe2000c101120 */
[----:B--2---:R-:W-:-:S05]  /*1f770*/  PRMT R50, R161, 0x9910, RZ ;  /* 0x00009910a1327816 */ /* 0x004fca00000000ff */
[----:B------:R-:W-:Y:S01]  /*1f780*/  IMAD.MOV.U32 R48, RZ, RZ, R50 ;  /* 0x000000ffff307224 */ /* 0x000fe200078e0032 */
[----:B------:R0:W-:Y:S04]  /*1f790*/  STG.E.U8 desc[UR32][R36.64], R161 ;  /* 0x000000a124007986 */ /* 0x0001e8000c101120 */
[----:B------:R-:W-:-:S05]  /*1f7a0*/  SHF.R.S32.HI R47, RZ, 0x8, R48 ;  /* 0x00000008ff2f7819 */ /* 0x000fca0000011430 */
[----:B------:R-:W-:Y:S04]  /*1f7b0*/  STG.E.U8 desc[UR32][R34.64], R47 ;  /* 0x0000002f22007986 */ /* 0x000fe8000c101120 */
[----:B0-----:R-:W2:Y:S01]  /*1f7c0*/  LDL.LU R161, [R1+0x4c] ;  /* 0x00004c0001a17983 */ /* 0x001ea20000300800 */
[----:B---3--:R-:W-:-:S03]  /*1f7d0*/  PRMT R46, R165, 0x9910, RZ ;  /* 0x00009910a52e7816 */ /* 0x008fc600000000ff */
[----:B------:R0:W-:Y:S04]  /*1f7e0*/  STG.E.U8 desc[UR32][R32.64], R165 ;  /* 0x000000a520007986 */ /* 0x0001e8000c101120 */
[----:B0-----:R-:W3:Y:S01]  /*1f7f0*/  LDL.LU R165, [R1+0x48] ;  /* 0x0000480001a57983 */ /* 0x001ee20000300800 */
[----:B------:R-:W-:Y:S01]  /*1f800*/  IMAD.MOV.U32 R44, RZ, RZ, R46 ;  /* 0x000000ffff2c7224 */ /* 0x000fe200078e002e */
[----:B----4-:R-:W-:-:S04]  /*1f810*/  PRMT R42, R157, 0x9910, RZ ;  /* 0x000099109d2a7816 */ /* 0x010fc800000000ff */
[----:B------:R-:W-:Y:S01]  /*1f820*/  SHF.R.S32.HI R43, RZ, 0x8, R44 ;  /* 0x00000008ff2b7819 */ /* 0x000fe2000001142c */
[----:B------:R-:W-:-:S04]  /*1f830*/  IMAD.MOV.U32 R40, RZ, RZ, R42 ;  /* 0x000000ffff287224 */ /* 0x000fc800078e002a */
[----:B------:R0:W-:Y:S01]  /*1f840*/  STG.E.U8 desc[UR32][R28.64], R43 ;  /* 0x0000002b1c007986 */ /* 0x0001e2000c101120 */
[----:B------:R-:W-:-:S03]  /*1f850*/  SHF.R.S32.HI R39, RZ, 0x8, R40 ;  /* 0x00000008ff277819 */ /* 0x000fc60000011428 */
[----:B------:R1:W-:Y:S01]  /*1f860*/  STG.E.U8 desc[UR32][R26.64], R157 ;  /* 0x0000009d1a007986 */ /* 0x0003e2000c101120 */
[----:B------:R-:W-:-:S05]  /*1f870*/  PRMT R41, R160, 0x9910, RZ ;  /* 0x00009910a0297816 */ /* 0x000fca00000000ff */
[----:B------:R-:W-:Y:S01]  /*1f880*/  IMAD.MOV.U32 R38, RZ, RZ, R41 ;  /* 0x000000ffff267224 */ /* 0x000fe200078e0029 */
[----:B------:R-:W-:Y:S04]  /*1f890*/  STG.E.U8 desc[UR32][R30.64], R39 ;  /* 0x000000271e007986 */ /* 0x000fe8000c101120 */
[----:B------:R-:W-:Y:S02]  /*1f8a0*/  SHF.R.S32.HI R35, RZ, 0x8, R38 ;  /* 0x00000008ff237819 */ /* 0x000fe40000011426 */
[----:B------:R-:W-:-:S05]  /*1f8b0*/  PRMT R34, R162, 0x9910, RZ ;  /* 0x00009910a2227816 */ /* 0x000fca00000000ff */
[----:B------:R-:W-:Y:S01]  /*1f8c0*/  IMAD.MOV.U32 R32, RZ, RZ, R34 ;  /* 0x000000ffff207224 */ /* 0x000fe200078e0022 */
[----:B------:R-:W-:Y:S01]  /*1f8d0*/  STG.E.U8 desc[UR32][R24.64], R160 ;  /* 0x000000a018007986 */ /* 0x000fe2000c101120 */
[----:B0-----:R-:W-:-:S03]  /*1f8e0*/  PRMT R28, R163, 0x9910, RZ ;  /* 0x00009910a31c7816 */ /* 0x001fc600000000ff */
[----:B------:R0:W-:Y:S01]  /*1f8f0*/  STG.E.U8 desc[UR32][R22.64], R35 ;  /* 0x0000002316007986 */ /* 0x0001e2000c101120 */
[----:B------:R-:W-:Y:S02]  /*1f900*/  SHF.R.S32.HI R29, RZ, 0x8, R32 ;  /* 0x00000008ff1d7819 */ /* 0x000fe40000011420 */
[----:B------:R-:W4:Y:S01]  /*1f910*/  LDC.64 R32, c[0x0][0x3a0] ;  /* 0x0000e800ff207b82 */ /* 0x000f220000000a00 */
[----:B-1----:R-:W-:Y:S01]  /*1f920*/  IMAD.MOV.U32 R26, RZ, RZ, R28 ;  /* 0x000000ffff1a7224 */ /* 0x002fe200078e001c */
[----:B------:R-:W-:Y:S01]  /*1f930*/  STG.E.U8 desc[UR32][R8.64], R162 ;  /* 0x000000a208007986 */ /* 0x000fe2000c101120 */
[----:B------:R-:W1:Y:S03]  /*1f940*/  S2R R45, SR_TID.X ;  /* 0x00000000002d7919 */ /* 0x000e660000002100 */
[----:B0-----:R-:W-:Y:S01]  /*1f950*/  SHF.R.S32.HI R23, RZ, 0x8, R26 ;  /* 0x00000008ff177819 */ /* 0x001fe2000001141a */
[----:B------:R-:W-:Y:S04]  /*1f960*/  STG.E.U8 desc[UR32][R20.64], R29 ;  /* 0x0000001d14007986 */ /* 0x000fe8000c101120 */
[----:B------:R-:W-:Y:S04]  /*1f970*/  STG.E.U8 desc[UR32][R18.64], R163 ;  /* 0x000000a312007986 */ /* 0x000fe8000c101120 */
[----:B------:R-:W-:Y:S01]  /*1f980*/  STG.E.U8 desc[UR32][R12.64], R23 ;  /* 0x000000170c007986 */ /* 0x000fe2000c101120 */
[----:B------:R-:W-:-:S03]  /*1f990*/  PRMT R27, R164, 0x9910, RZ ;  /* 0x00009910a41b7816 */ /* 0x000fc600000000ff */
[----:B------:R0:W-:Y:S02]  /*1f9a0*/  STG.E.U8 desc[UR32][R16.64], R164 ;  /* 0x000000a410007986 */ /* 0x0001e4000c101120 */
[----:B0-----:R-:W0:Y:S01]  /*1f9b0*/  S2R R164, SR_CTAID.X ;  /* 0x0000000000a47919 */ /* 0x001e220000002500 */
[----:B------:R-:W-:Y:S01]  /*1f9c0*/  IMAD.MOV.U32 R25, RZ, RZ, R27 ;  /* 0x000000ffff197224 */ /* 0x000fe200078e001b */
[----:B-1----:R-:W-:Y:S01]  /*1f9d0*/  LOP3.LUT R163, R45, 0x7f, RZ, 0xc0, !PT ;  /* 0x0000007f2da37812 */ /* 0x002fe200078ec0ff */
[----:B------:R-:W-:-:S03]  /*1f9e0*/  UIMAD UR4, UR31, UR4, URZ ;  /* 0x000000041f0472a4 */ /* 0x000fc6000f8e02ff */
[----:B------:R-:W-:Y:S01]  /*1f9f0*/  SHF.R.S32.HI R25, RZ, 0x8, R25 ;  /* 0x00000008ff197819 */ /* 0x000fe20000011419 */
[----:B------:R-:W-:-:S04]  /*1fa00*/  USHF.L.U32 UR6, UR4, 0x2, URZ ;  /* 0x0000000204067899 */ /* 0x000fc800080006ff */
[----:B------:R1:W-:Y:S01]  /*1fa10*/  STG.E.U8 desc[UR32][R14.64], R25 ;  /* 0x000000190e007986 */ /* 0x0003e2000c101120 */
[----:B------:R-:W-:Y:S01]  /*1fa20*/  UIMAD.WIDE UR4, UR4, 0x4, URZ ;  /* 0x00000004040478a5 */ /* 0x000fe2000f8e02ff */
[----:B0-----:R-:W-:-:S04]  /*1fa30*/  IMAD R164, R164, 0x80, R163 ;  /* 0x00000080a4a47824 */ /* 0x001fc800078e02a3 */
[C---:B------:R-:W-:Y:S02]  /*1fa40*/  IMAD.SHL.U32 R9, R164.reuse, 0x4, RZ ;  /* 0x00000004a4097824 */ /* 0x040fe400078e00ff */
[----:B------:R-:W-:Y:S01]  /*1fa50*/  IMAD.HI R12, R164, 0x4, RZ ;  /* 0x00000004a40c7827 */ /* 0x000fe200078e02ff */
[----:B--2---:R-:W-:Y:S01]  /*1fa60*/  PRMT R8, R161, 0x9910, RZ ;  /* 0x00009910a1087816 */ /* 0x004fe200000000ff */
[----:B------:R0:W-:Y:S03]  /*1fa70*/  STG.E.U8 desc[UR32][R10.64], R161 ;  /* 0x000000a10a007986 */ /* 0x0001e6000c101120 */
[----:B------:R-:W-:Y:S02]  /*1fa80*/  SHF.R.S32.HI R13, RZ, 0x8, R8 ;  /* 0x00000008ff0d7819 */ /* 0x000fe40000011408 */
[----:B----4-:R-:W-:Y:S02]  /*1fa90*/  IADD3 R8, P1, P2, R9, UR6, R32 ;  /* 0x0000000609087c10 */ /* 0x010fe4000fa3e020 */
[----:B---3--:R-:W-:-:S05]  /*1faa0*/  PRMT R18, R165, 0x9910, RZ ;  /* 0x00009910a5127816 */ /* 0x008fca00000000ff */
[----:B-1----:R-:W-:Y:S01]  /*1fab0*/  IMAD.MOV.U32 R14, RZ, RZ, R18 ;  /* 0x000000ffff0e7224 */ /* 0x002fe200078e0012 */
[----:B------:R-:W-:Y:S01]  /*1fac0*/  IADD3.X R9, PT, PT, R12, UR5, R33, P1, P2 ;  /* 0x000000050c097c10 */ /* 0x000fe20008fe4421 */
[----:B------:R1:W-:Y:S03]  /*1fad0*/  STG.E.U8 desc[UR32][R6.64], R13 ;  /* 0x0000000d06007986 */ /* 0x0003e6000c101120 */
[----:B0-----:R-:W-:Y:S01]  /*1fae0*/  SHF.R.S32.HI R11, RZ, 0x8, R14 ;  /* 0x00000008ff0b7819 */ /* 0x001fe2000001140e */
[----:B------:R1:W-:Y:S04]  /*1faf0*/  STG.E.U8 desc[UR32][R2.64], R165 ;  /* 0x000000a502007986 */ /* 0x0003e8000c101120 */
[----:B------:R1:W-:Y:S04]  /*1fb00*/  STG.E.U8 desc[UR32][R4.64], R11 ;  /* 0x0000000b04007986 */ /* 0x0003e8000c101120 */
[----:B------:R1:W-:Y:S01]  /*1fb10*/  STG.E desc[UR32][R8.64], R0 ;  /* 0x0000000008007986 */ /* 0x0003e2000c101920 */
[----:B------:R-:W-:Y:S06]  /*1fb20*/  BAR.SYNC.DEFER_BLOCKING 0x0 ;  /* 0x0000000000007b1d */ /* 0x000fec0000010000 */
[----:B------:R-:W-:Y:S05]  /*1fb30*/  @P0 BRA `(.L_x_19) ;  /* 0x0000000000a00947 */ /* 0x000fea0003800000 */
[----:B------:R-:W0:Y:S01]  /*1fb40*/  S2UR UR5, SR_CgaCtaId ;  /* 0x00000000000579c3 */ /* 0x000e220000008800 */
[----:B------:R-:W-:Y:S01]  /*1fb50*/  NOP ;  /* 0x0000000000007918 */ /* 0x000fe20000000000 */
[----:B------:R-:W-:Y:S01]  /*1fb60*/  UMOV UR4, 0x50 ;  /* 0x0000005000047882 */ /* 0x000fe20000000000 */
[----:B-1----:R-:W-:Y:S02]  /*1fb70*/  IMAD.U32 R0, RZ, RZ, UR29 ;  /* 0x0000001dff007e24 */ /* 0x002fe4000f8e00ff */
[----:B------:R-:W-:Y:S02]  /*1fb80*/  IMAD.MOV.U32 R3, RZ, RZ, 0xff ;  /* 0x000000ffff037424 */ /* 0x000fe400078e00ff */
[----:B------:R-:W-:Y:S01]  /*1fb90*/  IMAD.MOV.U32 R7, RZ, RZ, 0x1 ;  /* 0x00000001ff077424 */ /* 0x000fe200078e00ff */
[----:B------:R-:W-:-:S04]  /*1fba0*/  LOP3.LUT R0, R0, 0xffff, RZ, 0xc0, !PT ;  /* 0x0000ffff00007812 */ /* 0x000fc800078ec0ff */
[----:B------:R-:W-:-:S05]  /*1fbb0*/  SHF.R.U32.HI R0, RZ, 0x5, R0 ;  /* 0x00000005ff007819 */ /* 0x000fca0000011600 */
[----:B------:R-:W-:Y:S01]  /*1fbc0*/  VIADD R2, R0, 0x10 ;  /* 0x0000001000027836 */ /* 0x000fe20000000000 */
[----:B------:R-:W-:Y:S01]  /*1fbd0*/  SHF.L.U32 R0, R3, R0, RZ ;  /* 0x0000000003007219 */ /* 0x000fe200000006ff */
[----:B0-----:R-:W-:-:S03]  /*1fbe0*/  ULEA UR6, UR5, UR4, 0x18 ;  /* 0x0000000405067291 */ /* 0x001fc6000f8ec0ff */
[----:B------:R-:W-:-:S04]  /*1fbf0*/  SHF.L.U32 R3, R7, R2, RZ ;  /* 0x0000000207037219 */ /* 0x000fc800000006ff */
[----:B------:R-:W-:Y:S02]  /*1fc00*/  LOP3.LUT R0, R3, R0, RZ, 0xfc, !PT ;  /* 0x0000000003007212 */ /* 0x000fe400078efcff */
[----:B------:R-:W0:Y:S02]  /*1fc10*/  LDS R5, [UR6] ;  /* 0x00000006ff057984 */ /* 0x000e240008000800 */
[C---:B------:R-:W-:Y:S02]  /*1fc20*/  LOP3.LUT R2, R0.reuse, 0xffff, RZ, 0xc0, !PT ;  /* 0x0000ffff00027812 */ /* 0x040fe400078ec0ff */
[----:B0-----:R-:W-:-:S04]  /*1fc30*/  LOP3.LUT R3, R0, 0xffff, R5, 0x80, !PT ;  /* 0x0000ffff00037812 */ /* 0x001fc800078e8005 */
[----:B------:R-:W-:-:S13]  /*1fc40*/  ISETP.NE.AND P0, PT, R3, R2, PT ;  /* 0x000000020300720c */ /* 0x000fda0003f05270 */
[----:B------:R-:W-:Y:S05]  /*1fc50*/  @P0 BRA `(.L_x_20) ;  /* 0x0000000000500947 */ /* 0x000fea0003800000 */
[----:B------:R-:W-:Y:S02]  /*1fc60*/  SHF.R.U32.HI R5, RZ, 0x10, R5 ;  /* 0x00000010ff057819 */ /* 0x000fe40000011605 */
[----:B------:R-:W-:-:S04]  /*1fc70*/  SHF.R.U32.HI R2, RZ, 0x10, R0 ;  /* 0x00000010ff027819 */ /* 0x000fc80000011600 */
[----:B------:R-:W-:-:S04]  /*1fc80*/  LOP3.LUT R5, R5, R2, RZ, 0xc0, !PT ;  /* 0x0000000205057212 */ /* 0x000fc800078ec0ff */
[----:B------:R-:W-:-:S13]  /*1fc90*/  ISETP.NE.AND P0, PT, R5, R2, PT ;  /* 0x000000020500720c */ /* 0x000fda0003f05270 */
[----:B------:R-:W-:Y:S05]  /*1fca0*/  @P0 BRA `(.L_x_21) ;  /* 0x0000000000300947 */ /* 0x000fea0003800000 */
[----:B------:R-:W-:Y:S01]  /*1fcb0*/  R2UR UR4, R0 ;  /* 0x00000000000472ca */ /* 0x000fe200000e0000 */
[----:B------:R-:W-:Y:S01]  /*1fcc0*/  VOTEU.ANY UR5, UPT, PT ;  /* 0x0000000000057886 */ /* 0x000fe200038e0100 */
[----:B------:R-:W0:Y:S01]  /*1fcd0*/  S2R R0, SR_LANEID ;  /* 0x0000000000007919 */ /* 0x000e220000000000 */
[----:B------:R-:W-:-:S10]  /*1fce0*/  UFLO.U32 UR5, UR5 ;  /* 0x00000005000572bd */ /* 0x000fd400080e0000 */
[----:B------:R-:W-:-:S06]  /*1fcf0*/  ULOP3.LUT UR4, URZ, UR4, URZ, 0x33, !UPT ;  /* 0x00000004ff047292 */ /* 0x000fcc000f8e33ff */
[----:B------:R-:W-:-:S04]  /*1fd00*/  IMAD.U32 R2, RZ, RZ, UR4 ;  /* 0x00000004ff027e24 */ /* 0x000fc8000f8e00ff */
[----:B------:R-:W1:Y:S02]  /*1fd10*/  REDUX UR7, R2 ;  /* 0x00000000020773c4 */ /* 0x000e640000000000 */
[----:B------:R2:W-:Y:S01]  /*1fd20*/  UTCATOMSWS.AND URZ, UR4 ;  /* 0x0000000400ff79e3 */ /* 0x0005e20008000000 */
[----:B0-----:R-:W-:Y:S01]  /*1fd30*/  ISETP.EQ.U32.AND P0, PT, R0, UR5, PT ;  /* 0x0000000500007c0c */ /* 0x001fe2000bf02070 */
[----:B-1----:R-:W-:-:S12]  /*1fd40*/  IMAD.U32 R0, RZ, RZ, UR7 ;  /* 0x00000007ff007e24 */ /* 0x002fd8000f8e00ff */
[----:B------:R2:W-:Y:S01]  /*1fd50*/  @P0 ATOMS.AND RZ, [UR6], R0 ;  /* 0x00000000ffff098c */ /* 0x0005e2000a800006 */
[----:B------:R-:W-:Y:S05]  /*1fd60*/  BRA `(.L_x_19) ;  /* 0x0000000000147947 */ /* 0x000fea0003800000 */
.L_x_21:
[----:B------:R-:W-:-:S07]  /*1fd70*/  MOV R2, 0x1fd90 ;  /* 0x0001fd9000027802 */ /* 0x000fce0000000f00 */
[----:B------:R-:W-:Y:S05]  /*1fd80*/  CALL.REL.NOINC `($__internal_0_$__cuda_sm10x_tcgen05_guardrail_trap_col_being_dealloced_not_returned_by_alloc) ;  /* 0x0000000000447944 */ /* 0x000fea0003c00000 */
[----:B------:R-:W-:Y:S05]  /*1fd90*/  BRA `(.L_x_19) ;  /* 0x0000000000087947 */ /* 0x000fea0003800000 */
.L_x_20:
[----:B------:R-:W-:-:S07]  /*1fda0*/  MOV R2, 0x1fdc0 ;  /* 0x0001fdc000027802 */ /* 0x000fce0000000f00 */
[----:B------:R-:W-:Y:S05]  /*1fdb0*/  CALL.REL.NOINC `($__internal_2_$__cuda_sm10x_tcgen05_guardrail_trap_unallocated_columns_being_dealloced) ;  /* 0x0000000000507944 */ /* 0x000fea0003c00000 */
.L_x_19:
[----:B------:R-:W-:Y:S01]  /*1fdc0*/  NOP ;  /* 0x0000000000007918 */ /* 0x000fe20000000000 */
[----:B--2---:R-:W-:Y:S05]  /*1fdd0*/  EXIT ;  /* 0x000000000000794d */ /* 0x004fea0003800000 */
.L_x_8:
[----:B------:R-:W1:Y:S02]  /*1fde0*/  SYNCS.PHASECHK.TRANS64.TRYWAIT P4, [UR30+0xc000], RZ ;  /* 0x00c000ffff0075a7 */ /* 0x000e64000808111e */
[----:B-1----:R-:W-:Y:S05]  /*1fdf0*/  @!P4 BRA `(.L_x_8) ;  /* 0xfffffffc00f8c947 */ /* 0x002fea000383ffff */
[----:B------:R-:W-:Y:S05]  /*1fe00*/  BRA `(.L_x_7) ;  /* 0xfffffe80007c7947 */ /* 0x000fea000383ffff */
.L_x_13:
[----:B------:R-:W1:Y:S02]  /*1fe10*/  SYNCS.PHASECHK.TRANS64.TRYWAIT P2, [UR30+0x14010], RZ ;  /* 0x014010ffff0075a7 */ /* 0x000e64000804111e */
[----:B-1----:R-:W-:Y:S05]  /*1fe20*/  @!P2 BRA `(.L_x_13) ;  /* 0xfffffffc00f8a947 */ /* 0x002fea000383ffff */
[----:B------:R-:W-:Y:S05]  /*1fe30*/  BRA `(.L_x_22) ;  /* 0xffffff3c00d47947 */ /* 0x000fea000383ffff */
.L_x_14:
[----:B------:R-:W1:Y:S02]  /*1fe40*/  SYNCS.PHASECHK.TRANS64.TRYWAIT P2, [UR27], R137 ;  /* 0x00000089ff0075a7 */ /* 0x000e64000804111b */
[----:B-1----:R-:W-:Y:S05]  /*1fe50*/  @!P2 BRA `(.L_x_14) ;  /* 0xfffffffc00f8a947 */ /* 0x002fea000383ffff */
[----:B------:R-:W-:Y:S05]  /*1fe60*/  BRA `(.L_x_23) ;  /* 0xffffff4800dc7947 */ /* 0x000fea000383ffff */
.L_x_18:
[----:B------:R-:W1:Y:S02]  /*1fe70*/  SYNCS.PHASECHK.TRANS64.TRYWAIT P2, [UR27], R0 ;  /* 0x00000000ff0075a7 */ /* 0x000e64000804111b */
[----:B-1----:R-:W-:Y:S05]  /*1fe80*/  @!P2 BRA `(.L_x_18) ;  /* 0xfffffffc00f8a947 */ /* 0x002fea000383ffff */
[----:B------:R-:W-:Y:S05]  /*1fe90*/  BRA `(.L_x_17) ;  /* 0xffffffa400f47947 */ /* 0x000fea000383ffff */
        .weak           $__internal_0_$__cuda_sm10x_tcgen05_guardrail_trap_col_being_dealloced_not_returned_by_alloc
        .type           $__internal_0_$__cuda_sm10x_tcgen05_guardrail_trap_col_being_dealloced_not_returned_by_alloc,@function
        .size           $__internal_0_$__cuda_sm10x_tcgen05_guardrail_trap_col_being_dealloced_not_returned_by_alloc,($__internal_1_$__cuda_sm10x_tcgen05_guardrail_trap_phase_invalid_during_alloc - $__internal_0_$__cuda_sm10x_tcgen05_guardrail_trap_col_being_dealloced_not_returned_by_alloc)
$__internal_0_$__cuda_sm10x_tcgen05_guardrail_trap_col_being_dealloced_not_returned_by_alloc:
[----:B------:R-:W-:Y:S05]  /*1fea0*/  BPT.TRAP 0x1 ;  /* 0x000000040000795c */ /* 0x000fea0000300000 */
[----:B------:R-:W-:-:S04]  /*1feb0*/  IMAD.MOV.U32 R3, RZ, RZ, 0x0 ;  /* 0x00000000ff037424 */ /* 0x000fc800078e00ff */
[----:B------:R-:W-:Y:S05]  /*1fec0*/  RET.REL.NODEC R2 `(attn_fwd) ;  /* 0xfffffe00024c7950 */ /* 0x000fea0003c3ffff */
        .weak           $__internal_1_$__cuda_sm10x_tcgen05_guardrail_trap_phase_invalid_during_alloc
        .type           $__internal_1_$__cuda_sm10x_tcgen05_guardrail_trap_phase_invalid_during_alloc,@function
        .size           $__internal_1_$__cuda_sm10x_tcgen05_guardrail_trap_phase_invalid_during_alloc,($__internal_2_$__cuda_sm10x_tcgen05_guardrail_trap_unallocated_columns_being_dealloced - $__internal_1_$__cuda_sm10x_tcgen05_guardrail_trap_phase_invalid_during_alloc)
$__internal_1_$__cuda_sm10x_tcgen05_guardrail_trap_phase_invalid_during_alloc:
[----:B------:R-:W-:Y:S05]  /*1fed0*/  BPT.TRAP 0x1 ;  /* 0x000000040000795c */ /* 0x000fea0000300000 */
[----:B------:R-:W-:-:S04]  /*1fee0*/  IMAD.MOV.U32 R3, RZ, RZ, 0x0 ;  /* 0x00000000ff037424 */ /* 0x000fc800078e00ff */
[----:B------:R-:W-:Y:S05]  /*1fef0*/  RET.REL.NODEC R2 `(attn_fwd) ;  /* 0xfffffe0002407950 */ /* 0x000fea0003c3ffff */
        .weak           $__internal_2_$__cuda_sm10x_tcgen05_guardrail_trap_unallocated_columns_being_dealloced
        .type           $__internal_2_$__cuda_sm10x_tcgen05_guardrail_trap_unallocated_columns_being_dealloced,@function
        .size           $__internal_2_$__cuda_sm10x_tcgen05_guardrail_trap_unallocated_columns_being_dealloced,(.L_x_27 - $__internal_2_$__cuda_sm10x_tcgen05_guardrail_trap_unallocated_columns_being_dealloced)
$__internal_2_$__cuda_sm10x_tcgen05_guardrail_trap_unallocated_columns_being_dealloced:
[----:B------:R-:W-:Y:S05]  /*1ff00*/  BPT.TRAP 0x1 ;  /* 0x000000040000795c */ /* 0x000fea0000300000 */
[----:B------:R-:W-:-:S04]  /*1ff10*/  IMAD.MOV.U32 R3, RZ, RZ, 0x0 ;  /* 0x00000000ff037424 */ /* 0x000fc800078e00ff */
[----:B------:R-:W-:Y:S05]  /*1ff20*/  RET.REL.NODEC R2 `(attn_fwd) ;  /* 0xfffffe0002347950 */ /* 0x000fea0003c3ffff */
.L_x_24:
[----:B------:R-:W-:-:S00]  /*1ff30*/  BRA `(.L_x_24) ;  /* 0xfffffffc00fc7947 */ /* 0x000fc0000383ffff */
[----:B------:R-:W-:-:S00]  /*1ff40*/  NOP ;  /* 0x0000000000007918 */ /* 0x000fc00000000000 */
        /* <DEDUP_REMOVED lines=11> */
.L_x_27:


//--------------------- .nv.global.init           --------------------------
	.section	.nv.global.init,"aw",@progbits
.nv.global.init:
	.type		_$_str,@object
	.size		_$_str,(.L_3 - _$_str)
_$_str:
        /*0000*/ 	.byte	0x5f, 0x5f, 0x43, 0x55, 0x44, 0x41, 0x5f, 0x46, 0x54, 0x5a, 0x00
.L_3:


//--------------------- .nv.shared.attn_fwd       --------------------------
	.section	.nv.shared.attn_fwd,"aw",@nobits
	.sectionflags	@""
	.align	16
	.zero		1024


//--------------------- .nv.shared.reserved.0     --------------------------
	.section	.nv.shared.reserved.0,"aw",@nobits
	.align	8
	.weak		__nv_reservedSMEM_offset_0_alias
	.size		__nv_reservedSMEM_offset_0_alias, 0, 64
	.other		__nv_reservedSMEM_offset_0_alias,@"STO_CUDA_RESERVED_SHARED STV_DEFAULT"
__nv_reservedSMEM_offset_0_alias:
	.zero		0
.nv.shared.reserved.0:
	.zero		64
	.weak		__nv_reservedSMEM_allocation_phase
	.type		__nv_reservedSMEM_allocation_phase,@object
	.size		__nv_reservedSMEM_allocation_phase,(.L_0 - __nv_reservedSMEM_allocation_phase)
__nv_reservedSMEM_allocation_phase:
	.zero		1
.L_0:
	.zero		7
	.weak		__nv_reservedSMEM_devtool_atexit_pc
	.type		__nv_reservedSMEM_devtool_atexit_pc,@object
	.size		__nv_reservedSMEM_devtool_atexit_pc,(__nv_reservedSMEM_allocation_mask - __nv_reservedSMEM_devtool_atexit_pc)
__nv_reservedSMEM_devtool_atexit_pc:
	.zero		8
	.weak		__nv_reservedSMEM_allocation_mask
	.type		__nv_reservedSMEM_allocation_mask,@object
	.size		__nv_reservedSMEM_allocation_mask,(.L_2 - __nv_reservedSMEM_allocation_mask)
__nv_reservedSMEM_allocation_mask:
	.zero		4
.L_2:


//--------------------- .nv.constant0.attn_fwd    --------------------------
	.section	.nv.constant0.attn_fwd,"a",@progbits
	.sectionflags	@""
	.align	4
.nv.constant0.attn_fwd:
	.zero		1032


//--------------------- SYMBOLS --------------------------

	.type		.nv.reservedSmem.offset0,@object
	.size		.nv.reservedSmem.offset0,0x4
	.type		.nv.reservedSmem.cap,@object
	.size		.nv.reservedSmem.cap,0x4
